//
// Generated by NVIDIA NVVM Compiler
//
// Compiler Build ID: CL-36424714
// Cuda compilation tools, release 13.0, V13.0.88
// Based on NVVM 20.0.0
//

.version 9.0
.target sm_100
.address_size 64

	// .globl	_Z16buildMortonArrayP6Morton5vec3iPK4Celli
.const .align 1 .b8 vtkMarchingCubesTriangleCases[4096] = {255, 255, 255, 255, 255, 255, 255, 255, 255, 255, 255, 255, 255, 255, 255, 255, 0, 3, 8, 255, 255, 255, 255, 255, 255, 255, 255, 255, 255, 255, 255, 255, 0, 9, 1, 255, 255, 255, 255, 255, 255, 255, 255, 255, 255, 255, 255, 255, 1, 3, 8, 9, 1, 8, 255, 255, 255, 255, 255, 255, 255, 255, 255, 255, 1, 11, 2, 255, 255, 255, 255, 255, 255, 255, 255, 255, 255, 255, 255, 255, 0, 3, 8, 1, 11, 2, 255, 255, 255, 255, 255, 255, 255, 255, 255, 255, 9, 11, 2, 0, 9, 2, 255, 255, 255, 255, 255, 255, 255, 255, 255, 255, 2, 3, 8, 2, 8, 11, 11, 8, 9, 255, 255, 255, 255, 255, 255, 255, 3, 2, 10, 255, 255, 255, 255, 255, 255, 255, 255, 255, 255, 255, 255, 255, 0, 2, 10, 8, 0, 10, 255, 255, 255, 255, 255, 255, 255, 255, 255, 255, 1, 0, 9, 2, 10, 3, 255, 255, 255, 255, 255, 255, 255, 255, 255, 255, 1, 2, 10, 1, 10, 9, 9, 10, 8, 255, 255, 255, 255, 255, 255, 255, 3, 1, 11, 10, 3, 11, 255, 255, 255, 255, 255, 255, 255, 255, 255, 255, 0, 1, 11, 0, 11, 8, 8, 11, 10, 255, 255, 255, 255, 255, 255, 255, 3, 0, 9, 3, 9, 10, 10, 9, 11, 255, 255, 255, 255, 255, 255, 255, 9, 11, 8, 11, 10, 8, 255, 255, 255, 255, 255, 255, 255, 255, 255, 255, 4, 8, 7, 255, 255, 255, 255, 255, 255, 255, 255, 255, 255, 255, 255, 255, 4, 0, 3, 7, 4, 3, 255, 255, 255, 255, 255, 255, 255, 255, 255, 255, 0, 9, 1, 8, 7, 4, 255, 255, 255, 255, 255, 255, 255, 255, 255, 255, 4, 9, 1, 4, 1, 7, 7, 1, 3, 255, 255, 255, 255, 255, 255, 255, 1, 11, 2, 8, 7, 4, 255, 255, 255, 255, 255, 255, 255, 255, 255, 255, 3, 7, 4, 3, 4, 0, 1, 11, 2, 255, 255, 255, 255, 255, 255, 255, 9, 11, 2, 9, 2, 0, 8, 7, 4, 255, 255, 255, 255, 255, 255, 255, 2, 9, 11, 2, 7, 9, 2, 3, 7, 7, 4, 9, 255, 255, 255, 255, 8, 7, 4, 3, 2, 10, 255, 255, 255, 255, 255, 255, 255, 255, 255, 255, 10, 7, 4, 10, 4, 2, 2, 4, 0, 255, 255, 255, 255, 255, 255, 255, 9, 1, 0, 8, 7, 4, 2, 10, 3, 255, 255, 255, 255, 255, 255, 255, 4, 10, 7, 9, 10, 4, 9, 2, 10, 9, 1, 2, 255, 255, 255, 255, 3, 1, 11, 3, 11, 10, 7, 4, 8, 255, 255, 255, 255, 255, 255, 255, 1, 11, 10, 1, 10, 4, 1, 4, 0, 7, 4, 10, 255, 255, 255, 255, 4, 8, 7, 9, 10, 0, 9, 11, 10, 10, 3, 0, 255, 255, 255, 255, 4, 10, 7, 4, 9, 10, 9, 11, 10, 255, 255, 255, 255, 255, 255, 255, 9, 4, 5, 255, 255, 255, 255, 255, 255, 255, 255, 255, 255, 255, 255, 255, 9, 4, 5, 0, 3, 8, 255, 255, 255, 255, 255, 255, 255, 255, 255, 255, 0, 4, 5, 1, 0, 5, 255, 255, 255, 255, 255, 255, 255, 255, 255, 255, 8, 4, 5, 8, 5, 3, 3, 5, 1, 255, 255, 255, 255, 255, 255, 255, 1, 11, 2, 9, 4, 5, 255, 255, 255, 255, 255, 255, 255, 255, 255, 255, 3, 8, 0, 1, 11, 2, 4, 5, 9, 255, 255, 255, 255, 255, 255, 255, 5, 11, 2, 5, 2, 4, 4, 2, 0, 255, 255, 255, 255, 255, 255, 255, 2, 5, 11, 3, 5, 2, 3, 4, 5, 3, 8, 4, 255, 255, 255, 255, 9, 4, 5, 2, 10, 3, 255, 255, 255, 255, 255, 255, 255, 255, 255, 255, 0, 2, 10, 0, 10, 8, 4, 5, 9, 255, 255, 255, 255, 255, 255, 255, 0, 4, 5, 0, 5, 1, 2, 10, 3, 255, 255, 255, 255, 255, 255, 255, 2, 5, 1, 2, 8, 5, 2, 10, 8, 4, 5, 8, 255, 255, 255, 255, 11, 10, 3, 11, 3, 1, 9, 4, 5, 255, 255, 255, 255, 255, 255, 255, 4, 5, 9, 0, 1, 8, 8, 1, 11, 8, 11, 10, 255, 255, 255, 255, 5, 0, 4, 5, 10, 0, 5, 11, 10, 10, 3, 0, 255, 255, 255, 255, 5, 8, 4, 5, 11, 8, 11, 10, 8, 255, 255, 255, 255, 255, 255, 255, 9, 8, 7, 5, 9, 7, 255, 255, 255, 255, 255, 255, 255, 255, 255, 255, 9, 0, 3, 9, 3, 5, 5, 3, 7, 255, 255, 255, 255, 255, 255, 255, 0, 8, 7, 0, 7, 1, 1, 7, 5, 255, 255, 255, 255, 255, 255, 255, 1, 3, 5, 3, 7, 5, 255, 255, 255, 255, 255, 255, 255, 255, 255, 255, 9, 8, 7, 9, 7, 5, 11, 2, 1, 255, 255, 255, 255, 255, 255, 255, 11, 2, 1, 9, 0, 5, 5, 0, 3, 5, 3, 7, 255, 255, 255, 255, 8, 2, 0, 8, 5, 2, 8, 7, 5, 11, 2, 5, 255, 255, 255, 255, 2, 5, 11, 2, 3, 5, 3, 7, 5, 255, 255, 255, 255, 255, 255, 255, 7, 5, 9, 7, 9, 8, 3, 2, 10, 255, 255, 255, 255, 255, 255, 255, 9, 7, 5, 9, 2, 7, 9, 0, 2, 2, 10, 7, 255, 255, 255, 255, 2, 10, 3, 0, 8, 1, 1, 8, 7, 1, 7, 5, 255, 255, 255, 255, 10, 1, 2, 10, 7, 1, 7, 5, 1, 255, 255, 255, 255, 255, 255, 255, 9, 8, 5, 8, 7, 5, 11, 3, 1, 11, 10, 3, 255, 255, 255, 255, 5, 0, 7, 5, 9, 0, 7, 0, 10, 1, 11, 0, 10, 0, 11, 255, 10, 0, 11, 10, 3, 0, 11, 0, 5, 8, 7, 0, 5, 0, 7, 255, 10, 5, 11, 7, 5, 10, 255, 255, 255, 255, 255, 255, 255, 255, 255, 255, 11, 5, 6, 255, 255, 255, 255, 255, 255, 255, 255, 255, 255, 255, 255, 255, 0, 3, 8, 5, 6, 11, 255, 255, 255, 255, 255, 255, 255, 255, 255, 255, 9, 1, 0, 5, 6, 11, 255, 255, 255, 255, 255, 255, 255, 255, 255, 255, 1, 3, 8, 1, 8, 9, 5, 6, 11, 255, 255, 255, 255, 255, 255, 255, 1, 5, 6, 2, 1, 6, 255, 255, 255, 255, 255, 255, 255, 255, 255, 255, 1, 5, 6, 1, 6, 2, 3, 8, 0, 255, 255, 255, 255, 255, 255, 255, 9, 5, 6, 9, 6, 0, 0, 6, 2, 255, 255, 255, 255, 255, 255, 255, 5, 8, 9, 5, 2, 8, 5, 6, 2, 3, 8, 2, 255, 255, 255, 255, 2, 10, 3, 11, 5, 6, 255, 255, 255, 255, 255, 255, 255, 255, 255, 255, 10, 8, 0, 10, 0, 2, 11, 5, 6, 255, 255, 255, 255, 255, 255, 255, 0, 9, 1, 2, 10, 3, 5, 6, 11, 255, 255, 255, 255, 255, 255, 255, 5, 6, 11, 1, 2, 9, 9, 2, 10, 9, 10, 8, 255, 255, 255, 255, 6, 10, 3, 6, 3, 5, 5, 3, 1, 255, 255, 255, 255, 255, 255, 255, 0, 10, 8, 0, 5, 10, 0, 1, 5, 5, 6, 10, 255, 255, 255, 255, 3, 6, 10, 0, 6, 3, 0, 5, 6, 0, 9, 5, 255, 255, 255, 255, 6, 9, 5, 6, 10, 9, 10, 8, 9, 255, 255, 255, 255, 255, 255, 255, 5, 6, 11, 4, 8, 7, 255, 255, 255, 255, 255, 255, 255, 255, 255, 255, 4, 0, 3, 4, 3, 7, 6, 11, 5, 255, 255, 255, 255, 255, 255, 255, 1, 0, 9, 5, 6, 11, 8, 7, 4, 255, 255, 255, 255, 255, 255, 255, 11, 5, 6, 1, 7, 9, 1, 3, 7, 7, 4, 9, 255, 255, 255, 255, 6, 2, 1, 6, 1, 5, 4, 8, 7, 255, 255, 255, 255, 255, 255, 255, 1, 5, 2, 5, 6, 2, 3, 4, 0, 3, 7, 4, 255, 255, 255, 255, 8, 7, 4, 9, 5, 0, 0, 5, 6, 0, 6, 2, 255, 255, 255, 255, 7, 9, 3, 7, 4, 9, 3, 9, 2, 5, 6, 9, 2, 9, 6, 255, 3, 2, 10, 7, 4, 8, 11, 5, 6, 255, 255, 255, 255, 255, 255, 255, 5, 6, 11, 4, 2, 7, 4, 0, 2, 2, 10, 7, 255, 255, 255, 255, 0, 9, 1, 4, 8, 7, 2, 10, 3, 5, 6, 11, 255, 255, 255, 255, 9, 1, 2, 9, 2, 10, 9, 10, 4, 7, 4, 10, 5, 6, 11, 255, 8, 7, 4, 3, 5, 10, 3, 1, 5, 5, 6, 10, 255, 255, 255, 255, 5, 10, 1, 5, 6, 10, 1, 10, 0, 7, 4, 10, 0, 10, 4, 255, 0, 9, 5, 0, 5, 6, 0, 6, 3, 10, 3, 6, 8, 7, 4, 255, 6, 9, 5, 6, 10, 9, 4, 9, 7, 7, 9, 10, 255, 255, 255, 255, 11, 9, 4, 6, 11, 4, 255, 255, 255, 255, 255, 255, 255, 255, 255, 255, 4, 6, 11, 4, 11, 9, 0, 3, 8, 255, 255, 255, 255, 255, 255, 255, 11, 1, 0, 11, 0, 6, 6, 0, 4, 255, 255, 255, 255, 255, 255, 255, 8, 1, 3, 8, 6, 1, 8, 4, 6, 6, 11, 1, 255, 255, 255, 255, 1, 9, 4, 1, 4, 2, 2, 4, 6, 255, 255, 255, 255, 255, 255, 255, 3, 8, 0, 1, 9, 2, 2, 9, 4, 2, 4, 6, 255, 255, 255, 255, 0, 4, 2, 4, 6, 2, 255, 255, 255, 255, 255, 255, 255, 255, 255, 255, 8, 2, 3, 8, 4, 2, 4, 6, 2, 255, 255, 255, 255, 255, 255, 255, 11, 9, 4, 11, 4, 6, 10, 3, 2, 255, 255, 255, 255, 255, 255, 255, 0, 2, 8, 2, 10, 8, 4, 11, 9, 4, 6, 11, 255, 255, 255, 255, 3, 2, 10, 0, 6, 1, 0, 4, 6, 6, 11, 1, 255, 255, 255, 255, 6, 1, 4, 6, 11, 1, 4, 1, 8, 2, 10, 1, 8, 1, 10, 255, 9, 4, 6, 9, 6, 3, 9, 3, 1, 10, 3, 6, 255, 255, 255, 255, 8, 1, 10, 8, 0, 1, 10, 1, 6, 9, 4, 1, 6, 1, 4, 255, 3, 6, 10, 3, 0, 6, 0, 4, 6, 255, 255, 255, 255, 255, 255, 255, 6, 8, 4, 10, 8, 6, 255, 255, 255, 255, 255, 255, 255, 255, 255, 255, 7, 6, 11, 7, 11, 8, 8, 11, 9, 255, 255, 255, 255, 255, 255, 255, 0, 3, 7, 0, 7, 11, 0, 11, 9, 6, 11, 7, 255, 255, 255, 255, 11, 7, 6, 1, 7, 11, 1, 8, 7, 1, 0, 8, 255, 255, 255, 255, 11, 7, 6, 11, 1, 7, 1, 3, 7, 255, 255, 255, 255, 255, 255, 255, 1, 6, 2, 1, 8, 6, 1, 9, 8, 8, 7, 6, 255, 255, 255, 255, 2, 9, 6, 2, 1, 9, 6, 9, 7, 0, 3, 9, 7, 9, 3, 255, 7, 0, 8, 7, 6, 0, 6, 2, 0, 255, 255, 255, 255, 255, 255, 255, 7, 2, 3, 6, 2, 7, 255, 255, 255, 255, 255, 255, 255, 255, 255, 255, 2, 10, 3, 11, 8, 6, 11, 9, 8, 8, 7, 6, 255, 255, 255, 255, 2, 7, 0, 2, 10, 7, 0, 7, 9, 6, 11, 7, 9, 7, 11, 255, 1, 0, 8, 1, 8, 7, 1, 7, 11, 6, 11, 7, 2, 10, 3, 255, 10, 1, 2, 10, 7, 1, 11, 1, 6, 6, 1, 7, 255, 255, 255, 255, 8, 6, 9, 8, 7, 6, 9, 6, 1, 10, 3, 6, 1, 6, 3, 255, 0, 1, 9, 10, 7, 6, 255, 255, 255, 255, 255, 255, 255, 255, 255, 255, 7, 0, 8, 7, 6, 0, 3, 0, 10, 10, 0, 6, 255, 255, 255, 255, 7, 6, 10, 255, 255, 255, 255, 255, 255, 255, 255, 255, 255, 255, 255, 255, 7, 10, 6, 255, 255, 255, 255, 255, 255, 255, 255, 255, 255, 255, 255, 255, 3, 8, 0, 10, 6, 7, 255, 255, 255, 255, 255, 255, 255, 255, 255, 255, 0, 9, 1, 10, 6, 7, 255, 255, 255, 255, 255, 255, 255, 255, 255, 255, 8, 9, 1, 8, 1, 3, 10, 6, 7, 255, 255, 255, 255, 255, 255, 255, 11, 2, 1, 6, 7, 10, 255, 255, 255, 255, 255, 255, 255, 255, 255, 255, 1, 11, 2, 3, 8, 0, 6, 7, 10, 255, 255, 255, 255, 255, 255, 255, 2, 0, 9, 2, 9, 11, 6, 7, 10, 255, 255, 255, 255, 255, 255, 255, 6, 7, 10, 2, 3, 11, 11, 3, 8, 11, 8, 9, 255, 255, 255, 255, 7, 3, 2, 6, 7, 2, 255, 255, 255, 255, 255, 255, 255, 255, 255, 255, 7, 8, 0, 7, 0, 6, 6, 0, 2, 255, 255, 255, 255, 255, 255, 255, 2, 6, 7, 2, 7, 3, 0, 9, 1, 255, 255, 255, 255, 255, 255, 255, 1, 2, 6, 1, 6, 8, 1, 8, 9, 8, 6, 7, 255, 255, 255, 255, 11, 6, 7, 11, 7, 1, 1, 7, 3, 255, 255, 255, 255, 255, 255, 255, 11, 6, 7, 1, 11, 7, 1, 7, 8, 1, 8, 0, 255, 255, 255, 255, 0, 7, 3, 0, 11, 7, 0, 9, 11, 6, 7, 11, 255, 255, 255, 255, 7, 11, 6, 7, 8, 11, 8, 9, 11, 255, 255, 255, 255, 255, 255, 255, 6, 4, 8, 10, 6, 8, 255, 255, 255, 255, 255, 255, 255, 255, 255, 255, 3, 10, 6, 3, 6, 0, 0, 6, 4, 255, 255, 255, 255, 255, 255, 255, 8, 10, 6, 8, 6, 4, 9, 1, 0, 255, 255, 255, 255, 255, 255, 255, 9, 6, 4, 9, 3, 6, 9, 1, 3, 10, 6, 3, 255, 255, 255, 255, 6, 4, 8, 6, 8, 10, 2, 1, 11, 255, 255, 255, 255, 255, 255, 255, 1, 11, 2, 3, 10, 0, 0, 10, 6, 0, 6, 4, 255, 255, 255, 255, 4, 8, 10, 4, 10, 6, 0, 9, 2, 2, 9, 11, 255, 255, 255, 255, 11, 3, 9, 11, 2, 3, 9, 3, 4, 10, 6, 3, 4, 3, 6, 255, 8, 3, 2, 8, 2, 4, 4, 2, 6, 255, 255, 255, 255, 255, 255, 255, 0, 2, 4, 4, 2, 6, 255, 255, 255, 255, 255, 255, 255, 255, 255, 255, 1, 0, 9, 2, 4, 3, 2, 6, 4, 4, 8, 3, 255, 255, 255, 255, 1, 4, 9, 1, 2, 4, 2, 6, 4, 255, 255, 255, 255, 255, 255, 255, 8, 3, 1, 8, 1, 6, 8, 6, 4, 6, 1, 11, 255, 255, 255, 255, 11, 0, 1, 11, 6, 0, 6, 4, 0, 255, 255, 255, 255, 255, 255, 255, 4, 3, 6, 4, 8, 3, 6, 3, 11, 0, 9, 3, 11, 3, 9, 255, 11, 4, 9, 6, 4, 11, 255, 255, 255, 255, 255, 255, 255, 255, 255, 255, 4, 5, 9, 7, 10, 6, 255, 255, 255, 255, 255, 255, 255, 255, 255, 255, 0, 3, 8, 4, 5, 9, 10, 6, 7, 255, 255, 255, 255, 255, 255, 255, 5, 1, 0, 5, 0, 4, 7, 10, 6, 255, 255, 255, 255, 255, 255, 255, 10, 6, 7, 8, 4, 3, 3, 4, 5, 3, 5, 1, 255, 255, 255, 255, 9, 4, 5, 11, 2, 1, 7, 10, 6, 255, 255, 255, 255, 255, 255, 255, 6, 7, 10, 1, 11, 2, 0, 3, 8, 4, 5, 9, 255, 255, 255, 255, 7, 10, 6, 5, 11, 4, 4, 11, 2, 4, 2, 0, 255, 255, 255, 255, 3, 8, 4, 3, 4, 5, 3, 5, 2, 11, 2, 5, 10, 6, 7, 255, 7, 3, 2, 7, 2, 6, 5, 9, 4, 255, 255, 255, 255, 255, 255, 255, 9, 4, 5, 0, 6, 8, 0, 2, 6, 6, 7, 8, 255, 255, 255, 255, 3, 2, 6, 3, 6, 7, 1, 0, 5, 5, 0, 4, 255, 255, 255, 255, 6, 8, 2, 6, 7, 8, 2, 8, 1, 4, 5, 8, 1, 8, 5, 255, 9, 4, 5, 11, 6, 1, 1, 6, 7, 1, 7, 3, 255, 255, 255, 255, 1, 11, 6, 1, 6, 7, 1, 7, 0, 8, 0, 7, 9, 4, 5, 255, 4, 11, 0, 4, 5, 11, 0, 11, 3, 6, 7, 11, 3, 11, 7, 255, 7, 11, 6, 7, 8, 11, 5, 11, 4, 4, 11, 8, 255, 255, 255, 255, 6, 5, 9, 6, 9, 10, 10, 9, 8, 255, 255, 255, 255, 255, 255, 255, 3, 10, 6, 0, 3, 6, 0, 6, 5, 0, 5, 9, 255, 255, 255, 255, 0, 8, 10, 0, 10, 5, 0, 5, 1, 5, 10, 6, 255, 255, 255, 255, 6, 3, 10, 6, 5, 3, 5, 1, 3, 255, 255, 255, 255, 255, 255, 255, 1, 11, 2, 9, 10, 5, 9, 8, 10, 10, 6, 5, 255, 255, 255, 255, 0, 3, 10, 0, 10, 6, 0, 6, 9, 5, 9, 6, 1, 11, 2, 255, 10, 5, 8, 10, 6, 5, 8, 5, 0, 11, 2, 5, 0, 5, 2, 255, 6, 3, 10, 6, 5, 3, 2, 3, 11, 11, 3, 5, 255, 255, 255, 255, 5, 9, 8, 5, 8, 2, 5, 2, 6, 3, 2, 8, 255, 255, 255, 255, 9, 6, 5, 9, 0, 6, 0, 2, 6, 255, 255, 255, 255, 255, 255, 255, 1, 8, 5, 1, 0, 8, 5, 8, 6, 3, 2, 8, 6, 8, 2, 255, 1, 6, 5, 2, 6, 1, 255, 255, 255, 255, 255, 255, 255, 255, 255, 255, 1, 6, 3, 1, 11, 6, 3, 6, 8, 5, 9, 6, 8, 6, 9, 255, 11, 0, 1, 11, 6, 0, 9, 0, 5, 5, 0, 6, 255, 255, 255, 255, 0, 8, 3, 5, 11, 6, 255, 255, 255, 255, 255, 255, 255, 255, 255, 255, 11, 6, 5, 255, 255, 255, 255, 255, 255, 255, 255, 255, 255, 255, 255, 255, 10, 11, 5, 7, 10, 5, 255, 255, 255, 255, 255, 255, 255, 255, 255, 255, 10, 11, 5, 10, 5, 7, 8, 0, 3, 255, 255, 255, 255, 255, 255, 255, 5, 7, 10, 5, 10, 11, 1, 0, 9, 255, 255, 255, 255, 255, 255, 255, 11, 5, 7, 11, 7, 10, 9, 1, 8, 8, 1, 3, 255, 255, 255, 255, 10, 2, 1, 10, 1, 7, 7, 1, 5, 255, 255, 255, 255, 255, 255, 255, 0, 3, 8, 1, 7, 2, 1, 5, 7, 7, 10, 2, 255, 255, 255, 255, 9, 5, 7, 9, 7, 2, 9, 2, 0, 2, 7, 10, 255, 255, 255, 255, 7, 2, 5, 7, 10, 2, 5, 2, 9, 3, 8, 2, 9, 2, 8, 255, 2, 11, 5, 2, 5, 3, 3, 5, 7, 255, 255, 255, 255, 255, 255, 255, 8, 0, 2, 8, 2, 5, 8, 5, 7, 11, 5, 2, 255, 255, 255, 255, 9, 1, 0, 5, 3, 11, 5, 7, 3, 3, 2, 11, 255, 255, 255, 255, 9, 2, 8, 9, 1, 2, 8, 2, 7, 11, 5, 2, 7, 2, 5, 255, 1, 5, 3, 3, 5, 7, 255, 255, 255, 255, 255, 255, 255, 255, 255, 255, 0, 7, 8, 0, 1, 7, 1, 5, 7, 255, 255, 255, 255, 255, 255, 255, 9, 3, 0, 9, 5, 3, 5, 7, 3, 255, 255, 255, 255, 255, 255, 255, 9, 7, 8, 5, 7, 9, 255, 255, 255, 255, 255, 255, 255, 255, 255, 255, 5, 4, 8, 5, 8, 11, 11, 8, 10, 255, 255, 255, 255, 255, 255, 255, 5, 4, 0, 5, 0, 10, 5, 10, 11, 10, 0, 3, 255, 255, 255, 255, 0, 9, 1, 8, 11, 4, 8, 10, 11, 11, 5, 4, 255, 255, 255, 255, 11, 4, 10, 11, 5, 4, 10, 4, 3, 9, 1, 4, 3, 4, 1, 255, 2, 1, 5, 2, 5, 8, 2, 8, 10, 4, 8, 5, 255, 255, 255, 255, 0, 10, 4, 0, 3, 10, 4, 10, 5, 2, 1, 10, 5, 10, 1, 255, 0, 5, 2, 0, 9, 5, 2, 5, 10, 4, 8, 5, 10, 5, 8, 255, 9, 5, 4, 2, 3, 10, 255, 255, 255, 255, 255, 255, 255, 255, 255, 255, 2, 11, 5, 3, 2, 5, 3, 5, 4, 3, 4, 8, 255, 255, 255, 255, 5, 2, 11, 5, 4, 2, 4, 0, 2, 255, 255, 255, 255, 255, 255, 255, 3, 2, 11, 3, 11, 5, 3, 5, 8, 4, 8, 5, 0, 9, 1, 255, 5, 2, 11, 5, 4, 2, 1, 2, 9, 9, 2, 4, 255, 255, 255, 255, 8, 5, 4, 8, 3, 5, 3, 1, 5, 255, 255, 255, 255, 255, 255, 255, 0, 5, 4, 1, 5, 0, 255, 255, 255, 255, 255, 255, 255, 255, 255, 255, 8, 5, 4, 8, 3, 5, 9, 5, 0, 0, 5, 3, 255, 255, 255, 255, 9, 5, 4, 255, 255, 255, 255, 255, 255, 255, 255, 255, 255, 255, 255, 255, 4, 7, 10, 4, 10, 9, 9, 10, 11, 255, 255, 255, 255, 255, 255, 255, 0, 3, 8, 4, 7, 9, 9, 7, 10, 9, 10, 11, 255, 255, 255, 255, 1, 10, 11, 1, 4, 10, 1, 0, 4, 7, 10, 4, 255, 255, 255, 255, 3, 4, 1, 3, 8, 4, 1, 4, 11, 7, 10, 4, 11, 4, 10, 255, 4, 7, 10, 9, 4, 10, 9, 10, 2, 9, 2, 1, 255, 255, 255, 255, 9, 4, 7, 9, 7, 10, 9, 10, 1, 2, 1, 10, 0, 3, 8, 255, 10, 4, 7, 10, 2, 4, 2, 0, 4, 255, 255, 255, 255, 255, 255, 255, 10, 4, 7, 10, 2, 4, 8, 4, 3, 3, 4, 2, 255, 255, 255, 255, 2, 11, 9, 2, 9, 7, 2, 7, 3, 7, 9, 4, 255, 255, 255, 255, 9, 7, 11, 9, 4, 7, 11, 7, 2, 8, 0, 7, 2, 7, 0, 255, 3, 11, 7, 3, 2, 11, 7, 11, 4, 1, 0, 11, 4, 11, 0, 255, 1, 2, 11, 8, 4, 7, 255, 255, 255, 255, 255, 255, 255, 255, 255, 255, 4, 1, 9, 4, 7, 1, 7, 3, 1, 255, 255, 255, 255, 255, 255, 255, 4, 1, 9, 4, 7, 1, 0, 1, 8, 8, 1, 7, 255, 255, 255, 255, 4, 3, 0, 7, 3, 4, 255, 255, 255, 255, 255, 255, 255, 255, 255, 255, 4, 7, 8, 255, 255, 255, 255, 255, 255, 255, 255, 255, 255, 255, 255, 255, 9, 8, 11, 11, 8, 10, 255, 255, 255, 255, 255, 255, 255, 255, 255, 255, 3, 9, 0, 3, 10, 9, 10, 11, 9, 255, 255, 255, 255, 255, 255, 255, 0, 11, 1, 0, 8, 11, 8, 10, 11, 255, 255, 255, 255, 255, 255, 255, 3, 11, 1, 10, 11, 3, 255, 255, 255, 255, 255, 255, 255, 255, 255, 255, 1, 10, 2, 1, 9, 10, 9, 8, 10, 255, 255, 255, 255, 255, 255, 255, 3, 9, 0, 3, 10, 9, 1, 9, 2, 2, 9, 10, 255, 255, 255, 255, 0, 10, 2, 8, 10, 0, 255, 255, 255, 255, 255, 255, 255, 255, 255, 255, 3, 10, 2, 255, 255, 255, 255, 255, 255, 255, 255, 255, 255, 255, 255, 255, 2, 8, 3, 2, 11, 8, 11, 9, 8, 255, 255, 255, 255, 255, 255, 255, 9, 2, 11, 0, 2, 9, 255, 255, 255, 255, 255, 255, 255, 255, 255, 255, 2, 8, 3, 2, 11, 8, 0, 8, 1, 1, 8, 11, 255, 255, 255, 255, 1, 2, 11, 255, 255, 255, 255, 255, 255, 255, 255, 255, 255, 255, 255, 255, 1, 8, 3, 9, 8, 1, 255, 255, 255, 255, 255, 255, 255, 255, 255, 255, 0, 1, 9, 255, 255, 255, 255, 255, 255, 255, 255, 255, 255, 255, 255, 255, 0, 8, 3, 255, 255, 255, 255, 255, 255, 255, 255, 255, 255, 255, 255, 255, 255, 255, 255, 255, 255, 255, 255, 255, 255, 255, 255, 255, 255, 255, 255, 255};
.const .align 1 .b8 vtkMarchingCubes_edges[24] = {0, 1, 1, 2, 3, 2, 0, 3, 4, 5, 5, 6, 7, 6, 4, 7, 0, 4, 1, 5, 3, 7, 2, 6};
// _ZZN3cub18CUB_300001_SM_10006detail10merge_sort30DeviceMergeSortBlockSortKernelINS2_10policy_hubIN6thrust24THRUST_300001_SM_1000_NS6detail15normal_iteratorINS6_10device_ptrI6MortonEEEEE9Policy600ESC_PNS0_8NullTypeESC_SG_j13CompareMortonSA_SF_EEvbT0_T1_T2_T3_T4_PT6_PT7_T5_NS1_7vsmem_tEE19static_temp_storage has been demoted
// _ZZN3cub18CUB_300001_SM_10006detail10merge_sort26DeviceMergeSortMergeKernelINS2_10policy_hubIN6thrust24THRUST_300001_SM_1000_NS6detail15normal_iteratorINS6_10device_ptrI6MortonEEEEE9Policy600ESC_PNS0_8NullTypeESC_SG_j13CompareMortonSA_SF_EEvbT2_T3_T4_PT6_PT7_T5_PSK_SK_NS1_7vsmem_tEE19static_temp_storage has been demoted
// _ZZN3cub18CUB_300001_SM_10006detail10merge_sort30DeviceMergeSortBlockSortKernelINS2_10policy_hubIN6thrust24THRUST_300001_SM_1000_NS6detail15normal_iteratorINS6_10device_ptrI6MortonEEEEE9Policy600ESC_PNS0_8NullTypeESC_SG_m13CompareMortonSA_SF_EEvbT0_T1_T2_T3_T4_PT6_PT7_T5_NS1_7vsmem_tEE19static_temp_storage has been demoted
// _ZZN3cub18CUB_300001_SM_10006detail10merge_sort26DeviceMergeSortMergeKernelINS2_10policy_hubIN6thrust24THRUST_300001_SM_1000_NS6detail15normal_iteratorINS6_10device_ptrI6MortonEEEEE9Policy600ESC_PNS0_8NullTypeESC_SG_m13CompareMortonSA_SF_EEvbT2_T3_T4_PT6_PT7_T5_PSK_SK_NS1_7vsmem_tEE19static_temp_storage has been demoted
// _ZZN3cub18CUB_300001_SM_10006detail10merge_sort30DeviceMergeSortBlockSortKernelINS2_10policy_hubIN6thrust24THRUST_300001_SM_1000_NS6detail15normal_iteratorINS6_10device_ptrI14TriangleVertexEEEEE9Policy600ESC_PNS0_8NullTypeESC_SG_j15CompareVerticesSA_SF_EEvbT0_T1_T2_T3_T4_PT6_PT7_T5_NS1_7vsmem_tEE19static_temp_storage has been demoted
// _ZZN3cub18CUB_300001_SM_10006detail10merge_sort26DeviceMergeSortMergeKernelINS2_10policy_hubIN6thrust24THRUST_300001_SM_1000_NS6detail15normal_iteratorINS6_10device_ptrI14TriangleVertexEEEEE9Policy600ESC_PNS0_8NullTypeESC_SG_j15CompareVerticesSA_SF_EEvbT2_T3_T4_PT6_PT7_T5_PSK_SK_NS1_7vsmem_tEE19static_temp_storage has been demoted
// _ZZN3cub18CUB_300001_SM_10006detail10merge_sort30DeviceMergeSortBlockSortKernelINS2_10policy_hubIN6thrust24THRUST_300001_SM_1000_NS6detail15normal_iteratorINS6_10device_ptrI14TriangleVertexEEEEE9Policy600ESC_PNS0_8NullTypeESC_SG_m15CompareVerticesSA_SF_EEvbT0_T1_T2_T3_T4_PT6_PT7_T5_NS1_7vsmem_tEE19static_temp_storage has been demoted
// _ZZN3cub18CUB_300001_SM_10006detail10merge_sort26DeviceMergeSortMergeKernelINS2_10policy_hubIN6thrust24THRUST_300001_SM_1000_NS6detail15normal_iteratorINS6_10device_ptrI14TriangleVertexEEEEE9Policy600ESC_PNS0_8NullTypeESC_SG_m15CompareVerticesSA_SF_EEvbT2_T3_T4_PT6_PT7_T5_PSK_SK_NS1_7vsmem_tEE19static_temp_storage has been demoted
.global .align 1 .b8 _ZN34_INTERNAL_1b97749d_4_k_cu_8f279e9b4cuda3std3__45__cpo5beginE[1];
.global .align 1 .b8 _ZN34_INTERNAL_1b97749d_4_k_cu_8f279e9b4cuda3std3__45__cpo3endE[1];
.global .align 1 .b8 _ZN34_INTERNAL_1b97749d_4_k_cu_8f279e9b4cuda3std3__45__cpo6cbeginE[1];
.global .align 1 .b8 _ZN34_INTERNAL_1b97749d_4_k_cu_8f279e9b4cuda3std3__45__cpo4cendE[1];
.global .align 1 .b8 _ZN34_INTERNAL_1b97749d_4_k_cu_8f279e9b4cuda3std3__45__cpo6rbeginE[1];
.global .align 1 .b8 _ZN34_INTERNAL_1b97749d_4_k_cu_8f279e9b4cuda3std3__45__cpo4rendE[1];
.global .align 1 .b8 _ZN34_INTERNAL_1b97749d_4_k_cu_8f279e9b4cuda3std3__45__cpo7crbeginE[1];
.global .align 1 .b8 _ZN34_INTERNAL_1b97749d_4_k_cu_8f279e9b4cuda3std3__45__cpo5crendE[1];
.global .align 1 .b8 _ZN34_INTERNAL_1b97749d_4_k_cu_8f279e9b4cuda3std3__436_GLOBAL__N__1b97749d_4_k_cu_8f279e9b6ignoreE[1];
.global .align 1 .b8 _ZN34_INTERNAL_1b97749d_4_k_cu_8f279e9b4cuda3std3__419piecewise_constructE[1];
.global .align 1 .b8 _ZN34_INTERNAL_1b97749d_4_k_cu_8f279e9b4cuda3std3__48in_placeE[1];
.global .align 1 .b8 _ZN34_INTERNAL_1b97749d_4_k_cu_8f279e9b4cuda3std3__420unreachable_sentinelE[1];
.global .align 1 .b8 _ZN34_INTERNAL_1b97749d_4_k_cu_8f279e9b4cuda3std3__47nulloptE[1];
.global .align 1 .b8 _ZN34_INTERNAL_1b97749d_4_k_cu_8f279e9b4cuda3std3__48unexpectE[1];
.global .align 1 .b8 _ZN34_INTERNAL_1b97749d_4_k_cu_8f279e9b4cuda3std6ranges3__45__cpo4swapE[1];
.global .align 1 .b8 _ZN34_INTERNAL_1b97749d_4_k_cu_8f279e9b4cuda3std6ranges3__45__cpo9iter_moveE[1];
.global .align 1 .b8 _ZN34_INTERNAL_1b97749d_4_k_cu_8f279e9b4cuda3std6ranges3__45__cpo5beginE[1];
.global .align 1 .b8 _ZN34_INTERNAL_1b97749d_4_k_cu_8f279e9b4cuda3std6ranges3__45__cpo3endE[1];
.global .align 1 .b8 _ZN34_INTERNAL_1b97749d_4_k_cu_8f279e9b4cuda3std6ranges3__45__cpo6cbeginE[1];
.global .align 1 .b8 _ZN34_INTERNAL_1b97749d_4_k_cu_8f279e9b4cuda3std6ranges3__45__cpo4cendE[1];
.global .align 1 .b8 _ZN34_INTERNAL_1b97749d_4_k_cu_8f279e9b4cuda3std6ranges3__45__cpo7advanceE[1];
.global .align 1 .b8 _ZN34_INTERNAL_1b97749d_4_k_cu_8f279e9b4cuda3std6ranges3__45__cpo9iter_swapE[1];
.global .align 1 .b8 _ZN34_INTERNAL_1b97749d_4_k_cu_8f279e9b4cuda3std6ranges3__45__cpo4nextE[1];
.global .align 1 .b8 _ZN34_INTERNAL_1b97749d_4_k_cu_8f279e9b4cuda3std6ranges3__45__cpo4prevE[1];
.global .align 1 .b8 _ZN34_INTERNAL_1b97749d_4_k_cu_8f279e9b4cuda3std6ranges3__45__cpo4dataE[1];
.global .align 1 .b8 _ZN34_INTERNAL_1b97749d_4_k_cu_8f279e9b4cuda3std6ranges3__45__cpo5cdataE[1];
.global .align 1 .b8 _ZN34_INTERNAL_1b97749d_4_k_cu_8f279e9b4cuda3std6ranges3__45__cpo4sizeE[1];
.global .align 1 .b8 _ZN34_INTERNAL_1b97749d_4_k_cu_8f279e9b4cuda3std6ranges3__45__cpo5ssizeE[1];
.global .align 1 .b8 _ZN34_INTERNAL_1b97749d_4_k_cu_8f279e9b4cuda3std6ranges3__45__cpo8distanceE[1];
.global .align 1 .b8 _ZN34_INTERNAL_1b97749d_4_k_cu_8f279e9b6thrust24THRUST_300001_SM_1000_NS8cuda_cub3parE[1];
.global .align 1 .b8 _ZN34_INTERNAL_1b97749d_4_k_cu_8f279e9b6thrust24THRUST_300001_SM_1000_NS8cuda_cub10par_nosyncE[1];
.global .align 1 .b8 _ZN34_INTERNAL_1b97749d_4_k_cu_8f279e9b6thrust24THRUST_300001_SM_1000_NS6system6detail10sequential3seqE[1];
.global .align 1 .b8 _ZN34_INTERNAL_1b97749d_4_k_cu_8f279e9b6thrust24THRUST_300001_SM_1000_NS6system3cpp3parE[1];
.global .align 1 .b8 _ZN34_INTERNAL_1b97749d_4_k_cu_8f279e9b6thrust24THRUST_300001_SM_1000_NS12placeholders2_1E[1];
.global .align 1 .b8 _ZN34_INTERNAL_1b97749d_4_k_cu_8f279e9b6thrust24THRUST_300001_SM_1000_NS12placeholders2_2E[1];
.global .align 1 .b8 _ZN34_INTERNAL_1b97749d_4_k_cu_8f279e9b6thrust24THRUST_300001_SM_1000_NS12placeholders2_3E[1];
.global .align 1 .b8 _ZN34_INTERNAL_1b97749d_4_k_cu_8f279e9b6thrust24THRUST_300001_SM_1000_NS12placeholders2_4E[1];
.global .align 1 .b8 _ZN34_INTERNAL_1b97749d_4_k_cu_8f279e9b6thrust24THRUST_300001_SM_1000_NS12placeholders2_5E[1];
.global .align 1 .b8 _ZN34_INTERNAL_1b97749d_4_k_cu_8f279e9b6thrust24THRUST_300001_SM_1000_NS12placeholders2_6E[1];
.global .align 1 .b8 _ZN34_INTERNAL_1b97749d_4_k_cu_8f279e9b6thrust24THRUST_300001_SM_1000_NS12placeholders2_7E[1];
.global .align 1 .b8 _ZN34_INTERNAL_1b97749d_4_k_cu_8f279e9b6thrust24THRUST_300001_SM_1000_NS12placeholders2_8E[1];
.global .align 1 .b8 _ZN34_INTERNAL_1b97749d_4_k_cu_8f279e9b6thrust24THRUST_300001_SM_1000_NS12placeholders2_9E[1];
.global .align 1 .b8 _ZN34_INTERNAL_1b97749d_4_k_cu_8f279e9b6thrust24THRUST_300001_SM_1000_NS12placeholders3_10E[1];
.global .align 1 .b8 _ZN34_INTERNAL_1b97749d_4_k_cu_8f279e9b6thrust24THRUST_300001_SM_1000_NS3seqE[1];
.global .align 1 .b8 _ZN34_INTERNAL_1b97749d_4_k_cu_8f279e9b6thrust24THRUST_300001_SM_1000_NS6deviceE[1];

.visible .entry _Z16buildMortonArrayP6Morton5vec3iPK4Celli(
	.param .u64 .ptr .align 1 _Z16buildMortonArrayP6Morton5vec3iPK4Celli_param_0,
	.param .align 4 .b8 _Z16buildMortonArrayP6Morton5vec3iPK4Celli_param_1[12],
	.param .u64 .ptr .align 1 _Z16buildMortonArrayP6Morton5vec3iPK4Celli_param_2,
	.param .u32 _Z16buildMortonArrayP6Morton5vec3iPK4Celli_param_3
)
{
	.reg .pred 	%p<2>;
	.reg .b32 	%r<13>;
	.reg .b64 	%rd<75>;

	ld.param.u32 	%r3, [_Z16buildMortonArrayP6Morton5vec3iPK4Celli_param_1+8];
	ld.param.u32 	%r2, [_Z16buildMortonArrayP6Morton5vec3iPK4Celli_param_1+4];
	ld.param.u32 	%r1, [_Z16buildMortonArrayP6Morton5vec3iPK4Celli_param_1];
	ld.param.u64 	%rd2, [_Z16buildMortonArrayP6Morton5vec3iPK4Celli_param_0];
	ld.param.u64 	%rd3, [_Z16buildMortonArrayP6Morton5vec3iPK4Celli_param_2];
	ld.param.s32 	%rd4, [_Z16buildMortonArrayP6Morton5vec3iPK4Celli_param_3];
	mov.u32 	%r4, %tid.x;
	cvt.u64.u32 	%rd5, %r4;
	mov.u32 	%r5, %ntid.x;
	mov.u32 	%r6, %ctaid.x;
	mul.wide.u32 	%rd6, %r5, %r6;
	add.s64 	%rd1, %rd6, %rd5;
	setp.ge.u64 	%p1, %rd1, %rd4;
	@%p1 bra 	$L__BB0_2;
	cvta.to.global.u64 	%rd7, %rd3;
	cvta.to.global.u64 	%rd8, %rd2;
	mul.lo.s64 	%rd9, %rd1, 20;
	add.s64 	%rd10, %rd7, %rd9;
	ld.global.nc.u32 	%r7, [%rd10];
	sub.s32 	%r8, %r7, %r1;
	ld.global.nc.u32 	%r9, [%rd10+4];
	sub.s32 	%r10, %r9, %r2;
	ld.global.nc.u32 	%r11, [%rd10+8];
	sub.s32 	%r12, %r11, %r3;
	cvt.u64.u32 	%rd11, %r12;
	shl.b64 	%rd12, %rd11, 32;
	or.b64  	%rd13, %rd12, %rd11;
	and.b64  	%rd14, %rd13, 8725724278095871;
	mul.wide.u32 	%rd15, %r12, 65536;
	and.b64  	%rd16, %rd15, 4294901760;
	or.b64  	%rd17, %rd16, %rd14;
	and.b64  	%rd18, %rd17, 8725728556220671;
	shl.b64 	%rd19, %rd17, 8;
	and.b64  	%rd20, %rd19, 2233786510392491776;
	or.b64  	%rd21, %rd20, %rd18;
	and.b64  	%rd22, %rd21, 1157144660301377551;
	shl.b64 	%rd23, %rd21, 4;
	and.b64  	%rd24, %rd23, 67570491112489200;
	or.b64  	%rd25, %rd24, %rd22;
	shl.b64 	%rd26, %rd25, 4;
	and.b64  	%rd27, %rd26, 585610922974906400;
	shl.b64 	%rd28, %rd25, 2;
	and.b64  	%rd29, %rd28, 4684887383799251204;
	or.b64  	%rd30, %rd27, %rd29;
	cvt.u64.u32 	%rd31, %r10;
	shl.b64 	%rd32, %rd31, 32;
	or.b64  	%rd33, %rd32, %rd31;
	and.b64  	%rd34, %rd33, 8725724278095871;
	mul.wide.u32 	%rd35, %r10, 65536;
	and.b64  	%rd36, %rd35, 4294901760;
	or.b64  	%rd37, %rd36, %rd34;
	and.b64  	%rd38, %rd37, 8725728556220671;
	shl.b64 	%rd39, %rd37, 8;
	and.b64  	%rd40, %rd39, 2233786510392491776;
	or.b64  	%rd41, %rd40, %rd38;
	and.b64  	%rd42, %rd41, 1157144660301377551;
	shl.b64 	%rd43, %rd41, 4;
	and.b64  	%rd44, %rd43, 67570491112489200;
	or.b64  	%rd45, %rd44, %rd42;
	shl.b64 	%rd46, %rd45, 3;
	and.b64  	%rd47, %rd46, 292805461487453200;
	shl.b64 	%rd48, %rd45, 1;
	and.b64  	%rd49, %rd48, 2342443691899625602;
	or.b64  	%rd50, %rd47, %rd49;
	cvt.u64.u32 	%rd51, %r8;
	shl.b64 	%rd52, %rd51, 32;
	or.b64  	%rd53, %rd52, %rd51;
	and.b64  	%rd54, %rd53, 8725724278095871;
	mul.wide.u32 	%rd55, %r8, 65536;
	and.b64  	%rd56, %rd55, 4294901760;
	or.b64  	%rd57, %rd56, %rd54;
	and.b64  	%rd58, %rd57, 8725728556220671;
	shl.b64 	%rd59, %rd57, 8;
	and.b64  	%rd60, %rd59, 2233786510392491776;
	or.b64  	%rd61, %rd60, %rd58;
	and.b64  	%rd62, %rd61, 1157144660301377551;
	shl.b64 	%rd63, %rd61, 4;
	and.b64  	%rd64, %rd63, 67570491112489200;
	or.b64  	%rd65, %rd64, %rd62;
	and.b64  	%rd66, %rd65, 1171221845949812801;
	shl.b64 	%rd67, %rd65, 2;
	and.b64  	%rd68, %rd67, 146402730743726600;
	or.b64  	%rd69, %rd68, %rd66;
	or.b64  	%rd70, %rd50, %rd69;
	or.b64  	%rd71, %rd70, %rd30;
	shl.b64 	%rd72, %rd1, 4;
	add.s64 	%rd73, %rd8, %rd72;
	st.global.u64 	[%rd73], %rd71;
	add.s64 	%rd74, %rd3, %rd9;
	st.global.u64 	[%rd73+8], %rd74;
$L__BB0_2:
	ret;

}
	// .globl	_Z16extractTrianglesPK6Morton5vec3iPK4CelliifP14TriangleVertexiPi
.visible .entry _Z16extractTrianglesPK6Morton5vec3iPK4CelliifP14TriangleVertexiPi(
	.param .u64 .ptr .align 1 _Z16extractTrianglesPK6Morton5vec3iPK4CelliifP14TriangleVertexiPi_param_0,
	.param .align 4 .b8 _Z16extractTrianglesPK6Morton5vec3iPK4CelliifP14TriangleVertexiPi_param_1[12],
	.param .u64 .ptr .align 1 _Z16extractTrianglesPK6Morton5vec3iPK4CelliifP14TriangleVertexiPi_param_2,
	.param .u32 _Z16extractTrianglesPK6Morton5vec3iPK4CelliifP14TriangleVertexiPi_param_3,
	.param .u32 _Z16extractTrianglesPK6Morton5vec3iPK4CelliifP14TriangleVertexiPi_param_4,
	.param .f32 _Z16extractTrianglesPK6Morton5vec3iPK4CelliifP14TriangleVertexiPi_param_5,
	.param .u64 .ptr .align 1 _Z16extractTrianglesPK6Morton5vec3iPK4CelliifP14TriangleVertexiPi_param_6,
	.param .u32 _Z16extractTrianglesPK6Morton5vec3iPK4CelliifP14TriangleVertexiPi_param_7,
	.param .u64 .ptr .align 1 _Z16extractTrianglesPK6Morton5vec3iPK4CelliifP14TriangleVertexiPi_param_8
)
{
	.local .align 16 .b8 	__local_depot1[288];
	.reg .b64 	%SP;
	.reg .b64 	%SPL;
	.reg .pred 	%p<277>;
	.reg .b16 	%rs<5>;
	.reg .b32 	%r<479>;
	.reg .b32 	%f<194>;
	.reg .b64 	%rd<362>;

	mov.u64 	%SPL, __local_depot1;
	ld.param.u32 	%r140, [_Z16extractTrianglesPK6Morton5vec3iPK4CelliifP14TriangleVertexiPi_param_1+8];
	ld.param.u32 	%r139, [_Z16extractTrianglesPK6Morton5vec3iPK4CelliifP14TriangleVertexiPi_param_1+4];
	ld.param.u32 	%r138, [_Z16extractTrianglesPK6Morton5vec3iPK4CelliifP14TriangleVertexiPi_param_1];
	ld.param.u64 	%rd86, [_Z16extractTrianglesPK6Morton5vec3iPK4CelliifP14TriangleVertexiPi_param_0];
	ld.param.u64 	%rd83, [_Z16extractTrianglesPK6Morton5vec3iPK4CelliifP14TriangleVertexiPi_param_2];
	ld.param.u32 	%r141, [_Z16extractTrianglesPK6Morton5vec3iPK4CelliifP14TriangleVertexiPi_param_3];
	ld.param.f32 	%f46, [_Z16extractTrianglesPK6Morton5vec3iPK4CelliifP14TriangleVertexiPi_param_5];
	cvta.to.global.u64 	%rd1, %rd86;
	add.u64 	%rd2, %SPL, 0;
	add.u64 	%rd3, %SPL, 128;
	mov.u32 	%r143, %tid.x;
	cvt.u64.u32 	%rd89, %r143;
	mov.u32 	%r144, %ntid.x;
	mov.u32 	%r145, %ctaid.x;
	mul.wide.u32 	%rd90, %r144, %r145;
	add.s64 	%rd4, %rd90, %rd89;
	shr.u64 	%rd5, %rd4, 3;
	cvt.u32.u64 	%r146, %rd5;
	setp.le.s32 	%p1, %r141, %r146;
	@%p1 bra 	$L__BB1_167;
	cvta.to.global.u64 	%rd91, %rd83;
	cvt.u32.u64 	%r147, %rd4;
	cvt.s64.s32 	%rd92, %rd5;
	mad.lo.s64 	%rd93, %rd92, 20, %rd91;
	ld.global.nc.u32 	%r4, [%rd93];
	ld.global.nc.u32 	%r5, [%rd93+4];
	ld.global.nc.u32 	%r6, [%rd93+8];
	ld.global.nc.u32 	%r7, [%rd93+12];
	and.b32  	%r8, %r147, 4;
	and.b32  	%r9, %r147, 2;
	and.b32  	%r10, %r147, 1;
	cvt.s64.s32 	%rd6, %r141;
	setp.lt.s32 	%p2, %r141, 1;
	cvt.rn.f32.s32 	%f1, %r4;
	cvt.rn.f32.s32 	%f2, %r5;
	cvt.rn.f32.s32 	%f3, %r6;
	@%p2 bra 	$L__BB1_114;
	sub.s32 	%r167, %r6, %r140;
	cvt.u64.u32 	%rd95, %r167;
	shl.b64 	%rd96, %rd95, 32;
	or.b64  	%rd97, %rd96, %rd95;
	and.b64  	%rd98, %rd97, 8725724278095871;
	mul.wide.u32 	%rd99, %r167, 65536;
	and.b64  	%rd100, %rd99, 4294901760;
	or.b64  	%rd101, %rd100, %rd98;
	and.b64  	%rd102, %rd101, 8725728556220671;
	shl.b64 	%rd103, %rd101, 8;
	and.b64  	%rd104, %rd103, 2233786510392491776;
	or.b64  	%rd105, %rd104, %rd102;
	and.b64  	%rd106, %rd105, 1157144660301377551;
	shl.b64 	%rd107, %rd105, 4;
	and.b64  	%rd108, %rd107, 67570491112489200;
	or.b64  	%rd109, %rd108, %rd106;
	shl.b64 	%rd110, %rd109, 4;
	and.b64  	%rd111, %rd110, 585610922974906400;
	shl.b64 	%rd112, %rd109, 2;
	and.b64  	%rd113, %rd112, 4684887383799251204;
	or.b64  	%rd7, %rd111, %rd113;
	sub.s32 	%r168, %r5, %r139;
	cvt.u64.u32 	%rd114, %r168;
	shl.b64 	%rd115, %rd114, 32;
	or.b64  	%rd116, %rd115, %rd114;
	and.b64  	%rd117, %rd116, 8725724278095871;
	mul.wide.u32 	%rd118, %r168, 65536;
	and.b64  	%rd119, %rd118, 4294901760;
	or.b64  	%rd120, %rd119, %rd117;
	and.b64  	%rd121, %rd120, 8725728556220671;
	shl.b64 	%rd122, %rd120, 8;
	and.b64  	%rd123, %rd122, 2233786510392491776;
	or.b64  	%rd124, %rd123, %rd121;
	and.b64  	%rd125, %rd124, 1157144660301377551;
	shl.b64 	%rd126, %rd124, 4;
	and.b64  	%rd127, %rd126, 67570491112489200;
	or.b64  	%rd128, %rd127, %rd125;
	shl.b64 	%rd129, %rd128, 3;
	and.b64  	%rd130, %rd129, 292805461487453200;
	shl.b64 	%rd131, %rd128, 1;
	and.b64  	%rd132, %rd131, 2342443691899625602;
	or.b64  	%rd8, %rd130, %rd132;
	or.b64  	%rd9, %rd8, %rd7;
	sub.s32 	%r169, %r4, %r138;
	cvt.u64.u32 	%rd133, %r169;
	shl.b64 	%rd134, %rd133, 32;
	or.b64  	%rd135, %rd134, %rd133;
	and.b64  	%rd136, %rd135, 8725724278095871;
	mul.wide.u32 	%rd137, %r169, 65536;
	and.b64  	%rd138, %rd137, 4294901760;
	or.b64  	%rd139, %rd138, %rd136;
	and.b64  	%rd140, %rd139, 8725728556220671;
	shl.b64 	%rd141, %rd139, 8;
	and.b64  	%rd142, %rd141, 2233786510392491776;
	or.b64  	%rd143, %rd142, %rd140;
	and.b64  	%rd144, %rd143, 1157144660301377551;
	shl.b64 	%rd145, %rd143, 4;
	and.b64  	%rd146, %rd145, 67570491112489200;
	or.b64  	%rd147, %rd146, %rd144;
	and.b64  	%rd148, %rd147, 1171221845949812801;
	shl.b64 	%rd149, %rd147, 2;
	and.b64  	%rd150, %rd149, 146402730743726600;
	or.b64  	%rd10, %rd150, %rd148;
	mov.b64 	%rd357, 0;
	or.b64  	%rd159, %rd9, %rd10;
	mov.u64 	%rd358, %rd6;
$L__BB1_3:
	sub.s64 	%rd151, %rd358, %rd357;
	shr.u64 	%rd152, %rd151, 63;
	add.s64 	%rd153, %rd151, %rd152;
	shr.s64 	%rd154, %rd153, 1;
	add.s64 	%rd155, %rd154, %rd357;
	shl.b64 	%rd156, %rd155, 4;
	add.s64 	%rd157, %rd1, %rd156;
	ld.global.nc.u64 	%rd158, [%rd157];
	setp.lt.u64 	%p65, %rd158, %rd159;
	add.s64 	%rd160, %rd155, 1;
	selp.b64 	%rd358, %rd358, %rd155, %p65;
	selp.b64 	%rd357, %rd160, %rd357, %p65;
	setp.lt.s64 	%p66, %rd357, %rd358;
	@%p66 bra 	$L__BB1_3;
	setp.eq.s64 	%p67, %rd357, %rd6;
	@%p67 bra 	$L__BB1_167;
	shl.b64 	%rd161, %rd357, 4;
	add.s64 	%rd64, %rd1, %rd161;
	ld.global.nc.u64 	%rd65, [%rd64+8];
	ld.u32 	%r473, [%rd65];
	ld.u32 	%r472, [%rd65+4];
	ld.u32 	%r471, [%rd65+8];
	ld.u32 	%r474, [%rd65+12];
	max.s32 	%r170, %r7, %r474;
	shr.s32 	%r171, %r473, %r170;
	shr.s32 	%r172, %r472, %r170;
	shr.s32 	%r174, %r471, %r170;
	shr.s32 	%r176, %r4, %r170;
	shr.s32 	%r177, %r5, %r170;
	shr.s32 	%r179, %r6, %r170;
	setp.ne.s32 	%p68, %r171, %r176;
	setp.ne.s32 	%p69, %r172, %r177;
	or.pred  	%p70, %p68, %p69;
	setp.ne.s32 	%p71, %r174, %r179;
	or.pred  	%p72, %p70, %p71;
	@%p72 bra 	$L__BB1_90;
	ld.f32 	%f51, [%rd65+16];
	st.local.v4.u32 	[%rd3], {%r473, %r472, %r471, %r474};
	st.local.f32 	[%rd3+16], %f51;
	bra.uni 	$L__BB1_93;
$L__BB1_7:
	sub.s64 	%rd255, %rd346, %rd345;
	shr.u64 	%rd256, %rd255, 63;
	add.s64 	%rd257, %rd255, %rd256;
	shr.s64 	%rd258, %rd257, 1;
	add.s64 	%rd259, %rd258, %rd345;
	shl.b64 	%rd260, %rd259, 4;
	add.s64 	%rd261, %rd1, %rd260;
	ld.global.nc.u64 	%rd262, [%rd261];
	or.b64  	%rd263, %rd59, %rd10;
	setp.lt.u64 	%p155, %rd262, %rd263;
	add.s64 	%rd264, %rd259, 1;
	selp.b64 	%rd346, %rd346, %rd259, %p155;
	selp.b64 	%rd345, %rd264, %rd345, %p155;
	setp.lt.s64 	%p156, %rd345, %rd346;
	@%p156 bra 	$L__BB1_7;
	setp.eq.s64 	%p157, %rd345, %rd6;
	@%p157 bra 	$L__BB1_167;
	shl.b64 	%rd265, %rd345, 4;
	add.s64 	%rd15, %rd1, %rd265;
	ld.global.nc.u64 	%rd16, [%rd15+8];
	ld.u32 	%r449, [%rd16];
	ld.u32 	%r448, [%rd16+4];
	ld.u32 	%r447, [%rd16+8];
	ld.u32 	%r450, [%rd16+12];
	max.s32 	%r271, %r7, %r450;
	shr.s32 	%r272, %r449, %r271;
	shr.s32 	%r273, %r448, %r271;
	shr.s32 	%r275, %r447, %r271;
	shr.s32 	%r277, %r4, %r271;
	shr.s32 	%r278, %r5, %r271;
	shr.s32 	%r280, %r83, %r271;
	setp.ne.s32 	%p158, %r272, %r277;
	setp.ne.s32 	%p159, %r273, %r278;
	or.pred  	%p160, %p158, %p159;
	setp.ne.s32 	%p161, %r275, %r280;
	or.pred  	%p162, %p160, %p161;
	@%p162 bra 	$L__BB1_11;
	ld.f32 	%f63, [%rd16+16];
	st.local.v4.u32 	[%rd3+80], {%r449, %r448, %r447, %r450};
	st.local.f32 	[%rd3+96], %f63;
	bra.uni 	$L__BB1_14;
$L__BB1_11:
	setp.le.u64 	%p163, %rd15, %rd1;
	@%p163 bra 	$L__BB1_167;
	ld.global.nc.u64 	%rd17, [%rd15+-8];
	ld.u32 	%r449, [%rd17];
	ld.u32 	%r448, [%rd17+4];
	ld.u32 	%r447, [%rd17+8];
	ld.u32 	%r450, [%rd17+12];
	max.s32 	%r282, %r7, %r450;
	shr.s32 	%r283, %r449, %r282;
	shr.s32 	%r284, %r448, %r282;
	shr.s32 	%r286, %r447, %r282;
	shr.s32 	%r288, %r4, %r282;
	shr.s32 	%r289, %r5, %r282;
	shr.s32 	%r291, %r83, %r282;
	setp.ne.s32 	%p164, %r283, %r288;
	setp.ne.s32 	%p165, %r284, %r289;
	or.pred  	%p166, %p164, %p165;
	setp.ne.s32 	%p167, %r286, %r291;
	or.pred  	%p168, %p166, %p167;
	@%p168 bra 	$L__BB1_167;
	ld.f32 	%f64, [%rd17+16];
	st.local.v4.u32 	[%rd3+80], {%r449, %r448, %r447, %r450};
	st.local.f32 	[%rd3+96], %f64;
$L__BB1_14:
	setp.lt.s32 	%p169, %r450, %r7;
	@%p169 bra 	$L__BB1_167;
	setp.ne.s32 	%p170, %r450, %r7;
	@%p170 bra 	$L__BB1_20;
	cvt.rn.f32.s32 	%f4, %r449;
	cvt.rn.f32.s32 	%f5, %r448;
	setp.lt.f32 	%p171, %f4, %f1;
	@%p171 bra 	$L__BB1_167;
	setp.neu.f32 	%p172, %f4, %f1;
	@%p172 bra 	$L__BB1_20;
	setp.lt.f32 	%p173, %f5, %f2;
	@%p173 bra 	$L__BB1_167;
	setp.eq.f32 	%p174, %f5, %f2;
	cvt.rn.f32.s32 	%f65, %r447;
	setp.lt.f32 	%p175, %f65, %f3;
	and.pred  	%p176, %p174, %p175;
	@%p176 bra 	$L__BB1_167;
$L__BB1_20:
	or.b64  	%rd18, %rd59, %rd67;
	mov.b64 	%rd347, 0;
	mov.u64 	%rd348, %rd6;
$L__BB1_21:
	sub.s64 	%rd267, %rd348, %rd347;
	shr.u64 	%rd268, %rd267, 63;
	add.s64 	%rd269, %rd267, %rd268;
	shr.s64 	%rd270, %rd269, 1;
	add.s64 	%rd271, %rd270, %rd347;
	shl.b64 	%rd272, %rd271, 4;
	add.s64 	%rd273, %rd1, %rd272;
	ld.global.nc.u64 	%rd274, [%rd273];
	setp.lt.u64 	%p177, %rd274, %rd18;
	add.s64 	%rd275, %rd271, 1;
	selp.b64 	%rd348, %rd348, %rd271, %p177;
	selp.b64 	%rd347, %rd275, %rd347, %p177;
	setp.lt.s64 	%p178, %rd347, %rd348;
	@%p178 bra 	$L__BB1_21;
	setp.eq.s64 	%p179, %rd347, %rd6;
	@%p179 bra 	$L__BB1_167;
	shl.b64 	%rd276, %rd347, 4;
	add.s64 	%rd23, %rd1, %rd276;
	ld.global.nc.u64 	%rd24, [%rd23+8];
	ld.u32 	%r453, [%rd24];
	ld.u32 	%r452, [%rd24+4];
	ld.u32 	%r451, [%rd24+8];
	ld.u32 	%r454, [%rd24+12];
	max.s32 	%r293, %r7, %r454;
	shr.s32 	%r294, %r453, %r293;
	shr.s32 	%r295, %r452, %r293;
	shr.s32 	%r297, %r451, %r293;
	shr.s32 	%r299, %r96, %r293;
	shr.s32 	%r300, %r5, %r293;
	shr.s32 	%r302, %r83, %r293;
	setp.ne.s32 	%p180, %r294, %r299;
	setp.ne.s32 	%p181, %r295, %r300;
	or.pred  	%p182, %p180, %p181;
	setp.ne.s32 	%p183, %r297, %r302;
	or.pred  	%p184, %p182, %p183;
	@%p184 bra 	$L__BB1_25;
	ld.u32 	%r304, [%rd24+16];
	st.local.u32 	[%rd3+100], %r453;
	st.local.v2.u32 	[%rd3+104], {%r452, %r451};
	st.local.v2.u32 	[%rd3+112], {%r454, %r304};
	bra.uni 	$L__BB1_28;
$L__BB1_25:
	setp.le.u64 	%p185, %rd23, %rd1;
	@%p185 bra 	$L__BB1_167;
	ld.global.nc.u64 	%rd25, [%rd23+-8];
	ld.u32 	%r453, [%rd25];
	ld.u32 	%r452, [%rd25+4];
	ld.u32 	%r451, [%rd25+8];
	ld.u32 	%r454, [%rd25+12];
	max.s32 	%r305, %r7, %r454;
	shr.s32 	%r306, %r453, %r305;
	shr.s32 	%r307, %r452, %r305;
	shr.s32 	%r309, %r451, %r305;
	shr.s32 	%r311, %r96, %r305;
	shr.s32 	%r312, %r5, %r305;
	shr.s32 	%r314, %r83, %r305;
	setp.ne.s32 	%p186, %r306, %r311;
	setp.ne.s32 	%p187, %r307, %r312;
	or.pred  	%p188, %p186, %p187;
	setp.ne.s32 	%p189, %r309, %r314;
	or.pred  	%p190, %p188, %p189;
	@%p190 bra 	$L__BB1_167;
	ld.u32 	%r316, [%rd25+16];
	st.local.u32 	[%rd3+100], %r453;
	st.local.v2.u32 	[%rd3+104], {%r452, %r451};
	st.local.v2.u32 	[%rd3+112], {%r454, %r316};
$L__BB1_28:
	setp.lt.s32 	%p191, %r454, %r7;
	@%p191 bra 	$L__BB1_167;
	setp.ne.s32 	%p192, %r454, %r7;
	@%p192 bra 	$L__BB1_34;
	cvt.rn.f32.s32 	%f6, %r453;
	cvt.rn.f32.s32 	%f7, %r452;
	setp.lt.f32 	%p193, %f6, %f1;
	@%p193 bra 	$L__BB1_167;
	setp.neu.f32 	%p194, %f6, %f1;
	@%p194 bra 	$L__BB1_34;
	setp.lt.f32 	%p195, %f7, %f2;
	@%p195 bra 	$L__BB1_167;
	setp.eq.f32 	%p196, %f7, %f2;
	cvt.rn.f32.s32 	%f67, %r451;
	setp.lt.f32 	%p197, %f67, %f3;
	and.pred  	%p198, %p196, %p197;
	@%p198 bra 	$L__BB1_167;
$L__BB1_34:
	or.b64  	%rd26, %rd75, %rd58;
	or.b64  	%rd27, %rd26, %rd10;
	mov.b64 	%rd349, 0;
	mov.u64 	%rd350, %rd6;
$L__BB1_35:
	sub.s64 	%rd278, %rd350, %rd349;
	shr.u64 	%rd279, %rd278, 63;
	add.s64 	%rd280, %rd278, %rd279;
	shr.s64 	%rd281, %rd280, 1;
	add.s64 	%rd282, %rd281, %rd349;
	shl.b64 	%rd283, %rd282, 4;
	add.s64 	%rd284, %rd1, %rd283;
	ld.global.nc.u64 	%rd285, [%rd284];
	setp.lt.u64 	%p199, %rd285, %rd27;
	add.s64 	%rd286, %rd282, 1;
	selp.b64 	%rd350, %rd350, %rd282, %p199;
	selp.b64 	%rd349, %rd286, %rd349, %p199;
	setp.lt.s64 	%p200, %rd349, %rd350;
	@%p200 bra 	$L__BB1_35;
	setp.eq.s64 	%p201, %rd349, %rd6;
	@%p201 bra 	$L__BB1_167;
	shl.b64 	%rd287, %rd349, 4;
	add.s64 	%rd32, %rd1, %rd287;
	ld.global.nc.u64 	%rd33, [%rd32+8];
	ld.u32 	%r457, [%rd33];
	ld.u32 	%r456, [%rd33+4];
	ld.u32 	%r455, [%rd33+8];
	ld.u32 	%r458, [%rd33+12];
	max.s32 	%r317, %r7, %r458;
	shr.s32 	%r318, %r457, %r317;
	shr.s32 	%r319, %r456, %r317;
	shr.s32 	%r321, %r455, %r317;
	shr.s32 	%r323, %r4, %r317;
	shr.s32 	%r324, %r109, %r317;
	shr.s32 	%r326, %r83, %r317;
	setp.ne.s32 	%p202, %r318, %r323;
	setp.ne.s32 	%p203, %r319, %r324;
	or.pred  	%p204, %p202, %p203;
	setp.ne.s32 	%p205, %r321, %r326;
	or.pred  	%p206, %p204, %p205;
	@%p206 bra 	$L__BB1_39;
	ld.f32 	%f69, [%rd33+16];
	st.local.v2.u32 	[%rd3+120], {%r457, %r456};
	st.local.v2.u32 	[%rd3+128], {%r455, %r458};
	st.local.f32 	[%rd3+136], %f69;
	bra.uni 	$L__BB1_42;
$L__BB1_39:
	setp.le.u64 	%p207, %rd32, %rd1;
	@%p207 bra 	$L__BB1_167;
	ld.global.nc.u64 	%rd34, [%rd32+-8];
	ld.u32 	%r457, [%rd34];
	ld.u32 	%r456, [%rd34+4];
	ld.u32 	%r455, [%rd34+8];
	ld.u32 	%r458, [%rd34+12];
	max.s32 	%r328, %r7, %r458;
	shr.s32 	%r329, %r457, %r328;
	shr.s32 	%r330, %r456, %r328;
	shr.s32 	%r332, %r455, %r328;
	shr.s32 	%r334, %r4, %r328;
	shr.s32 	%r335, %r109, %r328;
	shr.s32 	%r337, %r83, %r328;
	setp.ne.s32 	%p208, %r329, %r334;
	setp.ne.s32 	%p209, %r330, %r335;
	or.pred  	%p210, %p208, %p209;
	setp.ne.s32 	%p211, %r332, %r337;
	or.pred  	%p212, %p210, %p211;
	@%p212 bra 	$L__BB1_167;
	ld.f32 	%f70, [%rd34+16];
	st.local.v2.u32 	[%rd3+120], {%r457, %r456};
	st.local.v2.u32 	[%rd3+128], {%r455, %r458};
	st.local.f32 	[%rd3+136], %f70;
$L__BB1_42:
	setp.lt.s32 	%p213, %r458, %r7;
	@%p213 bra 	$L__BB1_167;
	setp.ne.s32 	%p214, %r458, %r7;
	@%p214 bra 	$L__BB1_48;
	cvt.rn.f32.s32 	%f8, %r457;
	cvt.rn.f32.s32 	%f9, %r456;
	setp.lt.f32 	%p215, %f8, %f1;
	@%p215 bra 	$L__BB1_167;
	setp.neu.f32 	%p216, %f8, %f1;
	@%p216 bra 	$L__BB1_48;
	setp.lt.f32 	%p217, %f9, %f2;
	@%p217 bra 	$L__BB1_167;
	setp.eq.f32 	%p218, %f9, %f2;
	cvt.rn.f32.s32 	%f71, %r455;
	setp.lt.f32 	%p219, %f71, %f3;
	and.pred  	%p220, %p218, %p219;
	@%p220 bra 	$L__BB1_167;
$L__BB1_48:
	or.b64  	%rd35, %rd26, %rd67;
	mov.b64 	%rd351, 0;
	mov.u64 	%rd352, %rd6;
$L__BB1_49:
	sub.s64 	%rd289, %rd352, %rd351;
	shr.u64 	%rd290, %rd289, 63;
	add.s64 	%rd291, %rd289, %rd290;
	shr.s64 	%rd292, %rd291, 1;
	add.s64 	%rd293, %rd292, %rd351;
	shl.b64 	%rd294, %rd293, 4;
	add.s64 	%rd295, %rd1, %rd294;
	ld.global.nc.u64 	%rd296, [%rd295];
	setp.lt.u64 	%p221, %rd296, %rd35;
	add.s64 	%rd297, %rd293, 1;
	selp.b64 	%rd352, %rd352, %rd293, %p221;
	selp.b64 	%rd351, %rd297, %rd351, %p221;
	setp.lt.s64 	%p222, %rd351, %rd352;
	@%p222 bra 	$L__BB1_49;
	setp.eq.s64 	%p223, %rd351, %rd6;
	@%p223 bra 	$L__BB1_167;
	shl.b64 	%rd298, %rd351, 4;
	add.s64 	%rd40, %rd1, %rd298;
	ld.global.nc.u64 	%rd41, [%rd40+8];
	ld.u32 	%r461, [%rd41];
	ld.u32 	%r460, [%rd41+4];
	ld.u32 	%r459, [%rd41+8];
	ld.u32 	%r462, [%rd41+12];
	max.s32 	%r339, %r7, %r462;
	shr.s32 	%r340, %r461, %r339;
	shr.s32 	%r341, %r460, %r339;
	shr.s32 	%r343, %r459, %r339;
	shr.s32 	%r345, %r96, %r339;
	shr.s32 	%r346, %r109, %r339;
	shr.s32 	%r348, %r83, %r339;
	setp.ne.s32 	%p224, %r340, %r345;
	setp.ne.s32 	%p225, %r341, %r346;
	or.pred  	%p226, %p224, %p225;
	setp.ne.s32 	%p227, %r343, %r348;
	or.pred  	%p228, %p226, %p227;
	@%p228 bra 	$L__BB1_53;
	ld.u32 	%r350, [%rd41+16];
	st.local.u32 	[%rd3+140], %r461;
	st.local.v4.u32 	[%rd3+144], {%r460, %r459, %r462, %r350};
	bra.uni 	$L__BB1_56;
$L__BB1_53:
	setp.le.u64 	%p229, %rd40, %rd1;
	@%p229 bra 	$L__BB1_167;
	ld.global.nc.u64 	%rd42, [%rd40+-8];
	ld.u32 	%r461, [%rd42];
	ld.u32 	%r460, [%rd42+4];
	ld.u32 	%r459, [%rd42+8];
	ld.u32 	%r462, [%rd42+12];
	max.s32 	%r351, %r7, %r462;
	shr.s32 	%r352, %r461, %r351;
	shr.s32 	%r353, %r460, %r351;
	shr.s32 	%r355, %r459, %r351;
	shr.s32 	%r357, %r96, %r351;
	shr.s32 	%r358, %r109, %r351;
	shr.s32 	%r360, %r83, %r351;
	setp.ne.s32 	%p230, %r352, %r357;
	setp.ne.s32 	%p231, %r353, %r358;
	or.pred  	%p232, %p230, %p231;
	setp.ne.s32 	%p233, %r355, %r360;
	or.pred  	%p234, %p232, %p233;
	@%p234 bra 	$L__BB1_167;
	ld.u32 	%r362, [%rd42+16];
	st.local.u32 	[%rd3+140], %r461;
	st.local.v4.u32 	[%rd3+144], {%r460, %r459, %r462, %r362};
$L__BB1_56:
	setp.lt.s32 	%p235, %r462, %r7;
	@%p235 bra 	$L__BB1_167;
	setp.ne.s32 	%p236, %r462, %r7;
	@%p236 bra 	$L__BB1_157;
	cvt.rn.f32.s32 	%f10, %r461;
	cvt.rn.f32.s32 	%f11, %r460;
	setp.lt.f32 	%p237, %f10, %f1;
	@%p237 bra 	$L__BB1_167;
	setp.neu.f32 	%p238, %f10, %f1;
	@%p238 bra 	$L__BB1_157;
	setp.lt.f32 	%p239, %f11, %f2;
	@%p239 bra 	$L__BB1_167;
	setp.eq.f32 	%p240, %f11, %f2;
	cvt.rn.f32.s32 	%f73, %r459;
	setp.lt.f32 	%p241, %f73, %f3;
	and.pred  	%p242, %p240, %p241;
	@%p242 bra 	$L__BB1_167;
	bra.uni 	$L__BB1_157;
$L__BB1_62:
	sub.s64 	%rd213, %rd354, %rd353;
	shr.u64 	%rd214, %rd213, 63;
	add.s64 	%rd215, %rd213, %rd214;
	shr.s64 	%rd216, %rd215, 1;
	add.s64 	%rd217, %rd216, %rd353;
	shl.b64 	%rd218, %rd217, 4;
	add.s64 	%rd219, %rd1, %rd218;
	ld.global.nc.u64 	%rd220, [%rd219];
	or.b64  	%rd221, %rd76, %rd10;
	setp.lt.u64 	%p110, %rd220, %rd221;
	add.s64 	%rd222, %rd217, 1;
	selp.b64 	%rd354, %rd354, %rd217, %p110;
	selp.b64 	%rd353, %rd222, %rd353, %p110;
	setp.lt.s64 	%p111, %rd353, %rd354;
	@%p111 bra 	$L__BB1_62;
	setp.eq.s64 	%p112, %rd353, %rd6;
	@%p112 bra 	$L__BB1_167;
	shl.b64 	%rd223, %rd353, 4;
	add.s64 	%rd47, %rd1, %rd223;
	ld.global.nc.u64 	%rd48, [%rd47+8];
	ld.u32 	%r465, [%rd48];
	ld.u32 	%r464, [%rd48+4];
	ld.u32 	%r463, [%rd48+8];
	ld.u32 	%r466, [%rd48+12];
	max.s32 	%r222, %r7, %r466;
	shr.s32 	%r223, %r465, %r222;
	shr.s32 	%r224, %r464, %r222;
	shr.s32 	%r226, %r463, %r222;
	shr.s32 	%r228, %r4, %r222;
	shr.s32 	%r229, %r109, %r222;
	shr.s32 	%r231, %r6, %r222;
	setp.ne.s32 	%p113, %r223, %r228;
	setp.ne.s32 	%p114, %r224, %r229;
	or.pred  	%p115, %p113, %p114;
	setp.ne.s32 	%p116, %r226, %r231;
	or.pred  	%p117, %p115, %p116;
	@%p117 bra 	$L__BB1_66;
	ld.f32 	%f57, [%rd48+16];
	st.local.v2.u32 	[%rd3+40], {%r465, %r464};
	st.local.v2.u32 	[%rd3+48], {%r463, %r466};
	st.local.f32 	[%rd3+56], %f57;
	bra.uni 	$L__BB1_69;
$L__BB1_66:
	setp.le.u64 	%p118, %rd47, %rd1;
	@%p118 bra 	$L__BB1_167;
	ld.global.nc.u64 	%rd49, [%rd47+-8];
	ld.u32 	%r465, [%rd49];
	ld.u32 	%r464, [%rd49+4];
	ld.u32 	%r463, [%rd49+8];
	ld.u32 	%r466, [%rd49+12];
	max.s32 	%r233, %r7, %r466;
	shr.s32 	%r234, %r465, %r233;
	shr.s32 	%r235, %r464, %r233;
	shr.s32 	%r237, %r463, %r233;
	shr.s32 	%r239, %r4, %r233;
	shr.s32 	%r240, %r109, %r233;
	shr.s32 	%r242, %r6, %r233;
	setp.ne.s32 	%p119, %r234, %r239;
	setp.ne.s32 	%p120, %r235, %r240;
	or.pred  	%p121, %p119, %p120;
	setp.ne.s32 	%p122, %r237, %r242;
	or.pred  	%p123, %p121, %p122;
	@%p123 bra 	$L__BB1_167;
	ld.f32 	%f58, [%rd49+16];
	st.local.v2.u32 	[%rd3+40], {%r465, %r464};
	st.local.v2.u32 	[%rd3+48], {%r463, %r466};
	st.local.f32 	[%rd3+56], %f58;
$L__BB1_69:
	setp.lt.s32 	%p124, %r466, %r7;
	@%p124 bra 	$L__BB1_167;
	setp.ne.s32 	%p125, %r466, %r7;
	@%p125 bra 	$L__BB1_75;
	cvt.rn.f32.s32 	%f12, %r465;
	cvt.rn.f32.s32 	%f13, %r464;
	setp.lt.f32 	%p126, %f12, %f1;
	@%p126 bra 	$L__BB1_167;
	setp.neu.f32 	%p127, %f12, %f1;
	@%p127 bra 	$L__BB1_75;
	setp.lt.f32 	%p128, %f13, %f2;
	@%p128 bra 	$L__BB1_167;
	setp.eq.f32 	%p129, %f13, %f2;
	cvt.rn.f32.s32 	%f59, %r463;
	setp.lt.f32 	%p130, %f59, %f3;
	and.pred  	%p131, %p129, %p130;
	@%p131 bra 	$L__BB1_167;
$L__BB1_75:
	or.b64  	%rd50, %rd76, %rd67;
	mov.b64 	%rd355, 0;
	mov.u64 	%rd356, %rd6;
$L__BB1_76:
	sub.s64 	%rd225, %rd356, %rd355;
	shr.u64 	%rd226, %rd225, 63;
	add.s64 	%rd227, %rd225, %rd226;
	shr.s64 	%rd228, %rd227, 1;
	add.s64 	%rd229, %rd228, %rd355;
	shl.b64 	%rd230, %rd229, 4;
	add.s64 	%rd231, %rd1, %rd230;
	ld.global.nc.u64 	%rd232, [%rd231];
	setp.lt.u64 	%p132, %rd232, %rd50;
	add.s64 	%rd233, %rd229, 1;
	selp.b64 	%rd356, %rd356, %rd229, %p132;
	selp.b64 	%rd355, %rd233, %rd355, %p132;
	setp.lt.s64 	%p133, %rd355, %rd356;
	@%p133 bra 	$L__BB1_76;
	setp.eq.s64 	%p134, %rd355, %rd6;
	@%p134 bra 	$L__BB1_167;
	shl.b64 	%rd234, %rd355, 4;
	add.s64 	%rd55, %rd1, %rd234;
	ld.global.nc.u64 	%rd56, [%rd55+8];
	ld.u32 	%r469, [%rd56];
	ld.u32 	%r468, [%rd56+4];
	ld.u32 	%r467, [%rd56+8];
	ld.u32 	%r470, [%rd56+12];
	max.s32 	%r244, %r7, %r470;
	shr.s32 	%r245, %r469, %r244;
	shr.s32 	%r246, %r468, %r244;
	shr.s32 	%r248, %r467, %r244;
	shr.s32 	%r250, %r96, %r244;
	shr.s32 	%r251, %r109, %r244;
	shr.s32 	%r253, %r6, %r244;
	setp.ne.s32 	%p135, %r245, %r250;
	setp.ne.s32 	%p136, %r246, %r251;
	or.pred  	%p137, %p135, %p136;
	setp.ne.s32 	%p138, %r248, %r253;
	or.pred  	%p139, %p137, %p138;
	@%p139 bra 	$L__BB1_80;
	ld.u32 	%r255, [%rd56+16];
	st.local.u32 	[%rd3+60], %r469;
	st.local.v4.u32 	[%rd3+64], {%r468, %r467, %r470, %r255};
	bra.uni 	$L__BB1_83;
$L__BB1_80:
	setp.le.u64 	%p140, %rd55, %rd1;
	@%p140 bra 	$L__BB1_167;
	ld.global.nc.u64 	%rd57, [%rd55+-8];
	ld.u32 	%r469, [%rd57];
	ld.u32 	%r468, [%rd57+4];
	ld.u32 	%r467, [%rd57+8];
	ld.u32 	%r470, [%rd57+12];
	max.s32 	%r256, %r7, %r470;
	shr.s32 	%r257, %r469, %r256;
	shr.s32 	%r258, %r468, %r256;
	shr.s32 	%r260, %r467, %r256;
	shr.s32 	%r262, %r96, %r256;
	shr.s32 	%r263, %r109, %r256;
	shr.s32 	%r265, %r6, %r256;
	setp.ne.s32 	%p141, %r257, %r262;
	setp.ne.s32 	%p142, %r258, %r263;
	or.pred  	%p143, %p141, %p142;
	setp.ne.s32 	%p144, %r260, %r265;
	or.pred  	%p145, %p143, %p144;
	@%p145 bra 	$L__BB1_167;
	ld.u32 	%r267, [%rd57+16];
	st.local.u32 	[%rd3+60], %r469;
	st.local.v4.u32 	[%rd3+64], {%r468, %r467, %r470, %r267};
$L__BB1_83:
	setp.lt.s32 	%p146, %r470, %r7;
	@%p146 bra 	$L__BB1_167;
	setp.ne.s32 	%p147, %r470, %r7;
	@%p147 bra 	$L__BB1_89;
	cvt.rn.f32.s32 	%f14, %r469;
	cvt.rn.f32.s32 	%f15, %r468;
	setp.lt.f32 	%p148, %f14, %f1;
	@%p148 bra 	$L__BB1_167;
	setp.neu.f32 	%p149, %f14, %f1;
	@%p149 bra 	$L__BB1_89;
	setp.lt.f32 	%p150, %f15, %f2;
	@%p150 bra 	$L__BB1_167;
	setp.eq.f32 	%p151, %f15, %f2;
	cvt.rn.f32.s32 	%f61, %r467;
	setp.lt.f32 	%p152, %f61, %f3;
	and.pred  	%p153, %p151, %p152;
	@%p153 bra 	$L__BB1_167;
$L__BB1_89:
	setp.eq.s32 	%p154, %r8, 0;
	selp.b32 	%r268, -1, 1, %p154;
	shl.b32 	%r269, %r268, %r7;
	add.s32 	%r83, %r269, %r6;
	sub.s32 	%r270, %r83, %r140;
	cvt.u64.u32 	%rd236, %r270;
	shl.b64 	%rd237, %rd236, 32;
	or.b64  	%rd238, %rd237, %rd236;
	and.b64  	%rd239, %rd238, 8725724278095871;
	mul.wide.u32 	%rd240, %r270, 65536;
	and.b64  	%rd241, %rd240, 4294901760;
	or.b64  	%rd242, %rd241, %rd239;
	and.b64  	%rd243, %rd242, 8725728556220671;
	shl.b64 	%rd244, %rd242, 8;
	and.b64  	%rd245, %rd244, 2233786510392491776;
	or.b64  	%rd246, %rd245, %rd243;
	and.b64  	%rd247, %rd246, 1157144660301377551;
	shl.b64 	%rd248, %rd246, 4;
	and.b64  	%rd249, %rd248, 67570491112489200;
	or.b64  	%rd250, %rd249, %rd247;
	shl.b64 	%rd251, %rd250, 4;
	and.b64  	%rd252, %rd251, 585610922974906400;
	shl.b64 	%rd253, %rd250, 2;
	and.b64  	%rd254, %rd253, 4684887383799251204;
	or.b64  	%rd58, %rd252, %rd254;
	or.b64  	%rd59, %rd8, %rd58;
	mov.b64 	%rd345, 0;
	mov.u64 	%rd346, %rd6;
	bra.uni 	$L__BB1_7;
$L__BB1_90:
	setp.le.u64 	%p73, %rd64, %rd1;
	@%p73 bra 	$L__BB1_167;
	ld.global.nc.u64 	%rd66, [%rd64+-8];
	ld.u32 	%r473, [%rd66];
	ld.u32 	%r472, [%rd66+4];
	ld.u32 	%r471, [%rd66+8];
	ld.u32 	%r474, [%rd66+12];
	max.s32 	%r181, %r7, %r474;
	shr.s32 	%r182, %r473, %r181;
	shr.s32 	%r183, %r472, %r181;
	shr.s32 	%r185, %r471, %r181;
	shr.s32 	%r187, %r4, %r181;
	shr.s32 	%r188, %r5, %r181;
	shr.s32 	%r190, %r6, %r181;
	setp.ne.s32 	%p74, %r182, %r187;
	setp.ne.s32 	%p75, %r183, %r188;
	or.pred  	%p76, %p74, %p75;
	setp.ne.s32 	%p77, %r185, %r190;
	or.pred  	%p78, %p76, %p77;
	@%p78 bra 	$L__BB1_167;
	ld.f32 	%f52, [%rd66+16];
	st.local.v4.u32 	[%rd3], {%r473, %r472, %r471, %r474};
	st.local.f32 	[%rd3+16], %f52;
$L__BB1_93:
	setp.lt.s32 	%p79, %r474, %r7;
	@%p79 bra 	$L__BB1_167;
	setp.ne.s32 	%p80, %r474, %r7;
	@%p80 bra 	$L__BB1_99;
	cvt.rn.f32.s32 	%f16, %r473;
	cvt.rn.f32.s32 	%f17, %r472;
	setp.lt.f32 	%p81, %f16, %f1;
	@%p81 bra 	$L__BB1_167;
	setp.neu.f32 	%p82, %f16, %f1;
	@%p82 bra 	$L__BB1_99;
	setp.lt.f32 	%p83, %f17, %f2;
	@%p83 bra 	$L__BB1_167;
	setp.eq.f32 	%p84, %f17, %f2;
	cvt.rn.f32.s32 	%f53, %r471;
	setp.lt.f32 	%p85, %f53, %f3;
	and.pred  	%p86, %p84, %p85;
	@%p86 bra 	$L__BB1_167;
$L__BB1_99:
	setp.eq.s32 	%p87, %r10, 0;
	selp.b32 	%r192, -1, 1, %p87;
	shl.b32 	%r193, %r192, %r7;
	add.s32 	%r96, %r193, %r4;
	sub.s32 	%r194, %r96, %r138;
	cvt.u64.u32 	%rd163, %r194;
	shl.b64 	%rd164, %rd163, 32;
	or.b64  	%rd165, %rd164, %rd163;
	and.b64  	%rd166, %rd165, 8725724278095871;
	mul.wide.u32 	%rd167, %r194, 65536;
	and.b64  	%rd168, %rd167, 4294901760;
	or.b64  	%rd169, %rd168, %rd166;
	and.b64  	%rd170, %rd169, 8725728556220671;
	shl.b64 	%rd171, %rd169, 8;
	and.b64  	%rd172, %rd171, 2233786510392491776;
	or.b64  	%rd173, %rd172, %rd170;
	and.b64  	%rd174, %rd173, 1157144660301377551;
	shl.b64 	%rd175, %rd173, 4;
	and.b64  	%rd176, %rd175, 67570491112489200;
	or.b64  	%rd177, %rd176, %rd174;
	and.b64  	%rd178, %rd177, 1171221845949812801;
	shl.b64 	%rd179, %rd177, 2;
	and.b64  	%rd180, %rd179, 146402730743726600;
	or.b64  	%rd67, %rd180, %rd178;
	mov.b64 	%rd359, 0;
	mov.u64 	%rd360, %rd6;
$L__BB1_100:
	sub.s64 	%rd181, %rd360, %rd359;
	shr.u64 	%rd182, %rd181, 63;
	add.s64 	%rd183, %rd181, %rd182;
	shr.s64 	%rd184, %rd183, 1;
	add.s64 	%rd185, %rd184, %rd359;
	shl.b64 	%rd186, %rd185, 4;
	add.s64 	%rd187, %rd1, %rd186;
	ld.global.nc.u64 	%rd188, [%rd187];
	or.b64  	%rd189, %rd8, %rd7;
	or.b64  	%rd190, %rd189, %rd67;
	setp.lt.u64 	%p88, %rd188, %rd190;
	add.s64 	%rd191, %rd185, 1;
	selp.b64 	%rd360, %rd360, %rd185, %p88;
	selp.b64 	%rd359, %rd191, %rd359, %p88;
	setp.lt.s64 	%p89, %rd359, %rd360;
	@%p89 bra 	$L__BB1_100;
	setp.eq.s64 	%p90, %rd359, %rd6;
	@%p90 bra 	$L__BB1_167;
	shl.b64 	%rd192, %rd359, 4;
	add.s64 	%rd72, %rd1, %rd192;
	ld.global.nc.u64 	%rd73, [%rd72+8];
	ld.u32 	%r477, [%rd73];
	ld.u32 	%r476, [%rd73+4];
	ld.u32 	%r475, [%rd73+8];
	ld.u32 	%r478, [%rd73+12];
	max.s32 	%r195, %r7, %r478;
	shr.s32 	%r196, %r477, %r195;
	shr.s32 	%r197, %r476, %r195;
	shr.s32 	%r199, %r475, %r195;
	shr.s32 	%r201, %r96, %r195;
	shr.s32 	%r202, %r5, %r195;
	shr.s32 	%r204, %r6, %r195;
	setp.ne.s32 	%p91, %r196, %r201;
	setp.ne.s32 	%p92, %r197, %r202;
	or.pred  	%p93, %p91, %p92;
	setp.ne.s32 	%p94, %r199, %r204;
	or.pred  	%p95, %p93, %p94;
	@%p95 bra 	$L__BB1_104;
	ld.u32 	%r206, [%rd73+16];
	st.local.u32 	[%rd3+20], %r477;
	st.local.v2.u32 	[%rd3+24], {%r476, %r475};
	st.local.v2.u32 	[%rd3+32], {%r478, %r206};
	bra.uni 	$L__BB1_107;
$L__BB1_104:
	setp.le.u64 	%p96, %rd72, %rd1;
	@%p96 bra 	$L__BB1_167;
	ld.global.nc.u64 	%rd74, [%rd72+-8];
	ld.u32 	%r477, [%rd74];
	ld.u32 	%r476, [%rd74+4];
	ld.u32 	%r475, [%rd74+8];
	ld.u32 	%r478, [%rd74+12];
	max.s32 	%r207, %r7, %r478;
	shr.s32 	%r208, %r477, %r207;
	shr.s32 	%r209, %r476, %r207;
	shr.s32 	%r211, %r475, %r207;
	shr.s32 	%r213, %r96, %r207;
	shr.s32 	%r214, %r5, %r207;
	shr.s32 	%r216, %r6, %r207;
	setp.ne.s32 	%p97, %r208, %r213;
	setp.ne.s32 	%p98, %r209, %r214;
	or.pred  	%p99, %p97, %p98;
	setp.ne.s32 	%p100, %r211, %r216;
	or.pred  	%p101, %p99, %p100;
	@%p101 bra 	$L__BB1_167;
	ld.u32 	%r218, [%rd74+16];
	st.local.u32 	[%rd3+20], %r477;
	st.local.v2.u32 	[%rd3+24], {%r476, %r475};
	st.local.v2.u32 	[%rd3+32], {%r478, %r218};
$L__BB1_107:
	setp.lt.s32 	%p102, %r478, %r7;
	@%p102 bra 	$L__BB1_167;
	setp.ne.s32 	%p103, %r478, %r7;
	@%p103 bra 	$L__BB1_113;
	cvt.rn.f32.s32 	%f18, %r477;
	cvt.rn.f32.s32 	%f19, %r476;
	setp.lt.f32 	%p104, %f18, %f1;
	@%p104 bra 	$L__BB1_167;
	setp.neu.f32 	%p105, %f18, %f1;
	@%p105 bra 	$L__BB1_113;
	setp.lt.f32 	%p106, %f19, %f2;
	@%p106 bra 	$L__BB1_167;
	setp.eq.f32 	%p107, %f19, %f2;
	cvt.rn.f32.s32 	%f55, %r475;
	setp.lt.f32 	%p108, %f55, %f3;
	and.pred  	%p109, %p107, %p108;
	@%p109 bra 	$L__BB1_167;
$L__BB1_113:
	add.s32 	%r219, %r9, -1;
	shl.b32 	%r220, %r219, %r7;
	add.s32 	%r109, %r220, %r5;
	sub.s32 	%r221, %r109, %r139;
	cvt.u64.u32 	%rd194, %r221;
	shl.b64 	%rd195, %rd194, 32;
	or.b64  	%rd196, %rd195, %rd194;
	and.b64  	%rd197, %rd196, 8725724278095871;
	mul.wide.u32 	%rd198, %r221, 65536;
	and.b64  	%rd199, %rd198, 4294901760;
	or.b64  	%rd200, %rd199, %rd197;
	and.b64  	%rd201, %rd200, 8725728556220671;
	shl.b64 	%rd202, %rd200, 8;
	and.b64  	%rd203, %rd202, 2233786510392491776;
	or.b64  	%rd204, %rd203, %rd201;
	and.b64  	%rd205, %rd204, 1157144660301377551;
	shl.b64 	%rd206, %rd204, 4;
	and.b64  	%rd207, %rd206, 67570491112489200;
	or.b64  	%rd208, %rd207, %rd205;
	shl.b64 	%rd209, %rd208, 3;
	and.b64  	%rd210, %rd209, 292805461487453200;
	shl.b64 	%rd211, %rd208, 1;
	and.b64  	%rd212, %rd211, 2342443691899625602;
	or.b64  	%rd75, %rd210, %rd212;
	or.b64  	%rd76, %rd75, %rd7;
	mov.b64 	%rd353, 0;
	mov.u64 	%rd354, %rd6;
	bra.uni 	$L__BB1_62;
$L__BB1_114:
	setp.eq.s32 	%p3, %r141, 0;
	@%p3 bra 	$L__BB1_167;
	ld.global.nc.u64 	%rd77, [%rd1+8];
	ld.u32 	%r110, [%rd77];
	ld.u32 	%r111, [%rd77+4];
	ld.u32 	%r112, [%rd77+8];
	ld.u32 	%r113, [%rd77+12];
	max.s32 	%r114, %r7, %r113;
	shr.s32 	%r115, %r110, %r114;
	shr.s32 	%r148, %r111, %r114;
	shr.s32 	%r149, %r112, %r114;
	shr.s32 	%r150, %r4, %r114;
	shr.s32 	%r151, %r5, %r114;
	shr.s32 	%r153, %r6, %r114;
	setp.ne.s32 	%p4, %r115, %r150;
	setp.ne.s32 	%p5, %r148, %r151;
	or.pred  	%p6, %p4, %p5;
	setp.ne.s32 	%p7, %r149, %r153;
	or.pred  	%p8, %p6, %p7;
	@%p8 bra 	$L__BB1_167;
	ld.f32 	%f20, [%rd77+16];
	st.local.v4.u32 	[%rd3], {%r110, %r111, %r112, %r113};
	st.local.f32 	[%rd3+16], %f20;
	setp.lt.s32 	%p9, %r113, %r7;
	@%p9 bra 	$L__BB1_167;
	setp.ne.s32 	%p10, %r113, %r7;
	@%p10 bra 	$L__BB1_122;
	cvt.rn.f32.s32 	%f21, %r110;
	cvt.rn.f32.s32 	%f22, %r111;
	setp.lt.f32 	%p11, %f21, %f1;
	@%p11 bra 	$L__BB1_167;
	setp.neu.f32 	%p12, %f21, %f1;
	@%p12 bra 	$L__BB1_122;
	setp.lt.f32 	%p13, %f22, %f2;
	@%p13 bra 	$L__BB1_167;
	setp.eq.f32 	%p14, %f22, %f2;
	cvt.rn.f32.s32 	%f47, %r112;
	setp.lt.f32 	%p15, %f47, %f3;
	and.pred  	%p16, %p14, %p15;
	@%p16 bra 	$L__BB1_167;
$L__BB1_122:
	setp.eq.s32 	%p17, %r10, 0;
	selp.b32 	%r155, -1, 1, %p17;
	shl.b32 	%r156, %r155, %r7;
	add.s32 	%r157, %r156, %r4;
	shr.s32 	%r158, %r157, %r114;
	setp.ne.s32 	%p18, %r115, %r158;
	@%p18 bra 	$L__BB1_167;
	setp.ne.s32 	%p19, %r113, %r7;
	st.local.u32 	[%rd3+20], %r110;
	st.local.v2.u32 	[%rd3+24], {%r111, %r112};
	mov.b32 	%r126, %f20;
	st.local.v2.u32 	[%rd3+32], {%r113, %r126};
	@%p19 bra 	$L__BB1_128;
	cvt.rn.f32.s32 	%f23, %r110;
	cvt.rn.f32.s32 	%f24, %r111;
	setp.lt.f32 	%p20, %f23, %f1;
	@%p20 bra 	$L__BB1_167;
	setp.neu.f32 	%p21, %f23, %f1;
	@%p21 bra 	$L__BB1_128;
	setp.lt.f32 	%p22, %f24, %f2;
	@%p22 bra 	$L__BB1_167;
	setp.eq.f32 	%p23, %f24, %f2;
	cvt.rn.f32.s32 	%f49, %r112;
	setp.lt.f32 	%p24, %f49, %f3;
	and.pred  	%p25, %p23, %p24;
	@%p25 bra 	$L__BB1_167;
$L__BB1_128:
	add.s32 	%r159, %r9, -1;
	shl.b32 	%r160, %r159, %r7;
	add.s32 	%r161, %r160, %r5;
	shr.s32 	%r162, %r161, %r114;
	setp.ne.s32 	%p26, %r148, %r162;
	@%p26 bra 	$L__BB1_167;
	setp.ne.s32 	%p27, %r113, %r7;
	st.local.v2.u32 	[%rd3+40], {%r110, %r111};
	st.local.v2.u32 	[%rd3+48], {%r112, %r113};
	st.local.f32 	[%rd3+56], %f20;
	@%p27 bra 	$L__BB1_137;
	cvt.rn.f32.s32 	%f25, %r110;
	cvt.rn.f32.s32 	%f26, %r111;
	cvt.rn.f32.s32 	%f27, %r112;
	setp.lt.f32 	%p28, %f25, %f1;
	@%p28 bra 	$L__BB1_167;
	setp.neu.f32 	%p29, %f25, %f1;
	@%p29 bra 	$L__BB1_134;
	setp.lt.f32 	%p30, %f26, %f2;
	@%p30 bra 	$L__BB1_167;
	setp.eq.f32 	%p31, %f26, %f2;
	setp.lt.f32 	%p32, %f27, %f3;
	and.pred  	%p33, %p31, %p32;
	@%p33 bra 	$L__BB1_167;
$L__BB1_134:
	st.local.u32 	[%rd3+60], %r110;
	st.local.v4.u32 	[%rd3+64], {%r111, %r112, %r7, %r126};
	setp.neu.f32 	%p34, %f25, %f1;
	@%p34 bra 	$L__BB1_138;
	setp.lt.f32 	%p35, %f26, %f2;
	@%p35 bra 	$L__BB1_167;
	setp.eq.f32 	%p36, %f26, %f2;
	setp.lt.f32 	%p37, %f27, %f3;
	and.pred  	%p38, %p36, %p37;
	@%p38 bra 	$L__BB1_167;
	bra.uni 	$L__BB1_138;
$L__BB1_137:
	st.local.u32 	[%rd3+60], %r110;
	st.local.v4.u32 	[%rd3+64], {%r111, %r112, %r113, %r126};
$L__BB1_138:
	setp.eq.s32 	%p39, %r8, 0;
	selp.b32 	%r163, -1, 1, %p39;
	shl.b32 	%r164, %r163, %r7;
	add.s32 	%r165, %r164, %r6;
	shr.s32 	%r166, %r165, %r114;
	setp.ne.s32 	%p40, %r149, %r166;
	@%p40 bra 	$L__BB1_167;
	setp.ne.s32 	%p41, %r113, %r7;
	st.local.v4.u32 	[%rd3+80], {%r110, %r111, %r112, %r113};
	st.local.f32 	[%rd3+96], %f20;
	@%p41 bra 	$L__BB1_147;
	cvt.rn.f32.s32 	%f28, %r110;
	cvt.rn.f32.s32 	%f29, %r111;
	cvt.rn.f32.s32 	%f30, %r112;
	setp.lt.f32 	%p42, %f28, %f1;
	@%p42 bra 	$L__BB1_167;
	setp.neu.f32 	%p43, %f28, %f1;
	@%p43 bra 	$L__BB1_144;
	setp.lt.f32 	%p44, %f29, %f2;
	@%p44 bra 	$L__BB1_167;
	setp.eq.f32 	%p45, %f29, %f2;
	setp.lt.f32 	%p46, %f30, %f3;
	and.pred  	%p47, %p45, %p46;
	@%p47 bra 	$L__BB1_167;
$L__BB1_144:
	st.local.u32 	[%rd3+100], %r110;
	st.local.v2.u32 	[%rd3+104], {%r111, %r112};
	st.local.v2.u32 	[%rd3+112], {%r7, %r126};
	setp.neu.f32 	%p48, %f28, %f1;
	@%p48 bra 	$L__BB1_148;
	setp.lt.f32 	%p49, %f29, %f2;
	@%p49 bra 	$L__BB1_167;
	setp.eq.f32 	%p50, %f29, %f2;
	setp.lt.f32 	%p51, %f30, %f3;
	and.pred  	%p52, %p50, %p51;
	@%p52 bra 	$L__BB1_167;
	bra.uni 	$L__BB1_148;
$L__BB1_147:
	st.local.u32 	[%rd3+100], %r110;
	st.local.v2.u32 	[%rd3+104], {%r111, %r112};
	st.local.v2.u32 	[%rd3+112], {%r113, %r126};
$L__BB1_148:
	setp.ne.s32 	%p53, %r113, %r7;
	st.local.v2.u32 	[%rd3+120], {%r110, %r111};
	st.local.v2.u32 	[%rd3+128], {%r112, %r113};
	st.local.f32 	[%rd3+136], %f20;
	@%p53 bra 	$L__BB1_156;
	cvt.rn.f32.s32 	%f31, %r110;
	cvt.rn.f32.s32 	%f32, %r111;
	cvt.rn.f32.s32 	%f33, %r112;
	setp.lt.f32 	%p54, %f31, %f1;
	@%p54 bra 	$L__BB1_167;
	setp.neu.f32 	%p55, %f31, %f1;
	@%p55 bra 	$L__BB1_153;
	setp.lt.f32 	%p56, %f32, %f2;
	@%p56 bra 	$L__BB1_167;
	setp.eq.f32 	%p57, %f32, %f2;
	setp.lt.f32 	%p58, %f33, %f3;
	and.pred  	%p59, %p57, %p58;
	@%p59 bra 	$L__BB1_167;
$L__BB1_153:
	st.local.u32 	[%rd3+140], %r110;
	st.local.v4.u32 	[%rd3+144], {%r111, %r112, %r7, %r126};
	setp.neu.f32 	%p60, %f31, %f1;
	@%p60 bra 	$L__BB1_157;
	setp.lt.f32 	%p61, %f32, %f2;
	@%p61 bra 	$L__BB1_167;
	setp.eq.f32 	%p62, %f32, %f2;
	setp.lt.f32 	%p63, %f33, %f3;
	and.pred  	%p64, %p62, %p63;
	@%p64 bra 	$L__BB1_167;
	bra.uni 	$L__BB1_157;
$L__BB1_156:
	st.local.u32 	[%rd3+140], %r110;
	st.local.v4.u32 	[%rd3+144], {%r111, %r112, %r113, %r126};
$L__BB1_157:
	xor.b32  	%r363, %r10, 1;
	shr.u32 	%r364, %r9, 1;
	xor.b32  	%r365, %r364, 1;
	shr.u32 	%r366, %r8, 2;
	xor.b32  	%r367, %r366, 1;
	mul.wide.u32 	%rd299, %r367, 80;
	add.s64 	%rd300, %rd3, %rd299;
	mul.wide.u32 	%rd301, %r365, 40;
	add.s64 	%rd302, %rd300, %rd301;
	mul.wide.u32 	%rd303, %r363, 20;
	add.s64 	%rd304, %rd302, %rd303;
	ld.local.u32 	%r368, [%rd304];
	cvt.rn.f32.s32 	%f75, %r368;
	ld.local.u32 	%r369, [%rd304+12];
	mov.b32 	%r370, 1;
	shl.b32 	%r371, %r370, %r369;
	cvt.rn.f32.s32 	%f76, %r371;
	fma.rn.f32 	%f77, %f76, 0f3F000000, %f75;
	ld.local.u32 	%r372, [%rd304+4];
	cvt.rn.f32.s32 	%f78, %r372;
	fma.rn.f32 	%f79, %f76, 0f3F000000, %f78;
	ld.local.u32 	%r373, [%rd304+8];
	cvt.rn.f32.s32 	%f80, %r373;
	fma.rn.f32 	%f81, %f76, 0f3F000000, %f80;
	ld.local.f32 	%f82, [%rd304+16];
	st.local.v4.f32 	[%rd2], {%f77, %f79, %f81, %f82};
	and.b64  	%rd305, %rd4, 1;
	mul.lo.s64 	%rd306, %rd305, 20;
	add.s64 	%rd307, %rd302, %rd306;
	ld.local.u32 	%r374, [%rd307];
	cvt.rn.f32.s32 	%f83, %r374;
	ld.local.u32 	%r375, [%rd307+12];
	shl.b32 	%r376, %r370, %r375;
	cvt.rn.f32.s32 	%f84, %r376;
	fma.rn.f32 	%f85, %f84, 0f3F000000, %f83;
	ld.local.u32 	%r377, [%rd307+4];
	cvt.rn.f32.s32 	%f86, %r377;
	fma.rn.f32 	%f87, %f84, 0f3F000000, %f86;
	ld.local.u32 	%r378, [%rd307+8];
	cvt.rn.f32.s32 	%f88, %r378;
	fma.rn.f32 	%f89, %f84, 0f3F000000, %f88;
	ld.local.f32 	%f90, [%rd307+16];
	st.local.v4.f32 	[%rd2+16], {%f85, %f87, %f89, %f90};
	mul.wide.u32 	%rd308, %r364, 40;
	add.s64 	%rd309, %rd300, %rd308;
	add.s64 	%rd310, %rd309, %rd306;
	ld.local.u32 	%r379, [%rd310];
	cvt.rn.f32.s32 	%f91, %r379;
	ld.local.u32 	%r380, [%rd310+12];
	shl.b32 	%r381, %r370, %r380;
	cvt.rn.f32.s32 	%f92, %r381;
	fma.rn.f32 	%f93, %f92, 0f3F000000, %f91;
	ld.local.u32 	%r382, [%rd310+4];
	cvt.rn.f32.s32 	%f94, %r382;
	fma.rn.f32 	%f95, %f92, 0f3F000000, %f94;
	ld.local.u32 	%r383, [%rd310+8];
	cvt.rn.f32.s32 	%f96, %r383;
	fma.rn.f32 	%f97, %f92, 0f3F000000, %f96;
	ld.local.f32 	%f98, [%rd310+16];
	st.local.v4.f32 	[%rd2+32], {%f93, %f95, %f97, %f98};
	add.s64 	%rd311, %rd309, %rd303;
	ld.local.u32 	%r384, [%rd311];
	cvt.rn.f32.s32 	%f99, %r384;
	ld.local.u32 	%r385, [%rd311+12];
	shl.b32 	%r386, %r370, %r385;
	cvt.rn.f32.s32 	%f100, %r386;
	fma.rn.f32 	%f101, %f100, 0f3F000000, %f99;
	ld.local.u32 	%r387, [%rd311+4];
	cvt.rn.f32.s32 	%f102, %r387;
	fma.rn.f32 	%f103, %f100, 0f3F000000, %f102;
	ld.local.u32 	%r388, [%rd311+8];
	cvt.rn.f32.s32 	%f104, %r388;
	fma.rn.f32 	%f105, %f100, 0f3F000000, %f104;
	ld.local.f32 	%f106, [%rd311+16];
	st.local.v4.f32 	[%rd2+48], {%f101, %f103, %f105, %f106};
	mul.wide.u32 	%rd312, %r366, 80;
	add.s64 	%rd313, %rd3, %rd312;
	add.s64 	%rd314, %rd313, %rd301;
	add.s64 	%rd315, %rd314, %rd303;
	ld.local.u32 	%r389, [%rd315];
	cvt.rn.f32.s32 	%f107, %r389;
	ld.local.u32 	%r390, [%rd315+12];
	shl.b32 	%r391, %r370, %r390;
	cvt.rn.f32.s32 	%f108, %r391;
	fma.rn.f32 	%f109, %f108, 0f3F000000, %f107;
	ld.local.u32 	%r392, [%rd315+4];
	cvt.rn.f32.s32 	%f110, %r392;
	fma.rn.f32 	%f111, %f108, 0f3F000000, %f110;
	ld.local.u32 	%r393, [%rd315+8];
	cvt.rn.f32.s32 	%f112, %r393;
	fma.rn.f32 	%f113, %f108, 0f3F000000, %f112;
	ld.local.f32 	%f114, [%rd315+16];
	st.local.v4.f32 	[%rd2+64], {%f109, %f111, %f113, %f114};
	add.s64 	%rd316, %rd314, %rd306;
	ld.local.u32 	%r394, [%rd316];
	cvt.rn.f32.s32 	%f115, %r394;
	ld.local.u32 	%r395, [%rd316+12];
	shl.b32 	%r396, %r370, %r395;
	cvt.rn.f32.s32 	%f116, %r396;
	fma.rn.f32 	%f117, %f116, 0f3F000000, %f115;
	ld.local.u32 	%r397, [%rd316+4];
	cvt.rn.f32.s32 	%f118, %r397;
	fma.rn.f32 	%f119, %f116, 0f3F000000, %f118;
	ld.local.u32 	%r398, [%rd316+8];
	cvt.rn.f32.s32 	%f120, %r398;
	fma.rn.f32 	%f121, %f116, 0f3F000000, %f120;
	ld.local.f32 	%f122, [%rd316+16];
	st.local.v4.f32 	[%rd2+80], {%f117, %f119, %f121, %f122};
	add.s64 	%rd317, %rd313, %rd308;
	add.s64 	%rd318, %rd317, %rd306;
	ld.local.u32 	%r399, [%rd318];
	cvt.rn.f32.s32 	%f123, %r399;
	ld.local.u32 	%r400, [%rd318+12];
	shl.b32 	%r401, %r370, %r400;
	cvt.rn.f32.s32 	%f124, %r401;
	fma.rn.f32 	%f125, %f124, 0f3F000000, %f123;
	ld.local.u32 	%r402, [%rd318+4];
	cvt.rn.f32.s32 	%f126, %r402;
	fma.rn.f32 	%f127, %f124, 0f3F000000, %f126;
	ld.local.u32 	%r403, [%rd318+8];
	cvt.rn.f32.s32 	%f128, %r403;
	fma.rn.f32 	%f129, %f124, 0f3F000000, %f128;
	ld.local.f32 	%f130, [%rd318+16];
	st.local.v4.f32 	[%rd2+96], {%f125, %f127, %f129, %f130};
	add.s64 	%rd319, %rd317, %rd303;
	ld.local.u32 	%r404, [%rd319];
	cvt.rn.f32.s32 	%f131, %r404;
	ld.local.u32 	%r405, [%rd319+12];
	shl.b32 	%r406, %r370, %r405;
	cvt.rn.f32.s32 	%f132, %r406;
	fma.rn.f32 	%f133, %f132, 0f3F000000, %f131;
	ld.local.u32 	%r407, [%rd319+4];
	cvt.rn.f32.s32 	%f134, %r407;
	fma.rn.f32 	%f135, %f132, 0f3F000000, %f134;
	ld.local.u32 	%r408, [%rd319+8];
	cvt.rn.f32.s32 	%f136, %r408;
	fma.rn.f32 	%f137, %f132, 0f3F000000, %f136;
	ld.local.f32 	%f138, [%rd319+16];
	st.local.v4.f32 	[%rd2+112], {%f133, %f135, %f137, %f138};
	setp.gt.f32 	%p243, %f82, %f46;
	selp.u32 	%r409, 1, 0, %p243;
	setp.gt.f32 	%p244, %f90, %f46;
	selp.b32 	%r410, 2, 0, %p244;
	or.b32  	%r411, %r410, %r409;
	setp.gt.f32 	%p245, %f98, %f46;
	selp.b32 	%r412, 4, 0, %p245;
	or.b32  	%r413, %r412, %r411;
	setp.gt.f32 	%p246, %f106, %f46;
	selp.b32 	%r414, 8, 0, %p246;
	or.b32  	%r415, %r414, %r413;
	setp.gt.f32 	%p247, %f114, %f46;
	selp.b32 	%r416, 16, 0, %p247;
	or.b32  	%r417, %r416, %r415;
	setp.gt.f32 	%p248, %f122, %f46;
	selp.b32 	%r418, 32, 0, %p248;
	or.b32  	%r419, %r418, %r417;
	setp.gt.f32 	%p249, %f130, %f46;
	selp.b32 	%r420, 64, 0, %p249;
	or.b32  	%r421, %r420, %r419;
	setp.gt.f32 	%p250, %f138, %f46;
	selp.b32 	%r422, 128, 0, %p250;
	add.s32 	%r135, %r422, %r421;
	setp.eq.s32 	%p251, %r135, 0;
	@%p251 bra 	$L__BB1_167;
	setp.eq.s32 	%p252, %r135, 255;
	@%p252 bra 	$L__BB1_167;
	mul.wide.u32 	%rd320, %r135, 16;
	mov.u64 	%rd321, vtkMarchingCubesTriangleCases;
	add.s64 	%rd361, %rd321, %rd320;
	ld.const.s8 	%rs4, [%rd361];
	setp.lt.s16 	%p253, %rs4, 0;
	@%p253 bra 	$L__BB1_167;
	ld.param.u64 	%rd344, [_Z16extractTrianglesPK6Morton5vec3iPK4CelliifP14TriangleVertexiPi_param_8];
	ld.param.u32 	%r446, [_Z16extractTrianglesPK6Morton5vec3iPK4CelliifP14TriangleVertexiPi_param_7];
	ld.param.u64 	%rd343, [_Z16extractTrianglesPK6Morton5vec3iPK4CelliifP14TriangleVertexiPi_param_6];
	mul.lo.s32 	%r136, %r446, 3;
	cvta.to.global.u64 	%rd79, %rd344;
	cvta.to.global.u64 	%rd80, %rd343;
	mov.u64 	%rd323, vtkMarchingCubes_edges;
$L__BB1_161:
	mov.u64 	%rd81, %rd361;
	cvt.u32.u16 	%r423, %rs4;
	and.b32  	%r424, %r423, 255;
	mul.wide.u32 	%rd322, %r424, 2;
	add.s64 	%rd324, %rd323, %rd322;
	ld.const.s8 	%r425, [%rd324];
	mul.wide.s32 	%rd325, %r425, 16;
	add.s64 	%rd326, %rd2, %rd325;
	ld.local.v4.f32 	{%f139, %f140, %f141, %f142}, [%rd326];
	ld.const.s8 	%r426, [%rd324+1];
	mul.wide.s32 	%rd327, %r426, 16;
	add.s64 	%rd328, %rd2, %rd327;
	ld.local.v4.f32 	{%f143, %f144, %f145, %f146}, [%rd328];
	sub.f32 	%f147, %f46, %f142;
	sub.f32 	%f148, %f146, %f142;
	div.rn.f32 	%f149, %f147, %f148;
	mov.f32 	%f150, 0f3F800000;
	sub.f32 	%f151, %f150, %f149;
	mul.f32 	%f152, %f139, %f151;
	mul.f32 	%f153, %f140, %f151;
	mul.f32 	%f154, %f141, %f151;
	mul.f32 	%f155, %f142, %f151;
	fma.rn.f32 	%f34, %f143, %f149, %f152;
	fma.rn.f32 	%f156, %f144, %f149, %f153;
	fma.rn.f32 	%f157, %f145, %f149, %f154;
	fma.rn.f32 	%f158, %f146, %f149, %f155;
	ld.const.s8 	%r427, [%rd81+1];
	mul.wide.s32 	%rd329, %r427, 2;
	add.s64 	%rd330, %rd323, %rd329;
	ld.const.s8 	%r428, [%rd330];
	mul.wide.s32 	%rd331, %r428, 16;
	add.s64 	%rd332, %rd2, %rd331;
	ld.local.v4.f32 	{%f159, %f160, %f161, %f162}, [%rd332];
	ld.const.s8 	%r429, [%rd330+1];
	mul.wide.s32 	%rd333, %r429, 16;
	add.s64 	%rd334, %rd2, %rd333;
	ld.local.v4.f32 	{%f163, %f164, %f165, %f166}, [%rd334];
	sub.f32 	%f167, %f46, %f162;
	sub.f32 	%f168, %f166, %f162;
	div.rn.f32 	%f169, %f167, %f168;
	sub.f32 	%f170, %f150, %f169;
	mul.f32 	%f171, %f159, %f170;
	mul.f32 	%f172, %f160, %f170;
	mul.f32 	%f173, %f161, %f170;
	mul.f32 	%f174, %f162, %f170;
	fma.rn.f32 	%f38, %f163, %f169, %f171;
	fma.rn.f32 	%f175, %f164, %f169, %f172;
	fma.rn.f32 	%f176, %f165, %f169, %f173;
	fma.rn.f32 	%f177, %f166, %f169, %f174;
	ld.const.s8 	%r430, [%rd81+2];
	mul.wide.s32 	%rd335, %r430, 2;
	add.s64 	%rd336, %rd323, %rd335;
	ld.const.s8 	%r431, [%rd336];
	mul.wide.s32 	%rd337, %r431, 16;
	add.s64 	%rd338, %rd2, %rd337;
	ld.local.v4.f32 	{%f178, %f179, %f180, %f181}, [%rd338];
	ld.const.s8 	%r432, [%rd336+1];
	mul.wide.s32 	%rd339, %r432, 16;
	add.s64 	%rd340, %rd2, %rd339;
	ld.local.v4.f32 	{%f182, %f183, %f184, %f185}, [%rd340];
	sub.f32 	%f186, %f46, %f181;
	sub.f32 	%f187, %f185, %f181;
	div.rn.f32 	%f188, %f186, %f187;
	sub.f32 	%f189, %f150, %f188;
	mul.f32 	%f190, %f178, %f189;
	mul.f32 	%f191, %f179, %f189;
	mul.f32 	%f192, %f180, %f189;
	mul.f32 	%f193, %f181, %f189;
	fma.rn.f32 	%f42, %f182, %f188, %f190;
	fma.rn.f32 	%f43, %f183, %f188, %f191;
	fma.rn.f32 	%f44, %f184, %f188, %f192;
	fma.rn.f32 	%f45, %f185, %f188, %f193;
	setp.eq.f32 	%p254, %f38, %f34;
	setp.eq.f32 	%p255, %f175, %f156;
	and.pred  	%p256, %p254, %p255;
	setp.eq.f32 	%p257, %f176, %f157;
	and.pred  	%p258, %p256, %p257;
	setp.eq.f32 	%p259, %f177, %f158;
	and.pred  	%p260, %p258, %p259;
	@%p260 bra 	$L__BB1_166;
	setp.eq.f32 	%p261, %f42, %f34;
	setp.eq.f32 	%p262, %f43, %f156;
	and.pred  	%p263, %p261, %p262;
	setp.eq.f32 	%p264, %f44, %f157;
	and.pred  	%p265, %p263, %p264;
	setp.eq.f32 	%p266, %f45, %f158;
	and.pred  	%p267, %p265, %p266;
	@%p267 bra 	$L__BB1_166;
	setp.eq.f32 	%p268, %f38, %f42;
	setp.eq.f32 	%p269, %f175, %f43;
	and.pred  	%p270, %p268, %p269;
	setp.eq.f32 	%p271, %f176, %f44;
	and.pred  	%p272, %p270, %p271;
	setp.eq.f32 	%p273, %f177, %f45;
	and.pred  	%p274, %p272, %p273;
	@%p274 bra 	$L__BB1_166;
	atom.global.add.u32 	%r137, [%rd79], 1;
	setp.ge.s32 	%p275, %r137, %r136;
	@%p275 bra 	$L__BB1_166;
	mul.lo.s32 	%r433, %r137, 3;
	shl.b32 	%r434, %r137, 2;
	mul.wide.s32 	%rd341, %r433, 16;
	add.s64 	%rd342, %rd80, %rd341;
	mov.b32 	%r435, %f157;
	mov.b32 	%r436, %f156;
	mov.b32 	%r437, %f34;
	st.global.v4.u32 	[%rd342], {%r437, %r436, %r435, %r434};
	or.b32  	%r438, %r434, 1;
	mov.b32 	%r439, %f176;
	mov.b32 	%r440, %f175;
	mov.b32 	%r441, %f38;
	st.global.v4.u32 	[%rd342+16], {%r441, %r440, %r439, %r438};
	or.b32  	%r442, %r434, 2;
	mov.b32 	%r443, %f44;
	mov.b32 	%r444, %f43;
	mov.b32 	%r445, %f42;
	st.global.v4.u32 	[%rd342+32], {%r445, %r444, %r443, %r442};
$L__BB1_166:
	add.s64 	%rd361, %rd81, 3;
	ld.const.s8 	%rs4, [%rd81+3];
	setp.gt.s16 	%p276, %rs4, -1;
	@%p276 bra 	$L__BB1_161;
$L__BB1_167:
	ret;

}
	// .globl	_Z17createVertexArrayPiPK14TriangleVertexiP6float3iP4int3
.visible .entry _Z17createVertexArrayPiPK14TriangleVertexiP6float3iP4int3(
	.param .u64 .ptr .align 1 _Z17createVertexArrayPiPK14TriangleVertexiP6float3iP4int3_param_0,
	.param .u64 .ptr .align 1 _Z17createVertexArrayPiPK14TriangleVertexiP6float3iP4int3_param_1,
	.param .u32 _Z17createVertexArrayPiPK14TriangleVertexiP6float3iP4int3_param_2,
	.param .u64 .ptr .align 1 _Z17createVertexArrayPiPK14TriangleVertexiP6float3iP4int3_param_3,
	.param .u32 _Z17createVertexArrayPiPK14TriangleVertexiP6float3iP4int3_param_4,
	.param .u64 .ptr .align 1 _Z17createVertexArrayPiPK14TriangleVertexiP6float3iP4int3_param_5
)
{
	.reg .pred 	%p<11>;
	.reg .b32 	%r<19>;
	.reg .b32 	%f<10>;
	.reg .b64 	%rd<21>;

	ld.param.u64 	%rd5, [_Z17createVertexArrayPiPK14TriangleVertexiP6float3iP4int3_param_0];
	ld.param.u64 	%rd8, [_Z17createVertexArrayPiPK14TriangleVertexiP6float3iP4int3_param_1];
	ld.param.u32 	%r5, [_Z17createVertexArrayPiPK14TriangleVertexiP6float3iP4int3_param_2];
	ld.param.u64 	%rd6, [_Z17createVertexArrayPiPK14TriangleVertexiP6float3iP4int3_param_3];
	ld.param.u32 	%r6, [_Z17createVertexArrayPiPK14TriangleVertexiP6float3iP4int3_param_4];
	ld.param.u64 	%rd7, [_Z17createVertexArrayPiPK14TriangleVertexiP6float3iP4int3_param_5];
	cvta.to.global.u64 	%rd1, %rd8;
	mov.u32 	%r7, %ctaid.x;
	mov.u32 	%r8, %ntid.x;
	mov.u32 	%r9, %tid.x;
	mad.lo.s32 	%r18, %r7, %r8, %r9;
	setp.ge.s32 	%p1, %r18, %r5;
	@%p1 bra 	$L__BB2_11;
	mul.wide.s32 	%rd9, %r18, 16;
	add.s64 	%rd10, %rd1, %rd9;
	ld.global.nc.f32 	%f1, [%rd10];
	ld.global.nc.f32 	%f2, [%rd10+4];
	ld.global.nc.f32 	%f3, [%rd10+8];
	setp.lt.s32 	%p2, %r18, 1;
	@%p2 bra 	$L__BB2_5;
	add.s32 	%r10, %r18, -1;
	mul.wide.u32 	%rd11, %r10, 16;
	add.s64 	%rd2, %rd1, %rd11;
	ld.global.nc.f32 	%f4, [%rd2];
	setp.neu.f32 	%p3, %f1, %f4;
	@%p3 bra 	$L__BB2_5;
	ld.global.nc.f32 	%f5, [%rd2+4];
	setp.neu.f32 	%p4, %f2, %f5;
	@%p4 bra 	$L__BB2_5;
	ld.global.nc.f32 	%f6, [%rd2+8];
	setp.eq.f32 	%p5, %f3, %f6;
	@%p5 bra 	$L__BB2_11;
$L__BB2_5:
	cvta.to.global.u64 	%rd12, %rd5;
	atom.global.add.u32 	%r2, [%rd12], 1;
	setp.ge.s32 	%p6, %r2, %r6;
	@%p6 bra 	$L__BB2_11;
	cvta.to.global.u64 	%rd13, %rd6;
	mul.wide.s32 	%rd14, %r2, 12;
	add.s64 	%rd15, %rd13, %rd14;
	st.global.f32 	[%rd15], %f1;
	st.global.f32 	[%rd15+4], %f2;
	st.global.f32 	[%rd15+8], %f3;
	cvta.to.global.u64 	%rd3, %rd7;
$L__BB2_7:
	mul.wide.s32 	%rd16, %r18, 16;
	add.s64 	%rd4, %rd1, %rd16;
	ld.global.nc.f32 	%f7, [%rd4];
	setp.neu.f32 	%p7, %f7, %f1;
	@%p7 bra 	$L__BB2_11;
	ld.global.nc.f32 	%f8, [%rd4+4];
	setp.neu.f32 	%p8, %f8, %f2;
	@%p8 bra 	$L__BB2_11;
	ld.global.nc.f32 	%f9, [%rd4+8];
	setp.neu.f32 	%p9, %f9, %f3;
	@%p9 bra 	$L__BB2_11;
	ld.global.nc.u32 	%r11, [%rd4+12];
	shr.s32 	%r12, %r11, 31;
	shr.u32 	%r13, %r12, 30;
	add.s32 	%r14, %r11, %r13;
	and.b32  	%r15, %r14, -4;
	sub.s32 	%r16, %r11, %r15;
	shr.s32 	%r17, %r14, 2;
	mul.wide.s32 	%rd17, %r17, 12;
	add.s64 	%rd18, %rd3, %rd17;
	mul.wide.s32 	%rd19, %r16, 4;
	add.s64 	%rd20, %rd18, %rd19;
	st.global.u32 	[%rd20], %r2;
	add.s32 	%r18, %r18, 1;
	setp.lt.s32 	%p10, %r18, %r5;
	@%p10 bra 	$L__BB2_7;
$L__BB2_11:
	ret;

}
	// .globl	_ZN3cub18CUB_300001_SM_10006detail11EmptyKernelIvEEvv
.visible .entry _ZN3cub18CUB_300001_SM_10006detail11EmptyKernelIvEEvv()
{


	ret;

}
	// .globl	_ZN3cub18CUB_300001_SM_10006detail8for_each13static_kernelINS2_12policy_hub_t12policy_500_tEmN6thrust24THRUST_300001_SM_1000_NS8cuda_cub20__uninitialized_fill7functorINS7_10device_ptrI6MortonEESC_EEEEvT0_T1_
.visible .entry _ZN3cub18CUB_300001_SM_10006detail8for_each13static_kernelINS2_12policy_hub_t12policy_500_tEmN6thrust24THRUST_300001_SM_1000_NS8cuda_cub20__uninitialized_fill7functorINS7_10device_ptrI6MortonEESC_EEEEvT0_T1_(
	.param .u64 _ZN3cub18CUB_300001_SM_10006detail8for_each13static_kernelINS2_12policy_hub_t12policy_500_tEmN6thrust24THRUST_300001_SM_1000_NS8cuda_cub20__uninitialized_fill7functorINS7_10device_ptrI6MortonEESC_EEEEvT0_T1__param_0,
	.param .align 8 .b8 _ZN3cub18CUB_300001_SM_10006detail8for_each13static_kernelINS2_12policy_hub_t12policy_500_tEmN6thrust24THRUST_300001_SM_1000_NS8cuda_cub20__uninitialized_fill7functorINS7_10device_ptrI6MortonEESC_EEEEvT0_T1__param_1[24]
)
.maxntid 256
{
	.reg .pred 	%p<4>;
	.reg .b32 	%r<5>;
	.reg .b64 	%rd<20>;

	ld.param.u64 	%rd8, [_ZN3cub18CUB_300001_SM_10006detail8for_each13static_kernelINS2_12policy_hub_t12policy_500_tEmN6thrust24THRUST_300001_SM_1000_NS8cuda_cub20__uninitialized_fill7functorINS7_10device_ptrI6MortonEESC_EEEEvT0_T1__param_1+16];
	ld.param.u64 	%rd7, [_ZN3cub18CUB_300001_SM_10006detail8for_each13static_kernelINS2_12policy_hub_t12policy_500_tEmN6thrust24THRUST_300001_SM_1000_NS8cuda_cub20__uninitialized_fill7functorINS7_10device_ptrI6MortonEESC_EEEEvT0_T1__param_1+8];
	ld.param.u64 	%rd6, [_ZN3cub18CUB_300001_SM_10006detail8for_each13static_kernelINS2_12policy_hub_t12policy_500_tEmN6thrust24THRUST_300001_SM_1000_NS8cuda_cub20__uninitialized_fill7functorINS7_10device_ptrI6MortonEESC_EEEEvT0_T1__param_1];
	ld.param.u64 	%rd9, [_ZN3cub18CUB_300001_SM_10006detail8for_each13static_kernelINS2_12policy_hub_t12policy_500_tEmN6thrust24THRUST_300001_SM_1000_NS8cuda_cub20__uninitialized_fill7functorINS7_10device_ptrI6MortonEESC_EEEEvT0_T1__param_0];
	mov.u32 	%r2, %ctaid.x;
	mul.wide.u32 	%rd1, %r2, 512;
	sub.s64 	%rd2, %rd9, %rd1;
	setp.lt.u64 	%p1, %rd2, 512;
	@%p1 bra 	$L__BB4_2;
	mov.u32 	%r4, %tid.x;
	cvta.to.global.u64 	%rd15, %rd6;
	cvt.u64.u32 	%rd16, %r4;
	add.s64 	%rd17, %rd1, %rd16;
	shl.b64 	%rd18, %rd17, 4;
	add.s64 	%rd19, %rd15, %rd18;
	st.global.u64 	[%rd19], %rd7;
	st.global.u64 	[%rd19+8], %rd8;
	st.global.u64 	[%rd19+4096], %rd7;
	st.global.u64 	[%rd19+4104], %rd8;
	bra.uni 	$L__BB4_6;
$L__BB4_2:
	cvta.to.global.u64 	%rd10, %rd6;
	mov.u32 	%r1, %tid.x;
	cvt.u64.u32 	%rd11, %r1;
	setp.le.u64 	%p2, %rd2, %rd11;
	add.s64 	%rd12, %rd1, %rd11;
	shl.b64 	%rd13, %rd12, 4;
	add.s64 	%rd5, %rd10, %rd13;
	@%p2 bra 	$L__BB4_4;
	st.global.u64 	[%rd5], %rd7;
	st.global.u64 	[%rd5+8], %rd8;
$L__BB4_4:
	add.s32 	%r3, %r1, 256;
	cvt.u64.u32 	%rd14, %r3;
	setp.le.u64 	%p3, %rd2, %rd14;
	@%p3 bra 	$L__BB4_6;
	st.global.u64 	[%rd5+4096], %rd7;
	st.global.u64 	[%rd5+4104], %rd8;
$L__BB4_6:
	ret;

}
	// .globl	_ZN3cub18CUB_300001_SM_10006detail8for_each13static_kernelINS2_12policy_hub_t12policy_500_tEmN6thrust24THRUST_300001_SM_1000_NS8cuda_cub20__uninitialized_fill7functorINS7_10device_ptrIiEEiEEEEvT0_T1_
.visible .entry _ZN3cub18CUB_300001_SM_10006detail8for_each13static_kernelINS2_12policy_hub_t12policy_500_tEmN6thrust24THRUST_300001_SM_1000_NS8cuda_cub20__uninitialized_fill7functorINS7_10device_ptrIiEEiEEEEvT0_T1_(
	.param .u64 _ZN3cub18CUB_300001_SM_10006detail8for_each13static_kernelINS2_12policy_hub_t12policy_500_tEmN6thrust24THRUST_300001_SM_1000_NS8cuda_cub20__uninitialized_fill7functorINS7_10device_ptrIiEEiEEEEvT0_T1__param_0,
	.param .align 8 .b8 _ZN3cub18CUB_300001_SM_10006detail8for_each13static_kernelINS2_12policy_hub_t12policy_500_tEmN6thrust24THRUST_300001_SM_1000_NS8cuda_cub20__uninitialized_fill7functorINS7_10device_ptrIiEEiEEEEvT0_T1__param_1[16]
)
.maxntid 256
{
	.reg .pred 	%p<4>;
	.reg .b16 	%rs<5>;
	.reg .b32 	%r<12>;
	.reg .b64 	%rd<16>;

	ld.param.u32 	%r3, [_ZN3cub18CUB_300001_SM_10006detail8for_each13static_kernelINS2_12policy_hub_t12policy_500_tEmN6thrust24THRUST_300001_SM_1000_NS8cuda_cub20__uninitialized_fill7functorINS7_10device_ptrIiEEiEEEEvT0_T1__param_1+8];
	ld.param.u64 	%rd4, [_ZN3cub18CUB_300001_SM_10006detail8for_each13static_kernelINS2_12policy_hub_t12policy_500_tEmN6thrust24THRUST_300001_SM_1000_NS8cuda_cub20__uninitialized_fill7functorINS7_10device_ptrIiEEiEEEEvT0_T1__param_1];
	ld.param.u64 	%rd5, [_ZN3cub18CUB_300001_SM_10006detail8for_each13static_kernelINS2_12policy_hub_t12policy_500_tEmN6thrust24THRUST_300001_SM_1000_NS8cuda_cub20__uninitialized_fill7functorINS7_10device_ptrIiEEiEEEEvT0_T1__param_0];
	mov.u32 	%r9, %ctaid.x;
	mul.wide.u32 	%rd1, %r9, 512;
	sub.s64 	%rd2, %rd5, %rd1;
	setp.lt.u64 	%p1, %rd2, 512;
	@%p1 bra 	$L__BB5_2;
	mov.u32 	%r11, %tid.x;
	cvta.to.global.u64 	%rd11, %rd4;
	cvt.u64.u32 	%rd12, %r11;
	add.s64 	%rd13, %rd1, %rd12;
	shl.b64 	%rd14, %rd13, 2;
	add.s64 	%rd15, %rd11, %rd14;
	st.global.u32 	[%rd15], %r3;
	st.global.u32 	[%rd15+1024], %r3;
	bra.uni 	$L__BB5_6;
$L__BB5_2:
	cvta.to.global.u64 	%rd6, %rd4;
	mov.u32 	%r2, %tid.x;
	cvt.u64.u32 	%rd7, %r2;
	setp.le.u64 	%p2, %rd2, %rd7;
	add.s64 	%rd8, %rd1, %rd7;
	shl.b64 	%rd9, %rd8, 2;
	add.s64 	%rd3, %rd6, %rd9;
	@%p2 bra 	$L__BB5_4;
	st.global.u32 	[%rd3], %r3;
$L__BB5_4:
	add.s32 	%r10, %r2, 256;
	cvt.u64.u32 	%rd10, %r10;
	setp.le.u64 	%p3, %rd2, %rd10;
	@%p3 bra 	$L__BB5_6;
	st.global.u32 	[%rd3+1024], %r3;
$L__BB5_6:
	ret;

}
	// .globl	_ZN3cub18CUB_300001_SM_10006detail8for_each13static_kernelINS2_12policy_hub_t12policy_500_tEmNS2_12op_wrapper_tImN6thrust24THRUST_300001_SM_1000_NS6detail23allocator_traits_detail24construct1_via_allocatorINS8_16device_allocatorI14TriangleVertexEEEENS8_10device_ptrISD_EEEEEEvT0_T1_
.visible .entry _ZN3cub18CUB_300001_SM_10006detail8for_each13static_kernelINS2_12policy_hub_t12policy_500_tEmNS2_12op_wrapper_tImN6thrust24THRUST_300001_SM_1000_NS6detail23allocator_traits_detail24construct1_via_allocatorINS8_16device_allocatorI14TriangleVertexEEEENS8_10device_ptrISD_EEEEEEvT0_T1_(
	.param .u64 _ZN3cub18CUB_300001_SM_10006detail8for_each13static_kernelINS2_12policy_hub_t12policy_500_tEmNS2_12op_wrapper_tImN6thrust24THRUST_300001_SM_1000_NS6detail23allocator_traits_detail24construct1_via_allocatorINS8_16device_allocatorI14TriangleVertexEEEENS8_10device_ptrISD_EEEEEEvT0_T1__param_0,
	.param .align 8 .b8 _ZN3cub18CUB_300001_SM_10006detail8for_each13static_kernelINS2_12policy_hub_t12policy_500_tEmNS2_12op_wrapper_tImN6thrust24THRUST_300001_SM_1000_NS6detail23allocator_traits_detail24construct1_via_allocatorINS8_16device_allocatorI14TriangleVertexEEEENS8_10device_ptrISD_EEEEEEvT0_T1__param_1[16]
)
.maxntid 256
{
	.reg .pred 	%p<4>;
	.reg .b16 	%rs<4>;
	.reg .b32 	%r<5>;
	.reg .b64 	%rd<17>;

	ld.param.u64 	%rd4, [_ZN3cub18CUB_300001_SM_10006detail8for_each13static_kernelINS2_12policy_hub_t12policy_500_tEmNS2_12op_wrapper_tImN6thrust24THRUST_300001_SM_1000_NS6detail23allocator_traits_detail24construct1_via_allocatorINS8_16device_allocatorI14TriangleVertexEEEENS8_10device_ptrISD_EEEEEEvT0_T1__param_1];
	ld.param.u64 	%rd6, [_ZN3cub18CUB_300001_SM_10006detail8for_each13static_kernelINS2_12policy_hub_t12policy_500_tEmNS2_12op_wrapper_tImN6thrust24THRUST_300001_SM_1000_NS6detail23allocator_traits_detail24construct1_via_allocatorINS8_16device_allocatorI14TriangleVertexEEEENS8_10device_ptrISD_EEEEEEvT0_T1__param_0];
	mov.u32 	%r2, %ctaid.x;
	mul.wide.u32 	%rd1, %r2, 512;
	sub.s64 	%rd2, %rd6, %rd1;
	setp.lt.u64 	%p1, %rd2, 512;
	@%p1 bra 	$L__BB6_2;
	mov.u32 	%r4, %tid.x;
	cvta.to.global.u64 	%rd12, %rd4;
	cvt.u64.u32 	%rd13, %r4;
	add.s64 	%rd14, %rd1, %rd13;
	shl.b64 	%rd15, %rd14, 4;
	add.s64 	%rd16, %rd12, %rd15;
	mov.b16 	%rs3, 0;
	st.global.u8 	[%rd16], %rs3;
	st.global.u8 	[%rd16+1], %rs3;
	st.global.u8 	[%rd16+2], %rs3;
	st.global.u8 	[%rd16+3], %rs3;
	st.global.u8 	[%rd16+4], %rs3;
	st.global.u8 	[%rd16+5], %rs3;
	st.global.u8 	[%rd16+6], %rs3;
	st.global.u8 	[%rd16+7], %rs3;
	st.global.u8 	[%rd16+8], %rs3;
	st.global.u8 	[%rd16+9], %rs3;
	st.global.u8 	[%rd16+10], %rs3;
	st.global.u8 	[%rd16+11], %rs3;
	st.global.u8 	[%rd16+12], %rs3;
	st.global.u8 	[%rd16+13], %rs3;
	st.global.u8 	[%rd16+14], %rs3;
	st.global.u8 	[%rd16+15], %rs3;
	st.global.u8 	[%rd16+4096], %rs3;
	st.global.u8 	[%rd16+4097], %rs3;
	st.global.u8 	[%rd16+4098], %rs3;
	st.global.u8 	[%rd16+4099], %rs3;
	st.global.u8 	[%rd16+4100], %rs3;
	st.global.u8 	[%rd16+4101], %rs3;
	st.global.u8 	[%rd16+4102], %rs3;
	st.global.u8 	[%rd16+4103], %rs3;
	st.global.u8 	[%rd16+4104], %rs3;
	st.global.u8 	[%rd16+4105], %rs3;
	st.global.u8 	[%rd16+4106], %rs3;
	st.global.u8 	[%rd16+4107], %rs3;
	st.global.u8 	[%rd16+4108], %rs3;
	st.global.u8 	[%rd16+4109], %rs3;
	st.global.u8 	[%rd16+4110], %rs3;
	st.global.u8 	[%rd16+4111], %rs3;
	bra.uni 	$L__BB6_6;
$L__BB6_2:
	cvta.to.global.u64 	%rd7, %rd4;
	mov.u32 	%r1, %tid.x;
	cvt.u64.u32 	%rd8, %r1;
	setp.le.u64 	%p2, %rd2, %rd8;
	add.s64 	%rd9, %rd1, %rd8;
	shl.b64 	%rd10, %rd9, 4;
	add.s64 	%rd3, %rd7, %rd10;
	@%p2 bra 	$L__BB6_4;
	mov.b16 	%rs1, 0;
	st.global.u8 	[%rd3], %rs1;
	st.global.u8 	[%rd3+1], %rs1;
	st.global.u8 	[%rd3+2], %rs1;
	st.global.u8 	[%rd3+3], %rs1;
	st.global.u8 	[%rd3+4], %rs1;
	st.global.u8 	[%rd3+5], %rs1;
	st.global.u8 	[%rd3+6], %rs1;
	st.global.u8 	[%rd3+7], %rs1;
	st.global.u8 	[%rd3+8], %rs1;
	st.global.u8 	[%rd3+9], %rs1;
	st.global.u8 	[%rd3+10], %rs1;
	st.global.u8 	[%rd3+11], %rs1;
	st.global.u8 	[%rd3+12], %rs1;
	st.global.u8 	[%rd3+13], %rs1;
	st.global.u8 	[%rd3+14], %rs1;
	st.global.u8 	[%rd3+15], %rs1;
$L__BB6_4:
	add.s32 	%r3, %r1, 256;
	cvt.u64.u32 	%rd11, %r3;
	setp.le.u64 	%p3, %rd2, %rd11;
	@%p3 bra 	$L__BB6_6;
	mov.b16 	%rs2, 0;
	st.global.u8 	[%rd3+4096], %rs2;
	st.global.u8 	[%rd3+4097], %rs2;
	st.global.u8 	[%rd3+4098], %rs2;
	st.global.u8 	[%rd3+4099], %rs2;
	st.global.u8 	[%rd3+4100], %rs2;
	st.global.u8 	[%rd3+4101], %rs2;
	st.global.u8 	[%rd3+4102], %rs2;
	st.global.u8 	[%rd3+4103], %rs2;
	st.global.u8 	[%rd3+4104], %rs2;
	st.global.u8 	[%rd3+4105], %rs2;
	st.global.u8 	[%rd3+4106], %rs2;
	st.global.u8 	[%rd3+4107], %rs2;
	st.global.u8 	[%rd3+4108], %rs2;
	st.global.u8 	[%rd3+4109], %rs2;
	st.global.u8 	[%rd3+4110], %rs2;
	st.global.u8 	[%rd3+4111], %rs2;
$L__BB6_6:
	ret;

}
	// .globl	_ZN3cub18CUB_300001_SM_10006detail8for_each13static_kernelINS2_12policy_hub_t12policy_500_tEmN6thrust24THRUST_300001_SM_1000_NS8cuda_cub20__uninitialized_fill7functorINS7_10device_ptrI6float3EESC_EEEEvT0_T1_
.visible .entry _ZN3cub18CUB_300001_SM_10006detail8for_each13static_kernelINS2_12policy_hub_t12policy_500_tEmN6thrust24THRUST_300001_SM_1000_NS8cuda_cub20__uninitialized_fill7functorINS7_10device_ptrI6float3EESC_EEEEvT0_T1_(
	.param .u64 _ZN3cub18CUB_300001_SM_10006detail8for_each13static_kernelINS2_12policy_hub_t12policy_500_tEmN6thrust24THRUST_300001_SM_1000_NS8cuda_cub20__uninitialized_fill7functorINS7_10device_ptrI6float3EESC_EEEEvT0_T1__param_0,
	.param .align 8 .b8 _ZN3cub18CUB_300001_SM_10006detail8for_each13static_kernelINS2_12policy_hub_t12policy_500_tEmN6thrust24THRUST_300001_SM_1000_NS8cuda_cub20__uninitialized_fill7functorINS7_10device_ptrI6float3EESC_EEEEvT0_T1__param_1[24]
)
.maxntid 256
{
	.reg .pred 	%p<4>;
	.reg .b16 	%rs<5>;
	.reg .b32 	%r<10>;
	.reg .b32 	%f<7>;
	.reg .b64 	%rd<14>;

	ld.param.f32 	%f6, [_ZN3cub18CUB_300001_SM_10006detail8for_each13static_kernelINS2_12policy_hub_t12policy_500_tEmN6thrust24THRUST_300001_SM_1000_NS8cuda_cub20__uninitialized_fill7functorINS7_10device_ptrI6float3EESC_EEEEvT0_T1__param_1+16];
	ld.param.u64 	%rd4, [_ZN3cub18CUB_300001_SM_10006detail8for_each13static_kernelINS2_12policy_hub_t12policy_500_tEmN6thrust24THRUST_300001_SM_1000_NS8cuda_cub20__uninitialized_fill7functorINS7_10device_ptrI6float3EESC_EEEEvT0_T1__param_1];
	ld.param.u64 	%rd5, [_ZN3cub18CUB_300001_SM_10006detail8for_each13static_kernelINS2_12policy_hub_t12policy_500_tEmN6thrust24THRUST_300001_SM_1000_NS8cuda_cub20__uninitialized_fill7functorINS7_10device_ptrI6float3EESC_EEEEvT0_T1__param_0];
	ld.param.v2.f32 	{%f4, %f5}, [_ZN3cub18CUB_300001_SM_10006detail8for_each13static_kernelINS2_12policy_hub_t12policy_500_tEmN6thrust24THRUST_300001_SM_1000_NS8cuda_cub20__uninitialized_fill7functorINS7_10device_ptrI6float3EESC_EEEEvT0_T1__param_1+8];
	mov.u32 	%r7, %ctaid.x;
	mul.wide.u32 	%rd1, %r7, 512;
	sub.s64 	%rd2, %rd5, %rd1;
	setp.lt.u64 	%p1, %rd2, 512;
	@%p1 bra 	$L__BB7_2;
	mov.u32 	%r9, %tid.x;
	cvta.to.global.u64 	%rd10, %rd4;
	cvt.u64.u32 	%rd11, %r9;
	add.s64 	%rd12, %rd1, %rd11;
	mad.lo.s64 	%rd13, %rd12, 12, %rd10;
	st.global.f32 	[%rd13], %f4;
	st.global.f32 	[%rd13+4], %f5;
	st.global.f32 	[%rd13+8], %f6;
	st.global.f32 	[%rd13+3072], %f4;
	st.global.f32 	[%rd13+3076], %f5;
	st.global.f32 	[%rd13+3080], %f6;
	bra.uni 	$L__BB7_6;
$L__BB7_2:
	cvta.to.global.u64 	%rd6, %rd4;
	mov.u32 	%r1, %tid.x;
	cvt.u64.u32 	%rd7, %r1;
	setp.le.u64 	%p2, %rd2, %rd7;
	add.s64 	%rd8, %rd1, %rd7;
	mad.lo.s64 	%rd3, %rd8, 12, %rd6;
	@%p2 bra 	$L__BB7_4;
	st.global.f32 	[%rd3], %f4;
	st.global.f32 	[%rd3+4], %f5;
	st.global.f32 	[%rd3+8], %f6;
$L__BB7_4:
	add.s32 	%r8, %r1, 256;
	cvt.u64.u32 	%rd9, %r8;
	setp.le.u64 	%p3, %rd2, %rd9;
	@%p3 bra 	$L__BB7_6;
	st.global.f32 	[%rd3+3072], %f4;
	st.global.f32 	[%rd3+3076], %f5;
	st.global.f32 	[%rd3+3080], %f6;
$L__BB7_6:
	ret;

}
	// .globl	_ZN3cub18CUB_300001_SM_10006detail8for_each13static_kernelINS2_12policy_hub_t12policy_500_tEmN6thrust24THRUST_300001_SM_1000_NS8cuda_cub20__uninitialized_fill7functorINS7_10device_ptrI4int3EESC_EEEEvT0_T1_
.visible .entry _ZN3cub18CUB_300001_SM_10006detail8for_each13static_kernelINS2_12policy_hub_t12policy_500_tEmN6thrust24THRUST_300001_SM_1000_NS8cuda_cub20__uninitialized_fill7functorINS7_10device_ptrI4int3EESC_EEEEvT0_T1_(
	.param .u64 _ZN3cub18CUB_300001_SM_10006detail8for_each13static_kernelINS2_12policy_hub_t12policy_500_tEmN6thrust24THRUST_300001_SM_1000_NS8cuda_cub20__uninitialized_fill7functorINS7_10device_ptrI4int3EESC_EEEEvT0_T1__param_0,
	.param .align 8 .b8 _ZN3cub18CUB_300001_SM_10006detail8for_each13static_kernelINS2_12policy_hub_t12policy_500_tEmN6thrust24THRUST_300001_SM_1000_NS8cuda_cub20__uninitialized_fill7functorINS7_10device_ptrI4int3EESC_EEEEvT0_T1__param_1[24]
)
.maxntid 256
{
	.reg .pred 	%p<4>;
	.reg .b16 	%rs<5>;
	.reg .b32 	%r<16>;
	.reg .b64 	%rd<14>;

	ld.param.u32 	%r7, [_ZN3cub18CUB_300001_SM_10006detail8for_each13static_kernelINS2_12policy_hub_t12policy_500_tEmN6thrust24THRUST_300001_SM_1000_NS8cuda_cub20__uninitialized_fill7functorINS7_10device_ptrI4int3EESC_EEEEvT0_T1__param_1+16];
	ld.param.u64 	%rd4, [_ZN3cub18CUB_300001_SM_10006detail8for_each13static_kernelINS2_12policy_hub_t12policy_500_tEmN6thrust24THRUST_300001_SM_1000_NS8cuda_cub20__uninitialized_fill7functorINS7_10device_ptrI4int3EESC_EEEEvT0_T1__param_1];
	ld.param.u64 	%rd5, [_ZN3cub18CUB_300001_SM_10006detail8for_each13static_kernelINS2_12policy_hub_t12policy_500_tEmN6thrust24THRUST_300001_SM_1000_NS8cuda_cub20__uninitialized_fill7functorINS7_10device_ptrI4int3EESC_EEEEvT0_T1__param_0];
	ld.param.v2.u32 	{%r5, %r6}, [_ZN3cub18CUB_300001_SM_10006detail8for_each13static_kernelINS2_12policy_hub_t12policy_500_tEmN6thrust24THRUST_300001_SM_1000_NS8cuda_cub20__uninitialized_fill7functorINS7_10device_ptrI4int3EESC_EEEEvT0_T1__param_1+8];
	mov.u32 	%r13, %ctaid.x;
	mul.wide.u32 	%rd1, %r13, 512;
	sub.s64 	%rd2, %rd5, %rd1;
	setp.lt.u64 	%p1, %rd2, 512;
	@%p1 bra 	$L__BB8_2;
	mov.u32 	%r15, %tid.x;
	cvta.to.global.u64 	%rd10, %rd4;
	cvt.u64.u32 	%rd11, %r15;
	add.s64 	%rd12, %rd1, %rd11;
	mad.lo.s64 	%rd13, %rd12, 12, %rd10;
	st.global.u32 	[%rd13], %r5;
	st.global.u32 	[%rd13+4], %r6;
	st.global.u32 	[%rd13+8], %r7;
	st.global.u32 	[%rd13+3072], %r5;
	st.global.u32 	[%rd13+3076], %r6;
	st.global.u32 	[%rd13+3080], %r7;
	bra.uni 	$L__BB8_6;
$L__BB8_2:
	cvta.to.global.u64 	%rd6, %rd4;
	mov.u32 	%r4, %tid.x;
	cvt.u64.u32 	%rd7, %r4;
	setp.le.u64 	%p2, %rd2, %rd7;
	add.s64 	%rd8, %rd1, %rd7;
	mad.lo.s64 	%rd3, %rd8, 12, %rd6;
	@%p2 bra 	$L__BB8_4;
	st.global.u32 	[%rd3], %r5;
	st.global.u32 	[%rd3+4], %r6;
	st.global.u32 	[%rd3+8], %r7;
$L__BB8_4:
	add.s32 	%r14, %r4, 256;
	cvt.u64.u32 	%rd9, %r14;
	setp.le.u64 	%p3, %rd2, %rd9;
	@%p3 bra 	$L__BB8_6;
	st.global.u32 	[%rd3+3072], %r5;
	st.global.u32 	[%rd3+3076], %r6;
	st.global.u32 	[%rd3+3080], %r7;
$L__BB8_6:
	ret;

}
	// .globl	_ZN3cub18CUB_300001_SM_10006detail10merge_sort30DeviceMergeSortBlockSortKernelINS2_10policy_hubIN6thrust24THRUST_300001_SM_1000_NS6detail15normal_iteratorINS6_10device_ptrI6MortonEEEEE9Policy600ESC_PNS0_8NullTypeESC_SG_j13CompareMortonSA_SF_EEvbT0_T1_T2_T3_T4_PT6_PT7_T5_NS1_7vsmem_tE
.visible .entry _ZN3cub18CUB_300001_SM_10006detail10merge_sort30DeviceMergeSortBlockSortKernelINS2_10policy_hubIN6thrust24THRUST_300001_SM_1000_NS6detail15normal_iteratorINS6_10device_ptrI6MortonEEEEE9Policy600ESC_PNS0_8NullTypeESC_SG_j13CompareMortonSA_SF_EEvbT0_T1_T2_T3_T4_PT6_PT7_T5_NS1_7vsmem_tE(
	.param .u8 _ZN3cub18CUB_300001_SM_10006detail10merge_sort30DeviceMergeSortBlockSortKernelINS2_10policy_hubIN6thrust24THRUST_300001_SM_1000_NS6detail15normal_iteratorINS6_10device_ptrI6MortonEEEEE9Policy600ESC_PNS0_8NullTypeESC_SG_j13CompareMortonSA_SF_EEvbT0_T1_T2_T3_T4_PT6_PT7_T5_NS1_7vsmem_tE_param_0,
	.param .align 8 .b8 _ZN3cub18CUB_300001_SM_10006detail10merge_sort30DeviceMergeSortBlockSortKernelINS2_10policy_hubIN6thrust24THRUST_300001_SM_1000_NS6detail15normal_iteratorINS6_10device_ptrI6MortonEEEEE9Policy600ESC_PNS0_8NullTypeESC_SG_j13CompareMortonSA_SF_EEvbT0_T1_T2_T3_T4_PT6_PT7_T5_NS1_7vsmem_tE_param_1[8],
	.param .u64 .ptr .align 1 _ZN3cub18CUB_300001_SM_10006detail10merge_sort30DeviceMergeSortBlockSortKernelINS2_10policy_hubIN6thrust24THRUST_300001_SM_1000_NS6detail15normal_iteratorINS6_10device_ptrI6MortonEEEEE9Policy600ESC_PNS0_8NullTypeESC_SG_j13CompareMortonSA_SF_EEvbT0_T1_T2_T3_T4_PT6_PT7_T5_NS1_7vsmem_tE_param_2,
	.param .align 8 .b8 _ZN3cub18CUB_300001_SM_10006detail10merge_sort30DeviceMergeSortBlockSortKernelINS2_10policy_hubIN6thrust24THRUST_300001_SM_1000_NS6detail15normal_iteratorINS6_10device_ptrI6MortonEEEEE9Policy600ESC_PNS0_8NullTypeESC_SG_j13CompareMortonSA_SF_EEvbT0_T1_T2_T3_T4_PT6_PT7_T5_NS1_7vsmem_tE_param_3[8],
	.param .u64 .ptr .align 1 _ZN3cub18CUB_300001_SM_10006detail10merge_sort30DeviceMergeSortBlockSortKernelINS2_10policy_hubIN6thrust24THRUST_300001_SM_1000_NS6detail15normal_iteratorINS6_10device_ptrI6MortonEEEEE9Policy600ESC_PNS0_8NullTypeESC_SG_j13CompareMortonSA_SF_EEvbT0_T1_T2_T3_T4_PT6_PT7_T5_NS1_7vsmem_tE_param_4,
	.param .u32 _ZN3cub18CUB_300001_SM_10006detail10merge_sort30DeviceMergeSortBlockSortKernelINS2_10policy_hubIN6thrust24THRUST_300001_SM_1000_NS6detail15normal_iteratorINS6_10device_ptrI6MortonEEEEE9Policy600ESC_PNS0_8NullTypeESC_SG_j13CompareMortonSA_SF_EEvbT0_T1_T2_T3_T4_PT6_PT7_T5_NS1_7vsmem_tE_param_5,
	.param .u64 .ptr .align 1 _ZN3cub18CUB_300001_SM_10006detail10merge_sort30DeviceMergeSortBlockSortKernelINS2_10policy_hubIN6thrust24THRUST_300001_SM_1000_NS6detail15normal_iteratorINS6_10device_ptrI6MortonEEEEE9Policy600ESC_PNS0_8NullTypeESC_SG_j13CompareMortonSA_SF_EEvbT0_T1_T2_T3_T4_PT6_PT7_T5_NS1_7vsmem_tE_param_6,
	.param .u64 .ptr .align 1 _ZN3cub18CUB_300001_SM_10006detail10merge_sort30DeviceMergeSortBlockSortKernelINS2_10policy_hubIN6thrust24THRUST_300001_SM_1000_NS6detail15normal_iteratorINS6_10device_ptrI6MortonEEEEE9Policy600ESC_PNS0_8NullTypeESC_SG_j13CompareMortonSA_SF_EEvbT0_T1_T2_T3_T4_PT6_PT7_T5_NS1_7vsmem_tE_param_7,
	.param .align 1 .b8 _ZN3cub18CUB_300001_SM_10006detail10merge_sort30DeviceMergeSortBlockSortKernelINS2_10policy_hubIN6thrust24THRUST_300001_SM_1000_NS6detail15normal_iteratorINS6_10device_ptrI6MortonEEEEE9Policy600ESC_PNS0_8NullTypeESC_SG_j13CompareMortonSA_SF_EEvbT0_T1_T2_T3_T4_PT6_PT7_T5_NS1_7vsmem_tE_param_8[1],
	.param .align 8 .b8 _ZN3cub18CUB_300001_SM_10006detail10merge_sort30DeviceMergeSortBlockSortKernelINS2_10policy_hubIN6thrust24THRUST_300001_SM_1000_NS6detail15normal_iteratorINS6_10device_ptrI6MortonEEEEE9Policy600ESC_PNS0_8NullTypeESC_SG_j13CompareMortonSA_SF_EEvbT0_T1_T2_T3_T4_PT6_PT7_T5_NS1_7vsmem_tE_param_9[8]
)
.maxntid 256
{
	.reg .pred 	%p<108>;
	.reg .b16 	%rs<4>;
	.reg .b32 	%r<208>;
	.reg .b64 	%rd<344>;
	// demoted variable
	.shared .align 16 .b8 _ZZN3cub18CUB_300001_SM_10006detail10merge_sort30DeviceMergeSortBlockSortKernelINS2_10policy_hubIN6thrust24THRUST_300001_SM_1000_NS6detail15normal_iteratorINS6_10device_ptrI6MortonEEEEE9Policy600ESC_PNS0_8NullTypeESC_SG_j13CompareMortonSA_SF_EEvbT0_T1_T2_T3_T4_PT6_PT7_T5_NS1_7vsmem_tEE19static_temp_storage[16400];
	ld.param.u64 	%rd184, [_ZN3cub18CUB_300001_SM_10006detail10merge_sort30DeviceMergeSortBlockSortKernelINS2_10policy_hubIN6thrust24THRUST_300001_SM_1000_NS6detail15normal_iteratorINS6_10device_ptrI6MortonEEEEE9Policy600ESC_PNS0_8NullTypeESC_SG_j13CompareMortonSA_SF_EEvbT0_T1_T2_T3_T4_PT6_PT7_T5_NS1_7vsmem_tE_param_3];
	ld.param.u64 	%rd185, [_ZN3cub18CUB_300001_SM_10006detail10merge_sort30DeviceMergeSortBlockSortKernelINS2_10policy_hubIN6thrust24THRUST_300001_SM_1000_NS6detail15normal_iteratorINS6_10device_ptrI6MortonEEEEE9Policy600ESC_PNS0_8NullTypeESC_SG_j13CompareMortonSA_SF_EEvbT0_T1_T2_T3_T4_PT6_PT7_T5_NS1_7vsmem_tE_param_1];
	ld.param.u32 	%r68, [_ZN3cub18CUB_300001_SM_10006detail10merge_sort30DeviceMergeSortBlockSortKernelINS2_10policy_hubIN6thrust24THRUST_300001_SM_1000_NS6detail15normal_iteratorINS6_10device_ptrI6MortonEEEEE9Policy600ESC_PNS0_8NullTypeESC_SG_j13CompareMortonSA_SF_EEvbT0_T1_T2_T3_T4_PT6_PT7_T5_NS1_7vsmem_tE_param_5];
	cvta.to.global.u64 	%rd1, %rd185;
	cvta.to.global.u64 	%rd2, %rd184;
	mov.u32 	%r69, %ctaid.x;
	mov.u32 	%r70, %nctaid.x;
	shl.b32 	%r1, %r69, 10;
	add.s32 	%r71, %r70, -1;
	setp.ge.u32 	%p17, %r69, %r71;
	@%p17 bra 	$L__BB9_26;
	// begin inline asm
	griddepcontrol.wait;
	// end inline asm
	cvt.u64.u32 	%rd216, %r1;
	mov.u32 	%r2, %tid.x;
	and.b32  	%r3, %r2, 31;
	shl.b32 	%r142, %r2, 2;
	and.b32  	%r4, %r142, 3968;
	or.b32  	%r143, %r4, %r3;
	cvt.u64.u32 	%rd217, %r143;
	add.s64 	%rd3, %rd217, %rd216;
	shl.b64 	%rd218, %rd3, 4;
	add.s64 	%rd219, %rd1, %rd218;
	ld.global.u64 	%rd220, [%rd219];
	ld.global.u64 	%rd221, [%rd219+8];
	ld.global.u64 	%rd222, [%rd219+512];
	ld.global.u64 	%rd223, [%rd219+520];
	ld.global.u64 	%rd224, [%rd219+1024];
	ld.global.u64 	%rd225, [%rd219+1032];
	ld.global.u64 	%rd226, [%rd219+1536];
	ld.global.u64 	%rd227, [%rd219+1544];
	// begin inline asm
	mov.u32 %r140, %laneid;
	// end inline asm
	add.s32 	%r144, %r140, %r4;
	shl.b32 	%r145, %r144, 4;
	mov.u32 	%r146, _ZZN3cub18CUB_300001_SM_10006detail10merge_sort30DeviceMergeSortBlockSortKernelINS2_10policy_hubIN6thrust24THRUST_300001_SM_1000_NS6detail15normal_iteratorINS6_10device_ptrI6MortonEEEEE9Policy600ESC_PNS0_8NullTypeESC_SG_j13CompareMortonSA_SF_EEvbT0_T1_T2_T3_T4_PT6_PT7_T5_NS1_7vsmem_tEE19static_temp_storage;
	add.s32 	%r5, %r146, %r145;
	st.shared.v2.u64 	[%r5], {%rd220, %rd221};
	st.shared.v2.u64 	[%r5+512], {%rd222, %rd223};
	st.shared.v2.u64 	[%r5+1024], {%rd224, %rd225};
	st.shared.v2.u64 	[%r5+1536], {%rd226, %rd227};
	bar.warp.sync 	-1;
	mad.lo.s32 	%r6, %r140, 48, %r5;
	ld.shared.v2.u64 	{%rd228, %rd229}, [%r6];
	ld.shared.v2.u64 	{%rd230, %rd231}, [%r6+16];
	ld.shared.v2.u64 	{%rd232, %rd233}, [%r6+32];
	ld.shared.v2.u64 	{%rd234, %rd235}, [%r6+48];
	bar.sync 	0;
	// begin inline asm
	griddepcontrol.launch_dependents;
	// end inline asm
	setp.lt.u64 	%p69, %rd230, %rd228;
	selp.b64 	%rd236, %rd229, %rd231, %p69;
	max.u64 	%rd237, %rd230, %rd228;
	selp.b64 	%rd238, %rd231, %rd229, %p69;
	min.u64 	%rd239, %rd230, %rd228;
	setp.lt.u64 	%p70, %rd234, %rd232;
	selp.b64 	%rd240, %rd233, %rd235, %p70;
	max.u64 	%rd241, %rd234, %rd232;
	selp.b64 	%rd242, %rd235, %rd233, %p70;
	min.u64 	%rd243, %rd234, %rd232;
	setp.lt.u64 	%p71, %rd243, %rd237;
	selp.b64 	%rd244, %rd236, %rd242, %p71;
	max.u64 	%rd245, %rd243, %rd237;
	selp.b64 	%rd246, %rd242, %rd236, %p71;
	min.u64 	%rd247, %rd243, %rd237;
	setp.lt.u64 	%p72, %rd243, %rd239;
	selp.b64 	%rd248, %rd238, %rd246, %p72;
	selp.b64 	%rd249, %rd239, %rd247, %p72;
	selp.b64 	%rd286, %rd246, %rd238, %p72;
	selp.b64 	%rd287, %rd247, %rd239, %p72;
	setp.gt.u64 	%p73, %rd237, %rd241;
	selp.b64 	%rd280, %rd244, %rd240, %p73;
	selp.b64 	%rd281, %rd245, %rd241, %p73;
	selp.b64 	%rd250, %rd240, %rd244, %p73;
	selp.b64 	%rd251, %rd241, %rd245, %p73;
	setp.lt.u64 	%p74, %rd251, %rd249;
	selp.b64 	%rd282, %rd248, %rd250, %p74;
	max.u64 	%rd283, %rd251, %rd249;
	selp.b64 	%rd284, %rd250, %rd248, %p74;
	min.u64 	%rd285, %rd251, %rd249;
	mov.b32 	%r200, 2;
$L__BB9_2:
	bar.sync 	0;
	add.s32 	%r147, %r200, -1;
	shl.b32 	%r148, %r2, 6;
	mov.u32 	%r149, _ZZN3cub18CUB_300001_SM_10006detail10merge_sort30DeviceMergeSortBlockSortKernelINS2_10policy_hubIN6thrust24THRUST_300001_SM_1000_NS6detail15normal_iteratorINS6_10device_ptrI6MortonEEEEE9Policy600ESC_PNS0_8NullTypeESC_SG_j13CompareMortonSA_SF_EEvbT0_T1_T2_T3_T4_PT6_PT7_T5_NS1_7vsmem_tEE19static_temp_storage;
	add.s32 	%r150, %r149, %r148;
	st.shared.v2.u64 	[%r150], {%rd287, %rd286};
	st.shared.v2.u64 	[%r150+16], {%rd285, %rd284};
	st.shared.v2.u64 	[%r150+32], {%rd283, %rd282};
	st.shared.v2.u64 	[%r150+48], {%rd281, %rd280};
	bar.sync 	0;
	neg.s32 	%r151, %r200;
	and.b32  	%r152, %r2, %r151;
	shl.b32 	%r153, %r152, 2;
	shl.b32 	%r8, %r200, 1;
	and.b32  	%r154, %r147, %r2;
	shl.b32 	%r155, %r154, 2;
	min.u32 	%r9, %r155, 1024;
	min.u32 	%r10, %r153, 1024;
	add.s32 	%r156, %r10, %r8;
	min.u32 	%r11, %r156, 1024;
	add.s32 	%r157, %r11, %r8;
	min.u32 	%r12, %r157, 1024;
	sub.s32 	%r158, %r11, %r10;
	sub.s32 	%r159, %r12, %r11;
	setp.lt.s32 	%p75, %r9, %r159;
	sub.s32 	%r160, %r9, %r159;
	selp.b32 	%r203, 0, %r160, %p75;
	min.s32 	%r201, %r158, %r9;
	setp.ge.s32 	%p76, %r203, %r201;
	@%p76 bra 	$L__BB9_5;
	add.s32 	%r15, %r11, %r9;
$L__BB9_4:
	sub.s32 	%r161, %r201, %r203;
	shr.u32 	%r162, %r161, 31;
	add.s32 	%r163, %r161, %r162;
	shr.s32 	%r164, %r163, 1;
	add.s32 	%r165, %r164, %r203;
	add.s32 	%r166, %r165, %r10;
	shl.b32 	%r167, %r166, 4;
	add.s32 	%r169, %r149, %r167;
	ld.shared.u64 	%rd252, [%r169];
	not.b32 	%r170, %r165;
	add.s32 	%r171, %r15, %r170;
	shl.b32 	%r172, %r171, 4;
	add.s32 	%r173, %r149, %r172;
	ld.shared.u64 	%rd253, [%r173];
	setp.lt.u64 	%p77, %rd253, %rd252;
	add.s32 	%r174, %r165, 1;
	selp.b32 	%r203, %r203, %r174, %p77;
	selp.b32 	%r201, %r165, %r201, %p77;
	setp.lt.s32 	%p78, %r203, %r201;
	@%p78 bra 	$L__BB9_4;
$L__BB9_5:
	add.s32 	%r21, %r203, %r10;
	add.s32 	%r175, %r11, %r9;
	sub.s32 	%r22, %r175, %r203;
	shl.b32 	%r176, %r21, 4;
	add.s32 	%r23, %r149, %r176;
	ld.shared.v2.u64 	{%rd294, %rd295}, [%r23];
	shl.b32 	%r178, %r22, 4;
	add.s32 	%r24, %r149, %r178;
	ld.shared.v2.u64 	{%rd288, %rd289}, [%r24];
	setp.ge.s32 	%p80, %r22, %r12;
	mov.pred 	%p100, 0;
	@%p80 bra 	$L__BB9_7;
	setp.ge.s32 	%p81, %r21, %r11;
	setp.lt.u64 	%p82, %rd288, %rd294;
	or.pred  	%p100, %p81, %p82;
$L__BB9_7:
	selp.b64 	%rd286, %rd289, %rd295, %p100;
	selp.b64 	%rd287, %rd288, %rd294, %p100;
	selp.u32 	%r179, 1, 0, %p100;
	add.s32 	%r25, %r22, %r179;
	not.pred 	%p83, %p100;
	selp.u32 	%r180, 1, 0, %p83;
	add.s32 	%r26, %r21, %r180;
	@%p83 bra 	$L__BB9_9;
	ld.shared.v2.u64 	{%rd288, %rd289}, [%r24+16];
	bra.uni 	$L__BB9_10;
$L__BB9_9:
	ld.shared.v2.u64 	{%rd294, %rd295}, [%r23+16];
$L__BB9_10:
	setp.ge.s32 	%p85, %r25, %r12;
	mov.pred 	%p101, 0;
	@%p85 bra 	$L__BB9_12;
	setp.ge.s32 	%p86, %r26, %r11;
	setp.lt.u64 	%p87, %rd288, %rd294;
	or.pred  	%p101, %p86, %p87;
$L__BB9_12:
	selp.b64 	%rd284, %rd289, %rd295, %p101;
	selp.b64 	%rd285, %rd288, %rd294, %p101;
	selp.u32 	%r181, 1, 0, %p101;
	add.s32 	%r27, %r25, %r181;
	not.pred 	%p88, %p101;
	selp.u32 	%r182, 1, 0, %p88;
	add.s32 	%r28, %r26, %r182;
	@%p101 bra 	$L__BB9_14;
	shl.b32 	%r183, %r28, 4;
	mov.u32 	%r184, _ZZN3cub18CUB_300001_SM_10006detail10merge_sort30DeviceMergeSortBlockSortKernelINS2_10policy_hubIN6thrust24THRUST_300001_SM_1000_NS6detail15normal_iteratorINS6_10device_ptrI6MortonEEEEE9Policy600ESC_PNS0_8NullTypeESC_SG_j13CompareMortonSA_SF_EEvbT0_T1_T2_T3_T4_PT6_PT7_T5_NS1_7vsmem_tEE19static_temp_storage;
	add.s32 	%r185, %r184, %r183;
	ld.shared.v2.u64 	{%rd294, %rd295}, [%r185];
	bra.uni 	$L__BB9_15;
$L__BB9_14:
	shl.b32 	%r186, %r27, 4;
	mov.u32 	%r187, _ZZN3cub18CUB_300001_SM_10006detail10merge_sort30DeviceMergeSortBlockSortKernelINS2_10policy_hubIN6thrust24THRUST_300001_SM_1000_NS6detail15normal_iteratorINS6_10device_ptrI6MortonEEEEE9Policy600ESC_PNS0_8NullTypeESC_SG_j13CompareMortonSA_SF_EEvbT0_T1_T2_T3_T4_PT6_PT7_T5_NS1_7vsmem_tEE19static_temp_storage;
	add.s32 	%r188, %r187, %r186;
	ld.shared.v2.u64 	{%rd288, %rd289}, [%r188];
$L__BB9_15:
	setp.ge.s32 	%p90, %r27, %r12;
	mov.pred 	%p102, 0;
	@%p90 bra 	$L__BB9_17;
	setp.ge.s32 	%p91, %r28, %r11;
	setp.lt.u64 	%p92, %rd288, %rd294;
	or.pred  	%p102, %p91, %p92;
$L__BB9_17:
	selp.b64 	%rd282, %rd289, %rd295, %p102;
	selp.b64 	%rd283, %rd288, %rd294, %p102;
	selp.u32 	%r189, 1, 0, %p102;
	add.s32 	%r29, %r27, %r189;
	not.pred 	%p93, %p102;
	selp.u32 	%r190, 1, 0, %p93;
	add.s32 	%r30, %r28, %r190;
	@%p102 bra 	$L__BB9_19;
	shl.b32 	%r191, %r30, 4;
	mov.u32 	%r192, _ZZN3cub18CUB_300001_SM_10006detail10merge_sort30DeviceMergeSortBlockSortKernelINS2_10policy_hubIN6thrust24THRUST_300001_SM_1000_NS6detail15normal_iteratorINS6_10device_ptrI6MortonEEEEE9Policy600ESC_PNS0_8NullTypeESC_SG_j13CompareMortonSA_SF_EEvbT0_T1_T2_T3_T4_PT6_PT7_T5_NS1_7vsmem_tEE19static_temp_storage;
	add.s32 	%r193, %r192, %r191;
	ld.shared.v2.u64 	{%rd294, %rd295}, [%r193];
	bra.uni 	$L__BB9_20;
$L__BB9_19:
	shl.b32 	%r194, %r29, 4;
	mov.u32 	%r195, _ZZN3cub18CUB_300001_SM_10006detail10merge_sort30DeviceMergeSortBlockSortKernelINS2_10policy_hubIN6thrust24THRUST_300001_SM_1000_NS6detail15normal_iteratorINS6_10device_ptrI6MortonEEEEE9Policy600ESC_PNS0_8NullTypeESC_SG_j13CompareMortonSA_SF_EEvbT0_T1_T2_T3_T4_PT6_PT7_T5_NS1_7vsmem_tEE19static_temp_storage;
	add.s32 	%r196, %r195, %r194;
	ld.shared.v2.u64 	{%rd288, %rd289}, [%r196];
$L__BB9_20:
	setp.ge.s32 	%p95, %r29, %r12;
	mov.pred 	%p103, 0;
	@%p95 bra 	$L__BB9_22;
	setp.ge.s32 	%p96, %r30, %r11;
	setp.lt.u64 	%p97, %rd288, %rd294;
	or.pred  	%p103, %p96, %p97;
$L__BB9_22:
	selp.b64 	%rd280, %rd289, %rd295, %p103;
	selp.b64 	%rd281, %rd288, %rd294, %p103;
	setp.lt.u32 	%p98, %r200, 129;
	mov.u32 	%r200, %r8;
	@%p98 bra 	$L__BB9_2;
	ld.param.s8 	%rs3, [_ZN3cub18CUB_300001_SM_10006detail10merge_sort30DeviceMergeSortBlockSortKernelINS2_10policy_hubIN6thrust24THRUST_300001_SM_1000_NS6detail15normal_iteratorINS6_10device_ptrI6MortonEEEEE9Policy600ESC_PNS0_8NullTypeESC_SG_j13CompareMortonSA_SF_EEvbT0_T1_T2_T3_T4_PT6_PT7_T5_NS1_7vsmem_tE_param_0];
	bar.sync 	0;
	setp.eq.s16 	%p99, %rs3, 0;
	@%p99 bra 	$L__BB9_25;
	st.shared.v2.u64 	[%r6], {%rd287, %rd286};
	st.shared.v2.u64 	[%r6+16], {%rd285, %rd284};
	st.shared.v2.u64 	[%r6+32], {%rd283, %rd282};
	st.shared.v2.u64 	[%r6+48], {%rd281, %rd280};
	bar.warp.sync 	-1;
	ld.shared.v2.u64 	{%rd254, %rd255}, [%r5];
	ld.shared.v2.u64 	{%rd256, %rd257}, [%r5+512];
	ld.shared.v2.u64 	{%rd258, %rd259}, [%r5+1024];
	ld.shared.v2.u64 	{%rd260, %rd261}, [%r5+1536];
	cvt.u64.u32 	%rd262, %r4;
	mov.u32 	%r197, %ctaid.x;
	shl.b32 	%r198, %r197, 10;
	or.b32  	%r199, %r3, %r198;
	cvt.u64.u32 	%rd263, %r199;
	add.s64 	%rd264, %rd263, %rd262;
	shl.b64 	%rd265, %rd264, 4;
	add.s64 	%rd266, %rd2, %rd265;
	st.global.u64 	[%rd266], %rd254;
	st.global.u64 	[%rd266+8], %rd255;
	st.global.u64 	[%rd266+512], %rd256;
	st.global.u64 	[%rd266+520], %rd257;
	st.global.u64 	[%rd266+1024], %rd258;
	st.global.u64 	[%rd266+1032], %rd259;
	st.global.u64 	[%rd266+1536], %rd260;
	st.global.u64 	[%rd266+1544], %rd261;
	bra.uni 	$L__BB9_83;
$L__BB9_25:
	ld.param.u64 	%rd279, [_ZN3cub18CUB_300001_SM_10006detail10merge_sort30DeviceMergeSortBlockSortKernelINS2_10policy_hubIN6thrust24THRUST_300001_SM_1000_NS6detail15normal_iteratorINS6_10device_ptrI6MortonEEEEE9Policy600ESC_PNS0_8NullTypeESC_SG_j13CompareMortonSA_SF_EEvbT0_T1_T2_T3_T4_PT6_PT7_T5_NS1_7vsmem_tE_param_6];
	st.shared.v2.u64 	[%r6], {%rd287, %rd286};
	st.shared.v2.u64 	[%r6+16], {%rd285, %rd284};
	st.shared.v2.u64 	[%r6+32], {%rd283, %rd282};
	st.shared.v2.u64 	[%r6+48], {%rd281, %rd280};
	bar.warp.sync 	-1;
	ld.shared.v2.u64 	{%rd267, %rd268}, [%r5];
	ld.shared.v2.u64 	{%rd269, %rd270}, [%r5+512];
	ld.shared.v2.u64 	{%rd271, %rd272}, [%r5+1024];
	ld.shared.v2.u64 	{%rd273, %rd274}, [%r5+1536];
	cvta.to.global.u64 	%rd275, %rd279;
	add.s64 	%rd277, %rd275, %rd218;
	st.global.u64 	[%rd277], %rd267;
	st.global.u64 	[%rd277+8], %rd268;
	st.global.u64 	[%rd277+512], %rd269;
	st.global.u64 	[%rd277+520], %rd270;
	st.global.u64 	[%rd277+1024], %rd271;
	st.global.u64 	[%rd277+1032], %rd272;
	st.global.u64 	[%rd277+1536], %rd273;
	st.global.u64 	[%rd277+1544], %rd274;
	bra.uni 	$L__BB9_83;
$L__BB9_26:
	sub.s32 	%r72, %r68, %r1;
	min.s32 	%r31, %r72, 1024;
	// begin inline asm
	griddepcontrol.wait;
	// end inline asm
	mul.wide.u32 	%rd186, %r1, 16;
	add.s64 	%rd187, %rd1, %rd186;
	mov.u32 	%r32, %tid.x;
	ld.global.u64 	%rd306, [%rd187+8];
	ld.global.u64 	%rd307, [%rd187];
	and.b32  	%r33, %r32, 31;
	shl.b32 	%r73, %r32, 2;
	and.b32  	%r74, %r73, 3968;
	or.b32  	%r34, %r74, %r33;
	setp.ge.s32 	%p18, %r34, %r31;
	shl.b32 	%r75, %r34, 4;
	cvt.u64.u32 	%rd188, %r75;
	add.s64 	%rd60, %rd187, %rd188;
	mov.u64 	%rd300, %rd306;
	mov.u64 	%rd301, %rd307;
	@%p18 bra 	$L__BB9_28;
	ld.global.u64 	%rd301, [%rd60];
	ld.global.u64 	%rd300, [%rd60+8];
$L__BB9_28:
	add.s32 	%r35, %r34, 32;
	setp.ge.s32 	%p19, %r35, %r31;
	mov.u64 	%rd302, %rd306;
	mov.u64 	%rd303, %rd307;
	@%p19 bra 	$L__BB9_30;
	ld.global.u64 	%rd303, [%rd60+512];
	ld.global.u64 	%rd302, [%rd60+520];
$L__BB9_30:
	add.s32 	%r36, %r34, 64;
	setp.ge.s32 	%p20, %r36, %r31;
	mov.u64 	%rd304, %rd306;
	mov.u64 	%rd305, %rd307;
	@%p20 bra 	$L__BB9_32;
	ld.global.u64 	%rd305, [%rd60+1024];
	ld.global.u64 	%rd304, [%rd60+1032];
$L__BB9_32:
	add.s32 	%r37, %r34, 96;
	setp.ge.s32 	%p21, %r37, %r31;
	@%p21 bra 	$L__BB9_34;
	ld.global.u64 	%rd307, [%rd60+1536];
	ld.global.u64 	%rd306, [%rd60+1544];
$L__BB9_34:
	// begin inline asm
	mov.u32 %r76, %laneid;
	// end inline asm
	add.s32 	%r77, %r76, %r74;
	shl.b32 	%r78, %r77, 4;
	mov.u32 	%r79, _ZZN3cub18CUB_300001_SM_10006detail10merge_sort30DeviceMergeSortBlockSortKernelINS2_10policy_hubIN6thrust24THRUST_300001_SM_1000_NS6detail15normal_iteratorINS6_10device_ptrI6MortonEEEEE9Policy600ESC_PNS0_8NullTypeESC_SG_j13CompareMortonSA_SF_EEvbT0_T1_T2_T3_T4_PT6_PT7_T5_NS1_7vsmem_tEE19static_temp_storage;
	add.s32 	%r40, %r79, %r78;
	st.shared.v2.u64 	[%r40], {%rd301, %rd300};
	st.shared.v2.u64 	[%r40+512], {%rd303, %rd302};
	st.shared.v2.u64 	[%r40+1024], {%rd305, %rd304};
	st.shared.v2.u64 	[%r40+1536], {%rd307, %rd306};
	bar.warp.sync 	-1;
	mad.lo.s32 	%r41, %r76, 48, %r40;
	ld.shared.v2.u64 	{%rd331, %rd330}, [%r41];
	ld.shared.v2.u64 	{%rd80, %rd81}, [%r41+16];
	ld.shared.v2.u64 	{%rd82, %rd83}, [%r41+32];
	ld.shared.v2.u64 	{%rd84, %rd85}, [%r41+48];
	bar.sync 	0;
	// begin inline asm
	griddepcontrol.launch_dependents;
	// end inline asm
	or.b32  	%r80, %r73, 1;
	setp.ge.u32 	%p22, %r80, %r31;
	mov.u64 	%rd320, %rd330;
	mov.u64 	%rd321, %rd331;
	mov.u64 	%rd313, %rd331;
	mov.u64 	%rd312, %rd330;
	@%p22 bra 	$L__BB9_36;
	setp.lt.u64 	%p23, %rd331, %rd80;
	max.u64 	%rd313, %rd331, %rd80;
	selp.b64 	%rd312, %rd81, %rd330, %p23;
	mov.u64 	%rd320, %rd81;
	mov.u64 	%rd321, %rd80;
$L__BB9_36:
	add.s32 	%r81, %r73, 2;
	setp.ge.u32 	%p24, %r81, %r31;
	mov.u64 	%rd314, %rd313;
	mov.u64 	%rd315, %rd312;
	@%p24 bra 	$L__BB9_38;
	setp.lt.u64 	%p25, %rd313, %rd82;
	max.u64 	%rd314, %rd313, %rd82;
	selp.b64 	%rd315, %rd83, %rd312, %p25;
	mov.u64 	%rd312, %rd83;
	mov.u64 	%rd313, %rd82;
$L__BB9_38:
	add.s32 	%r82, %r73, 3;
	setp.lt.u32 	%p26, %r82, %r31;
	selp.b64 	%rd324, %rd85, %rd315, %p26;
	selp.b64 	%rd325, %rd84, %rd314, %p26;
	setp.ge.u32 	%p27, %r73, %r31;
	@%p27 bra 	$L__BB9_40;
	setp.lt.u64 	%p28, %rd321, %rd331;
	selp.b64 	%rd189, %rd330, %rd320, %p28;
	max.u64 	%rd190, %rd321, %rd331;
	selp.b64 	%rd191, %rd320, %rd330, %p28;
	min.u64 	%rd192, %rd321, %rd331;
	setp.lt.u64 	%p29, %rd325, %rd313;
	selp.b64 	%rd193, %rd312, %rd324, %p29;
	max.u64 	%rd194, %rd325, %rd313;
	selp.b64 	%rd195, %rd324, %rd312, %p29;
	min.u64 	%rd196, %rd325, %rd313;
	setp.lt.u64 	%p30, %rd196, %rd190;
	selp.b64 	%rd197, %rd189, %rd195, %p30;
	max.u64 	%rd198, %rd196, %rd190;
	selp.b64 	%rd199, %rd195, %rd189, %p30;
	min.u64 	%rd200, %rd196, %rd190;
	setp.lt.u64 	%p31, %rd196, %rd192;
	selp.b64 	%rd201, %rd191, %rd199, %p31;
	selp.b64 	%rd202, %rd192, %rd200, %p31;
	selp.b64 	%rd330, %rd199, %rd191, %p31;
	selp.b64 	%rd331, %rd200, %rd192, %p31;
	setp.gt.u64 	%p32, %rd190, %rd194;
	selp.b64 	%rd324, %rd197, %rd193, %p32;
	selp.b64 	%rd325, %rd198, %rd194, %p32;
	selp.b64 	%rd203, %rd193, %rd197, %p32;
	selp.b64 	%rd204, %rd194, %rd198, %p32;
	setp.lt.u64 	%p33, %rd204, %rd202;
	selp.b64 	%rd312, %rd201, %rd203, %p33;
	max.u64 	%rd313, %rd204, %rd202;
	selp.b64 	%rd320, %rd203, %rd201, %p33;
	min.u64 	%rd321, %rd204, %rd202;
$L__BB9_40:
	mov.b32 	%r204, 2;
	shl.b32 	%r85, %r32, 6;
	mov.u32 	%r86, _ZZN3cub18CUB_300001_SM_10006detail10merge_sort30DeviceMergeSortBlockSortKernelINS2_10policy_hubIN6thrust24THRUST_300001_SM_1000_NS6detail15normal_iteratorINS6_10device_ptrI6MortonEEEEE9Policy600ESC_PNS0_8NullTypeESC_SG_j13CompareMortonSA_SF_EEvbT0_T1_T2_T3_T4_PT6_PT7_T5_NS1_7vsmem_tEE19static_temp_storage;
	add.s32 	%r87, %r86, %r85;
$L__BB9_41:
	bar.sync 	0;
	add.s32 	%r84, %r204, -1;
	st.shared.v2.u64 	[%r87], {%rd331, %rd330};
	st.shared.v2.u64 	[%r87+16], {%rd321, %rd320};
	st.shared.v2.u64 	[%r87+32], {%rd313, %rd312};
	st.shared.v2.u64 	[%r87+48], {%rd325, %rd324};
	bar.sync 	0;
	neg.s32 	%r88, %r204;
	and.b32  	%r89, %r32, %r88;
	shl.b32 	%r90, %r89, 2;
	shl.b32 	%r91, %r204, 1;
	and.b32  	%r92, %r84, %r32;
	shl.b32 	%r93, %r92, 2;
	min.s32 	%r43, %r93, %r31;
	min.s32 	%r44, %r90, %r31;
	add.s32 	%r94, %r44, %r91;
	min.s32 	%r45, %r94, %r31;
	add.s32 	%r95, %r45, %r91;
	min.s32 	%r46, %r95, %r31;
	sub.s32 	%r96, %r45, %r44;
	sub.s32 	%r97, %r46, %r45;
	setp.lt.s32 	%p34, %r43, %r97;
	sub.s32 	%r98, %r43, %r97;
	selp.b32 	%r207, 0, %r98, %p34;
	min.s32 	%r205, %r96, %r43;
	setp.ge.s32 	%p35, %r207, %r205;
	@%p35 bra 	$L__BB9_44;
	add.s32 	%r49, %r45, %r43;
$L__BB9_43:
	sub.s32 	%r99, %r205, %r207;
	shr.u32 	%r100, %r99, 31;
	add.s32 	%r101, %r99, %r100;
	shr.s32 	%r102, %r101, 1;
	add.s32 	%r103, %r102, %r207;
	add.s32 	%r104, %r103, %r44;
	shl.b32 	%r105, %r104, 4;
	mov.u32 	%r106, _ZZN3cub18CUB_300001_SM_10006detail10merge_sort30DeviceMergeSortBlockSortKernelINS2_10policy_hubIN6thrust24THRUST_300001_SM_1000_NS6detail15normal_iteratorINS6_10device_ptrI6MortonEEEEE9Policy600ESC_PNS0_8NullTypeESC_SG_j13CompareMortonSA_SF_EEvbT0_T1_T2_T3_T4_PT6_PT7_T5_NS1_7vsmem_tEE19static_temp_storage;
	add.s32 	%r107, %r106, %r105;
	ld.shared.u64 	%rd205, [%r107];
	not.b32 	%r108, %r103;
	add.s32 	%r109, %r49, %r108;
	shl.b32 	%r110, %r109, 4;
	add.s32 	%r111, %r106, %r110;
	ld.shared.u64 	%rd206, [%r111];
	setp.lt.u64 	%p36, %rd206, %rd205;
	add.s32 	%r112, %r103, 1;
	selp.b32 	%r207, %r207, %r112, %p36;
	selp.b32 	%r205, %r103, %r205, %p36;
	setp.lt.s32 	%p37, %r207, %r205;
	@%p37 bra 	$L__BB9_43;
$L__BB9_44:
	add.s32 	%r55, %r207, %r44;
	add.s32 	%r113, %r45, %r43;
	sub.s32 	%r56, %r113, %r207;
	shl.b32 	%r114, %r55, 4;
	mov.u32 	%r115, _ZZN3cub18CUB_300001_SM_10006detail10merge_sort30DeviceMergeSortBlockSortKernelINS2_10policy_hubIN6thrust24THRUST_300001_SM_1000_NS6detail15normal_iteratorINS6_10device_ptrI6MortonEEEEE9Policy600ESC_PNS0_8NullTypeESC_SG_j13CompareMortonSA_SF_EEvbT0_T1_T2_T3_T4_PT6_PT7_T5_NS1_7vsmem_tEE19static_temp_storage;
	add.s32 	%r57, %r115, %r114;
	ld.shared.v2.u64 	{%rd338, %rd339}, [%r57];
	shl.b32 	%r116, %r56, 4;
	add.s32 	%r58, %r115, %r116;
	ld.shared.v2.u64 	{%rd332, %rd333}, [%r58];
	setp.ge.s32 	%p39, %r56, %r46;
	mov.pred 	%p104, 0;
	@%p39 bra 	$L__BB9_46;
	setp.ge.s32 	%p40, %r55, %r45;
	setp.lt.u64 	%p41, %rd332, %rd338;
	or.pred  	%p104, %p40, %p41;
$L__BB9_46:
	selp.b64 	%rd330, %rd333, %rd339, %p104;
	selp.b64 	%rd331, %rd332, %rd338, %p104;
	selp.u32 	%r117, 1, 0, %p104;
	add.s32 	%r59, %r56, %r117;
	not.pred 	%p42, %p104;
	selp.u32 	%r118, 1, 0, %p42;
	add.s32 	%r60, %r55, %r118;
	@%p42 bra 	$L__BB9_48;
	ld.shared.v2.u64 	{%rd332, %rd333}, [%r58+16];
	bra.uni 	$L__BB9_49;
$L__BB9_48:
	ld.shared.v2.u64 	{%rd338, %rd339}, [%r57+16];
$L__BB9_49:
	setp.ge.s32 	%p44, %r59, %r46;
	mov.pred 	%p105, 0;
	@%p44 bra 	$L__BB9_51;
	setp.ge.s32 	%p45, %r60, %r45;
	setp.lt.u64 	%p46, %rd332, %rd338;
	or.pred  	%p105, %p45, %p46;
$L__BB9_51:
	selp.b64 	%rd320, %rd333, %rd339, %p105;
	selp.b64 	%rd321, %rd332, %rd338, %p105;
	selp.u32 	%r119, 1, 0, %p105;
	add.s32 	%r61, %r59, %r119;
	not.pred 	%p47, %p105;
	selp.u32 	%r120, 1, 0, %p47;
	add.s32 	%r62, %r60, %r120;
	@%p105 bra 	$L__BB9_53;
	shl.b32 	%r121, %r62, 4;
	mov.u32 	%r122, _ZZN3cub18CUB_300001_SM_10006detail10merge_sort30DeviceMergeSortBlockSortKernelINS2_10policy_hubIN6thrust24THRUST_300001_SM_1000_NS6detail15normal_iteratorINS6_10device_ptrI6MortonEEEEE9Policy600ESC_PNS0_8NullTypeESC_SG_j13CompareMortonSA_SF_EEvbT0_T1_T2_T3_T4_PT6_PT7_T5_NS1_7vsmem_tEE19static_temp_storage;
	add.s32 	%r123, %r122, %r121;
	ld.shared.v2.u64 	{%rd338, %rd339}, [%r123];
	bra.uni 	$L__BB9_54;
$L__BB9_53:
	shl.b32 	%r124, %r61, 4;
	mov.u32 	%r125, _ZZN3cub18CUB_300001_SM_10006detail10merge_sort30DeviceMergeSortBlockSortKernelINS2_10policy_hubIN6thrust24THRUST_300001_SM_1000_NS6detail15normal_iteratorINS6_10device_ptrI6MortonEEEEE9Policy600ESC_PNS0_8NullTypeESC_SG_j13CompareMortonSA_SF_EEvbT0_T1_T2_T3_T4_PT6_PT7_T5_NS1_7vsmem_tEE19static_temp_storage;
	add.s32 	%r126, %r125, %r124;
	ld.shared.v2.u64 	{%rd332, %rd333}, [%r126];
$L__BB9_54:
	setp.ge.s32 	%p49, %r61, %r46;
	mov.pred 	%p106, 0;
	@%p49 bra 	$L__BB9_56;
	setp.ge.s32 	%p50, %r62, %r45;
	setp.lt.u64 	%p51, %rd332, %rd338;
	or.pred  	%p106, %p50, %p51;
$L__BB9_56:
	selp.b64 	%rd312, %rd333, %rd339, %p106;
	selp.b64 	%rd313, %rd332, %rd338, %p106;
	selp.u32 	%r127, 1, 0, %p106;
	add.s32 	%r63, %r61, %r127;
	not.pred 	%p52, %p106;
	selp.u32 	%r128, 1, 0, %p52;
	add.s32 	%r64, %r62, %r128;
	@%p106 bra 	$L__BB9_58;
	shl.b32 	%r129, %r64, 4;
	mov.u32 	%r130, _ZZN3cub18CUB_300001_SM_10006detail10merge_sort30DeviceMergeSortBlockSortKernelINS2_10policy_hubIN6thrust24THRUST_300001_SM_1000_NS6detail15normal_iteratorINS6_10device_ptrI6MortonEEEEE9Policy600ESC_PNS0_8NullTypeESC_SG_j13CompareMortonSA_SF_EEvbT0_T1_T2_T3_T4_PT6_PT7_T5_NS1_7vsmem_tEE19static_temp_storage;
	add.s32 	%r131, %r130, %r129;
	ld.shared.v2.u64 	{%rd338, %rd339}, [%r131];
	bra.uni 	$L__BB9_59;
$L__BB9_58:
	shl.b32 	%r132, %r63, 4;
	mov.u32 	%r133, _ZZN3cub18CUB_300001_SM_10006detail10merge_sort30DeviceMergeSortBlockSortKernelINS2_10policy_hubIN6thrust24THRUST_300001_SM_1000_NS6detail15normal_iteratorINS6_10device_ptrI6MortonEEEEE9Policy600ESC_PNS0_8NullTypeESC_SG_j13CompareMortonSA_SF_EEvbT0_T1_T2_T3_T4_PT6_PT7_T5_NS1_7vsmem_tEE19static_temp_storage;
	add.s32 	%r134, %r133, %r132;
	ld.shared.v2.u64 	{%rd332, %rd333}, [%r134];
$L__BB9_59:
	setp.ge.s32 	%p54, %r63, %r46;
	mov.pred 	%p107, 0;
	@%p54 bra 	$L__BB9_61;
	setp.ge.s32 	%p55, %r64, %r45;
	setp.lt.u64 	%p56, %rd332, %rd338;
	or.pred  	%p107, %p55, %p56;
$L__BB9_61:
	shl.b32 	%r65, %r204, 1;
	selp.b64 	%rd324, %rd333, %rd339, %p107;
	selp.b64 	%rd325, %rd332, %rd338, %p107;
	setp.lt.u32 	%p57, %r204, 129;
	mov.u32 	%r204, %r65;
	@%p57 bra 	$L__BB9_41;
	ld.param.s8 	%rs2, [_ZN3cub18CUB_300001_SM_10006detail10merge_sort30DeviceMergeSortBlockSortKernelINS2_10policy_hubIN6thrust24THRUST_300001_SM_1000_NS6detail15normal_iteratorINS6_10device_ptrI6MortonEEEEE9Policy600ESC_PNS0_8NullTypeESC_SG_j13CompareMortonSA_SF_EEvbT0_T1_T2_T3_T4_PT6_PT7_T5_NS1_7vsmem_tE_param_0];
	bar.sync 	0;
	setp.eq.s16 	%p58, %rs2, 0;
	@%p58 bra 	$L__BB9_73;
	st.shared.v2.u64 	[%r41], {%rd331, %rd330};
	st.shared.v2.u64 	[%r41+16], {%rd321, %rd320};
	st.shared.v2.u64 	[%r41+32], {%rd313, %rd312};
	st.shared.v2.u64 	[%r41+48], {%rd325, %rd324};
	bar.warp.sync 	-1;
	ld.shared.v2.u64 	{%rd165, %rd166}, [%r40];
	ld.shared.v2.u64 	{%rd167, %rd168}, [%r40+512];
	ld.shared.v2.u64 	{%rd169, %rd170}, [%r40+1024];
	ld.shared.v2.u64 	{%rd171, %rd172}, [%r40+1536];
	setp.eq.s32 	%p59, %r32, 0;
	@%p59 bra 	$L__BB9_64;
	bra.uni 	$L__BB9_65;
$L__BB9_64:
	st.volatile.shared.u32 	[_ZZN3cub18CUB_300001_SM_10006detail10merge_sort30DeviceMergeSortBlockSortKernelINS2_10policy_hubIN6thrust24THRUST_300001_SM_1000_NS6detail15normal_iteratorINS6_10device_ptrI6MortonEEEEE9Policy600ESC_PNS0_8NullTypeESC_SG_j13CompareMortonSA_SF_EEvbT0_T1_T2_T3_T4_PT6_PT7_T5_NS1_7vsmem_tEE19static_temp_storage+16384], %r31;
$L__BB9_65:
	bar.sync 	0;
	ld.volatile.shared.u32 	%r66, [_ZZN3cub18CUB_300001_SM_10006detail10merge_sort30DeviceMergeSortBlockSortKernelINS2_10policy_hubIN6thrust24THRUST_300001_SM_1000_NS6detail15normal_iteratorINS6_10device_ptrI6MortonEEEEE9Policy600ESC_PNS0_8NullTypeESC_SG_j13CompareMortonSA_SF_EEvbT0_T1_T2_T3_T4_PT6_PT7_T5_NS1_7vsmem_tEE19static_temp_storage+16384];
	cvt.u64.u32 	%rd207, %r74;
	mov.u32 	%r135, %ctaid.x;
	shl.b32 	%r136, %r135, 10;
	or.b32  	%r137, %r33, %r136;
	cvt.u64.u32 	%rd208, %r137;
	add.s64 	%rd209, %rd208, %rd207;
	setp.ge.s32 	%p60, %r34, %r66;
	shl.b64 	%rd210, %rd209, 4;
	add.s64 	%rd181, %rd2, %rd210;
	@%p60 bra 	$L__BB9_67;
	st.global.u64 	[%rd181], %rd165;
	st.global.u64 	[%rd181+8], %rd166;
$L__BB9_67:
	setp.ge.s32 	%p61, %r35, %r66;
	@%p61 bra 	$L__BB9_69;
	st.global.u64 	[%rd181+512], %rd167;
	st.global.u64 	[%rd181+520], %rd168;
$L__BB9_69:
	setp.ge.s32 	%p62, %r36, %r66;
	@%p62 bra 	$L__BB9_71;
	st.global.u64 	[%rd181+1024], %rd169;
	st.global.u64 	[%rd181+1032], %rd170;
$L__BB9_71:
	setp.ge.s32 	%p63, %r37, %r66;
	@%p63 bra 	$L__BB9_83;
	st.global.u64 	[%rd181+1536], %rd171;
	st.global.u64 	[%rd181+1544], %rd172;
	bra.uni 	$L__BB9_83;
$L__BB9_73:
	st.shared.v2.u64 	[%r41], {%rd331, %rd330};
	st.shared.v2.u64 	[%r41+16], {%rd321, %rd320};
	st.shared.v2.u64 	[%r41+32], {%rd313, %rd312};
	st.shared.v2.u64 	[%r41+48], {%rd325, %rd324};
	bar.warp.sync 	-1;
	ld.shared.v2.u64 	{%rd173, %rd174}, [%r40];
	ld.shared.v2.u64 	{%rd175, %rd176}, [%r40+512];
	ld.shared.v2.u64 	{%rd177, %rd178}, [%r40+1024];
	ld.shared.v2.u64 	{%rd179, %rd180}, [%r40+1536];
	setp.eq.s32 	%p64, %r32, 0;
	@%p64 bra 	$L__BB9_74;
	bra.uni 	$L__BB9_75;
$L__BB9_74:
	st.volatile.shared.u32 	[_ZZN3cub18CUB_300001_SM_10006detail10merge_sort30DeviceMergeSortBlockSortKernelINS2_10policy_hubIN6thrust24THRUST_300001_SM_1000_NS6detail15normal_iteratorINS6_10device_ptrI6MortonEEEEE9Policy600ESC_PNS0_8NullTypeESC_SG_j13CompareMortonSA_SF_EEvbT0_T1_T2_T3_T4_PT6_PT7_T5_NS1_7vsmem_tEE19static_temp_storage+16384], %r31;
$L__BB9_75:
	ld.param.u64 	%rd278, [_ZN3cub18CUB_300001_SM_10006detail10merge_sort30DeviceMergeSortBlockSortKernelINS2_10policy_hubIN6thrust24THRUST_300001_SM_1000_NS6detail15normal_iteratorINS6_10device_ptrI6MortonEEEEE9Policy600ESC_PNS0_8NullTypeESC_SG_j13CompareMortonSA_SF_EEvbT0_T1_T2_T3_T4_PT6_PT7_T5_NS1_7vsmem_tE_param_6];
	bar.sync 	0;
	ld.volatile.shared.u32 	%r67, [_ZZN3cub18CUB_300001_SM_10006detail10merge_sort30DeviceMergeSortBlockSortKernelINS2_10policy_hubIN6thrust24THRUST_300001_SM_1000_NS6detail15normal_iteratorINS6_10device_ptrI6MortonEEEEE9Policy600ESC_PNS0_8NullTypeESC_SG_j13CompareMortonSA_SF_EEvbT0_T1_T2_T3_T4_PT6_PT7_T5_NS1_7vsmem_tEE19static_temp_storage+16384];
	setp.ge.s32 	%p65, %r34, %r67;
	cvt.u64.u32 	%rd211, %r34;
	mov.u32 	%r138, %ctaid.x;
	shl.b32 	%r139, %r138, 10;
	cvt.u64.u32 	%rd212, %r139;
	add.s64 	%rd213, %rd211, %rd212;
	cvta.to.global.u64 	%rd214, %rd278;
	shl.b64 	%rd215, %rd213, 4;
	add.s64 	%rd182, %rd214, %rd215;
	@%p65 bra 	$L__BB9_77;
	st.global.u64 	[%rd182], %rd173;
	st.global.u64 	[%rd182+8], %rd174;
$L__BB9_77:
	setp.ge.s32 	%p66, %r35, %r67;
	@%p66 bra 	$L__BB9_79;
	st.global.u64 	[%rd182+512], %rd175;
	st.global.u64 	[%rd182+520], %rd176;
$L__BB9_79:
	setp.ge.s32 	%p67, %r36, %r67;
	@%p67 bra 	$L__BB9_81;
	st.global.u64 	[%rd182+1024], %rd177;
	st.global.u64 	[%rd182+1032], %rd178;
$L__BB9_81:
	setp.ge.s32 	%p68, %r37, %r67;
	@%p68 bra 	$L__BB9_83;
	st.global.u64 	[%rd182+1536], %rd179;
	st.global.u64 	[%rd182+1544], %rd180;
$L__BB9_83:
	ret;

}
	// .globl	_ZN3cub18CUB_300001_SM_10006detail10merge_sort30DeviceMergeSortPartitionKernelIN6thrust24THRUST_300001_SM_1000_NS6detail15normal_iteratorINS5_10device_ptrI6MortonEEEEj13CompareMortonS9_EEvbT_PT2_T0_SG_PSG_T1_SG_i
.visible .entry _ZN3cub18CUB_300001_SM_10006detail10merge_sort30DeviceMergeSortPartitionKernelIN6thrust24THRUST_300001_SM_1000_NS6detail15normal_iteratorINS5_10device_ptrI6MortonEEEEj13CompareMortonS9_EEvbT_PT2_T0_SG_PSG_T1_SG_i(
	.param .u8 _ZN3cub18CUB_300001_SM_10006detail10merge_sort30DeviceMergeSortPartitionKernelIN6thrust24THRUST_300001_SM_1000_NS6detail15normal_iteratorINS5_10device_ptrI6MortonEEEEj13CompareMortonS9_EEvbT_PT2_T0_SG_PSG_T1_SG_i_param_0,
	.param .align 8 .b8 _ZN3cub18CUB_300001_SM_10006detail10merge_sort30DeviceMergeSortPartitionKernelIN6thrust24THRUST_300001_SM_1000_NS6detail15normal_iteratorINS5_10device_ptrI6MortonEEEEj13CompareMortonS9_EEvbT_PT2_T0_SG_PSG_T1_SG_i_param_1[8],
	.param .u64 .ptr .align 1 _ZN3cub18CUB_300001_SM_10006detail10merge_sort30DeviceMergeSortPartitionKernelIN6thrust24THRUST_300001_SM_1000_NS6detail15normal_iteratorINS5_10device_ptrI6MortonEEEEj13CompareMortonS9_EEvbT_PT2_T0_SG_PSG_T1_SG_i_param_2,
	.param .u32 _ZN3cub18CUB_300001_SM_10006detail10merge_sort30DeviceMergeSortPartitionKernelIN6thrust24THRUST_300001_SM_1000_NS6detail15normal_iteratorINS5_10device_ptrI6MortonEEEEj13CompareMortonS9_EEvbT_PT2_T0_SG_PSG_T1_SG_i_param_3,
	.param .u32 _ZN3cub18CUB_300001_SM_10006detail10merge_sort30DeviceMergeSortPartitionKernelIN6thrust24THRUST_300001_SM_1000_NS6detail15normal_iteratorINS5_10device_ptrI6MortonEEEEj13CompareMortonS9_EEvbT_PT2_T0_SG_PSG_T1_SG_i_param_4,
	.param .u64 .ptr .align 1 _ZN3cub18CUB_300001_SM_10006detail10merge_sort30DeviceMergeSortPartitionKernelIN6thrust24THRUST_300001_SM_1000_NS6detail15normal_iteratorINS5_10device_ptrI6MortonEEEEj13CompareMortonS9_EEvbT_PT2_T0_SG_PSG_T1_SG_i_param_5,
	.param .align 1 .b8 _ZN3cub18CUB_300001_SM_10006detail10merge_sort30DeviceMergeSortPartitionKernelIN6thrust24THRUST_300001_SM_1000_NS6detail15normal_iteratorINS5_10device_ptrI6MortonEEEEj13CompareMortonS9_EEvbT_PT2_T0_SG_PSG_T1_SG_i_param_6[1],
	.param .u32 _ZN3cub18CUB_300001_SM_10006detail10merge_sort30DeviceMergeSortPartitionKernelIN6thrust24THRUST_300001_SM_1000_NS6detail15normal_iteratorINS5_10device_ptrI6MortonEEEEj13CompareMortonS9_EEvbT_PT2_T0_SG_PSG_T1_SG_i_param_7,
	.param .u32 _ZN3cub18CUB_300001_SM_10006detail10merge_sort30DeviceMergeSortPartitionKernelIN6thrust24THRUST_300001_SM_1000_NS6detail15normal_iteratorINS5_10device_ptrI6MortonEEEEj13CompareMortonS9_EEvbT_PT2_T0_SG_PSG_T1_SG_i_param_8
)
{
	.reg .pred 	%p<10>;
	.reg .b16 	%rs<2>;
	.reg .b32 	%r<66>;
	.reg .b64 	%rd<36>;

	ld.param.u64 	%rd9, [_ZN3cub18CUB_300001_SM_10006detail10merge_sort30DeviceMergeSortPartitionKernelIN6thrust24THRUST_300001_SM_1000_NS6detail15normal_iteratorINS5_10device_ptrI6MortonEEEEj13CompareMortonS9_EEvbT_PT2_T0_SG_PSG_T1_SG_i_param_1];
	ld.param.s8 	%rs1, [_ZN3cub18CUB_300001_SM_10006detail10merge_sort30DeviceMergeSortPartitionKernelIN6thrust24THRUST_300001_SM_1000_NS6detail15normal_iteratorINS5_10device_ptrI6MortonEEEEj13CompareMortonS9_EEvbT_PT2_T0_SG_PSG_T1_SG_i_param_0];
	ld.param.u64 	%rd10, [_ZN3cub18CUB_300001_SM_10006detail10merge_sort30DeviceMergeSortPartitionKernelIN6thrust24THRUST_300001_SM_1000_NS6detail15normal_iteratorINS5_10device_ptrI6MortonEEEEj13CompareMortonS9_EEvbT_PT2_T0_SG_PSG_T1_SG_i_param_2];
	ld.param.u32 	%r20, [_ZN3cub18CUB_300001_SM_10006detail10merge_sort30DeviceMergeSortPartitionKernelIN6thrust24THRUST_300001_SM_1000_NS6detail15normal_iteratorINS5_10device_ptrI6MortonEEEEj13CompareMortonS9_EEvbT_PT2_T0_SG_PSG_T1_SG_i_param_3];
	ld.param.u32 	%r21, [_ZN3cub18CUB_300001_SM_10006detail10merge_sort30DeviceMergeSortPartitionKernelIN6thrust24THRUST_300001_SM_1000_NS6detail15normal_iteratorINS5_10device_ptrI6MortonEEEEj13CompareMortonS9_EEvbT_PT2_T0_SG_PSG_T1_SG_i_param_4];
	ld.param.u64 	%rd11, [_ZN3cub18CUB_300001_SM_10006detail10merge_sort30DeviceMergeSortPartitionKernelIN6thrust24THRUST_300001_SM_1000_NS6detail15normal_iteratorINS5_10device_ptrI6MortonEEEEj13CompareMortonS9_EEvbT_PT2_T0_SG_PSG_T1_SG_i_param_5];
	ld.param.u32 	%r22, [_ZN3cub18CUB_300001_SM_10006detail10merge_sort30DeviceMergeSortPartitionKernelIN6thrust24THRUST_300001_SM_1000_NS6detail15normal_iteratorINS5_10device_ptrI6MortonEEEEj13CompareMortonS9_EEvbT_PT2_T0_SG_PSG_T1_SG_i_param_7];
	ld.param.u32 	%r23, [_ZN3cub18CUB_300001_SM_10006detail10merge_sort30DeviceMergeSortPartitionKernelIN6thrust24THRUST_300001_SM_1000_NS6detail15normal_iteratorINS5_10device_ptrI6MortonEEEEj13CompareMortonS9_EEvbT_PT2_T0_SG_PSG_T1_SG_i_param_8];
	cvta.to.global.u64 	%rd1, %rd11;
	mov.u32 	%r24, %ntid.x;
	mov.u32 	%r25, %ctaid.x;
	mov.u32 	%r26, %tid.x;
	mad.lo.s32 	%r1, %r24, %r25, %r26;
	setp.ge.u32 	%p1, %r1, %r21;
	@%p1 bra 	$L__BB10_11;
	shr.u32 	%r27, %r22, 1;
	add.s32 	%r2, %r22, -1;
	neg.s32 	%r28, %r22;
	and.b32  	%r29, %r1, %r28;
	mul.lo.s32 	%r30, %r23, %r29;
	mul.lo.s32 	%r31, %r23, %r27;
	min.u32 	%r3, %r30, %r20;
	not.b32 	%r32, %r30;
	min.u32 	%r33, %r31, %r32;
	add.s32 	%r34, %r33, %r30;
	min.u32 	%r4, %r34, %r20;
	not.b32 	%r35, %r4;
	min.u32 	%r36, %r31, %r35;
	add.s32 	%r37, %r36, %r4;
	min.u32 	%r5, %r37, %r20;
	// begin inline asm
	griddepcontrol.wait;
	// end inline asm
	add.s32 	%r38, %r1, 1;
	setp.ne.s32 	%p2, %r38, %r21;
	@%p2 bra 	$L__BB10_3;
	mul.wide.u32 	%rd34, %r1, 4;
	add.s64 	%rd35, %rd1, %rd34;
	st.global.u32 	[%rd35], %r4;
	bra.uni 	$L__BB10_11;
$L__BB10_3:
	sub.s32 	%r39, %r5, %r3;
	and.b32  	%r40, %r2, %r1;
	mul.lo.s32 	%r41, %r40, %r23;
	min.u32 	%r6, %r41, %r39;
	setp.eq.s16 	%p3, %rs1, 0;
	@%p3 bra 	$L__BB10_7;
	sub.s32 	%r42, %r4, %r3;
	sub.s32 	%r43, %r5, %r4;
	max.u32 	%r44, %r6, %r43;
	sub.s32 	%r65, %r44, %r43;
	min.u32 	%r61, %r42, %r6;
	setp.ge.u32 	%p4, %r65, %r61;
	@%p4 bra 	$L__BB10_10;
	cvta.to.global.u64 	%rd3, %rd9;
	cvt.u64.u32 	%rd4, %r4;
	cvt.u64.u32 	%rd5, %r3;
$L__BB10_6:
	sub.s32 	%r45, %r61, %r65;
	shr.u32 	%r46, %r45, 1;
	add.s32 	%r47, %r46, %r65;
	cvt.u64.u32 	%rd12, %r47;
	add.s64 	%rd13, %rd12, %rd5;
	shl.b64 	%rd14, %rd13, 4;
	add.s64 	%rd15, %rd3, %rd14;
	ld.global.u64 	%rd16, [%rd15];
	not.b32 	%r48, %r47;
	add.s32 	%r49, %r6, %r48;
	cvt.u64.u32 	%rd17, %r49;
	add.s64 	%rd18, %rd17, %rd4;
	shl.b64 	%rd19, %rd18, 4;
	add.s64 	%rd20, %rd3, %rd19;
	ld.global.u64 	%rd21, [%rd20];
	setp.lt.u64 	%p5, %rd21, %rd16;
	add.s32 	%r50, %r47, 1;
	selp.b32 	%r65, %r65, %r50, %p5;
	selp.b32 	%r61, %r47, %r61, %p5;
	setp.lt.u32 	%p6, %r65, %r61;
	@%p6 bra 	$L__BB10_6;
	bra.uni 	$L__BB10_10;
$L__BB10_7:
	sub.s32 	%r51, %r4, %r3;
	sub.s32 	%r52, %r5, %r4;
	max.u32 	%r53, %r6, %r52;
	sub.s32 	%r65, %r53, %r52;
	min.u32 	%r63, %r51, %r6;
	setp.ge.u32 	%p7, %r65, %r63;
	@%p7 bra 	$L__BB10_10;
	cvta.to.global.u64 	%rd6, %rd10;
	cvt.u64.u32 	%rd7, %r4;
	cvt.u64.u32 	%rd8, %r3;
$L__BB10_9:
	sub.s32 	%r54, %r63, %r65;
	shr.u32 	%r55, %r54, 1;
	add.s32 	%r56, %r55, %r65;
	cvt.u64.u32 	%rd22, %r56;
	add.s64 	%rd23, %rd22, %rd8;
	shl.b64 	%rd24, %rd23, 4;
	add.s64 	%rd25, %rd6, %rd24;
	ld.global.u64 	%rd26, [%rd25];
	not.b32 	%r57, %r56;
	add.s32 	%r58, %r6, %r57;
	cvt.u64.u32 	%rd27, %r58;
	add.s64 	%rd28, %rd27, %rd7;
	shl.b64 	%rd29, %rd28, 4;
	add.s64 	%rd30, %rd6, %rd29;
	ld.global.u64 	%rd31, [%rd30];
	setp.lt.u64 	%p8, %rd31, %rd26;
	add.s32 	%r59, %r56, 1;
	selp.b32 	%r65, %r65, %r59, %p8;
	selp.b32 	%r63, %r56, %r63, %p8;
	setp.lt.u32 	%p9, %r65, %r63;
	@%p9 bra 	$L__BB10_9;
$L__BB10_10:
	add.s32 	%r60, %r65, %r3;
	mul.wide.u32 	%rd32, %r1, 4;
	add.s64 	%rd33, %rd1, %rd32;
	st.global.u32 	[%rd33], %r60;
$L__BB10_11:
	ret;

}
	// .globl	_ZN3cub18CUB_300001_SM_10006detail10merge_sort26DeviceMergeSortMergeKernelINS2_10policy_hubIN6thrust24THRUST_300001_SM_1000_NS6detail15normal_iteratorINS6_10device_ptrI6MortonEEEEE9Policy600ESC_PNS0_8NullTypeESC_SG_j13CompareMortonSA_SF_EEvbT2_T3_T4_PT6_PT7_T5_PSK_SK_NS1_7vsmem_tE
.visible .entry _ZN3cub18CUB_300001_SM_10006detail10merge_sort26DeviceMergeSortMergeKernelINS2_10policy_hubIN6thrust24THRUST_300001_SM_1000_NS6detail15normal_iteratorINS6_10device_ptrI6MortonEEEEE9Policy600ESC_PNS0_8NullTypeESC_SG_j13CompareMortonSA_SF_EEvbT2_T3_T4_PT6_PT7_T5_PSK_SK_NS1_7vsmem_tE(
	.param .u8 _ZN3cub18CUB_300001_SM_10006detail10merge_sort26DeviceMergeSortMergeKernelINS2_10policy_hubIN6thrust24THRUST_300001_SM_1000_NS6detail15normal_iteratorINS6_10device_ptrI6MortonEEEEE9Policy600ESC_PNS0_8NullTypeESC_SG_j13CompareMortonSA_SF_EEvbT2_T3_T4_PT6_PT7_T5_PSK_SK_NS1_7vsmem_tE_param_0,
	.param .align 8 .b8 _ZN3cub18CUB_300001_SM_10006detail10merge_sort26DeviceMergeSortMergeKernelINS2_10policy_hubIN6thrust24THRUST_300001_SM_1000_NS6detail15normal_iteratorINS6_10device_ptrI6MortonEEEEE9Policy600ESC_PNS0_8NullTypeESC_SG_j13CompareMortonSA_SF_EEvbT2_T3_T4_PT6_PT7_T5_PSK_SK_NS1_7vsmem_tE_param_1[8],
	.param .u64 .ptr .align 1 _ZN3cub18CUB_300001_SM_10006detail10merge_sort26DeviceMergeSortMergeKernelINS2_10policy_hubIN6thrust24THRUST_300001_SM_1000_NS6detail15normal_iteratorINS6_10device_ptrI6MortonEEEEE9Policy600ESC_PNS0_8NullTypeESC_SG_j13CompareMortonSA_SF_EEvbT2_T3_T4_PT6_PT7_T5_PSK_SK_NS1_7vsmem_tE_param_2,
	.param .u32 _ZN3cub18CUB_300001_SM_10006detail10merge_sort26DeviceMergeSortMergeKernelINS2_10policy_hubIN6thrust24THRUST_300001_SM_1000_NS6detail15normal_iteratorINS6_10device_ptrI6MortonEEEEE9Policy600ESC_PNS0_8NullTypeESC_SG_j13CompareMortonSA_SF_EEvbT2_T3_T4_PT6_PT7_T5_PSK_SK_NS1_7vsmem_tE_param_3,
	.param .u64 .ptr .align 1 _ZN3cub18CUB_300001_SM_10006detail10merge_sort26DeviceMergeSortMergeKernelINS2_10policy_hubIN6thrust24THRUST_300001_SM_1000_NS6detail15normal_iteratorINS6_10device_ptrI6MortonEEEEE9Policy600ESC_PNS0_8NullTypeESC_SG_j13CompareMortonSA_SF_EEvbT2_T3_T4_PT6_PT7_T5_PSK_SK_NS1_7vsmem_tE_param_4,
	.param .u64 .ptr .align 1 _ZN3cub18CUB_300001_SM_10006detail10merge_sort26DeviceMergeSortMergeKernelINS2_10policy_hubIN6thrust24THRUST_300001_SM_1000_NS6detail15normal_iteratorINS6_10device_ptrI6MortonEEEEE9Policy600ESC_PNS0_8NullTypeESC_SG_j13CompareMortonSA_SF_EEvbT2_T3_T4_PT6_PT7_T5_PSK_SK_NS1_7vsmem_tE_param_5,
	.param .align 1 .b8 _ZN3cub18CUB_300001_SM_10006detail10merge_sort26DeviceMergeSortMergeKernelINS2_10policy_hubIN6thrust24THRUST_300001_SM_1000_NS6detail15normal_iteratorINS6_10device_ptrI6MortonEEEEE9Policy600ESC_PNS0_8NullTypeESC_SG_j13CompareMortonSA_SF_EEvbT2_T3_T4_PT6_PT7_T5_PSK_SK_NS1_7vsmem_tE_param_6[1],
	.param .u64 .ptr .align 1 _ZN3cub18CUB_300001_SM_10006detail10merge_sort26DeviceMergeSortMergeKernelINS2_10policy_hubIN6thrust24THRUST_300001_SM_1000_NS6detail15normal_iteratorINS6_10device_ptrI6MortonEEEEE9Policy600ESC_PNS0_8NullTypeESC_SG_j13CompareMortonSA_SF_EEvbT2_T3_T4_PT6_PT7_T5_PSK_SK_NS1_7vsmem_tE_param_7,
	.param .u32 _ZN3cub18CUB_300001_SM_10006detail10merge_sort26DeviceMergeSortMergeKernelINS2_10policy_hubIN6thrust24THRUST_300001_SM_1000_NS6detail15normal_iteratorINS6_10device_ptrI6MortonEEEEE9Policy600ESC_PNS0_8NullTypeESC_SG_j13CompareMortonSA_SF_EEvbT2_T3_T4_PT6_PT7_T5_PSK_SK_NS1_7vsmem_tE_param_8,
	.param .align 8 .b8 _ZN3cub18CUB_300001_SM_10006detail10merge_sort26DeviceMergeSortMergeKernelINS2_10policy_hubIN6thrust24THRUST_300001_SM_1000_NS6detail15normal_iteratorINS6_10device_ptrI6MortonEEEEE9Policy600ESC_PNS0_8NullTypeESC_SG_j13CompareMortonSA_SF_EEvbT2_T3_T4_PT6_PT7_T5_PSK_SK_NS1_7vsmem_tE_param_9[8]
)
.maxntid 256
{
	.reg .pred 	%p<114>;
	.reg .b16 	%rs<6>;
	.reg .b32 	%r<251>;
	.reg .b64 	%rd<391>;
	// demoted variable
	.shared .align 16 .b8 _ZZN3cub18CUB_300001_SM_10006detail10merge_sort26DeviceMergeSortMergeKernelINS2_10policy_hubIN6thrust24THRUST_300001_SM_1000_NS6detail15normal_iteratorINS6_10device_ptrI6MortonEEEEE9Policy600ESC_PNS0_8NullTypeESC_SG_j13CompareMortonSA_SF_EEvbT2_T3_T4_PT6_PT7_T5_PSK_SK_NS1_7vsmem_tEE19static_temp_storage[16400];
	ld.param.u64 	%rd211, [_ZN3cub18CUB_300001_SM_10006detail10merge_sort26DeviceMergeSortMergeKernelINS2_10policy_hubIN6thrust24THRUST_300001_SM_1000_NS6detail15normal_iteratorINS6_10device_ptrI6MortonEEEEE9Policy600ESC_PNS0_8NullTypeESC_SG_j13CompareMortonSA_SF_EEvbT2_T3_T4_PT6_PT7_T5_PSK_SK_NS1_7vsmem_tE_param_1];
	ld.param.u32 	%r70, [_ZN3cub18CUB_300001_SM_10006detail10merge_sort26DeviceMergeSortMergeKernelINS2_10policy_hubIN6thrust24THRUST_300001_SM_1000_NS6detail15normal_iteratorINS6_10device_ptrI6MortonEEEEE9Policy600ESC_PNS0_8NullTypeESC_SG_j13CompareMortonSA_SF_EEvbT2_T3_T4_PT6_PT7_T5_PSK_SK_NS1_7vsmem_tE_param_3];
	ld.param.u64 	%rd210, [_ZN3cub18CUB_300001_SM_10006detail10merge_sort26DeviceMergeSortMergeKernelINS2_10policy_hubIN6thrust24THRUST_300001_SM_1000_NS6detail15normal_iteratorINS6_10device_ptrI6MortonEEEEE9Policy600ESC_PNS0_8NullTypeESC_SG_j13CompareMortonSA_SF_EEvbT2_T3_T4_PT6_PT7_T5_PSK_SK_NS1_7vsmem_tE_param_4];
	ld.param.u64 	%rd212, [_ZN3cub18CUB_300001_SM_10006detail10merge_sort26DeviceMergeSortMergeKernelINS2_10policy_hubIN6thrust24THRUST_300001_SM_1000_NS6detail15normal_iteratorINS6_10device_ptrI6MortonEEEEE9Policy600ESC_PNS0_8NullTypeESC_SG_j13CompareMortonSA_SF_EEvbT2_T3_T4_PT6_PT7_T5_PSK_SK_NS1_7vsmem_tE_param_7];
	ld.param.u32 	%r71, [_ZN3cub18CUB_300001_SM_10006detail10merge_sort26DeviceMergeSortMergeKernelINS2_10policy_hubIN6thrust24THRUST_300001_SM_1000_NS6detail15normal_iteratorINS6_10device_ptrI6MortonEEEEE9Policy600ESC_PNS0_8NullTypeESC_SG_j13CompareMortonSA_SF_EEvbT2_T3_T4_PT6_PT7_T5_PSK_SK_NS1_7vsmem_tE_param_8];
	cvta.to.global.u64 	%rd1, %rd210;
	cvta.to.global.u64 	%rd2, %rd212;
	cvta.to.global.u64 	%rd3, %rd211;
	mov.u32 	%r1, %ctaid.x;
	mov.u32 	%r72, %nctaid.x;
	shl.b32 	%r2, %r1, 10;
	mov.u32 	%r3, %tid.x;
	add.s32 	%r73, %r72, -1;
	setp.ge.u32 	%p17, %r1, %r73;
	@%p17 bra 	$L__BB11_49;
	ld.param.s8 	%rs4, [_ZN3cub18CUB_300001_SM_10006detail10merge_sort26DeviceMergeSortMergeKernelINS2_10policy_hubIN6thrust24THRUST_300001_SM_1000_NS6detail15normal_iteratorINS6_10device_ptrI6MortonEEEEE9Policy600ESC_PNS0_8NullTypeESC_SG_j13CompareMortonSA_SF_EEvbT2_T3_T4_PT6_PT7_T5_PSK_SK_NS1_7vsmem_tE_param_0];
	mul.wide.u32 	%rd268, %r1, 4;
	add.s64 	%rd269, %rd2, %rd268;
	ld.global.u32 	%r158, [%rd269];
	ld.global.u32 	%r159, [%rd269+4];
	neg.s32 	%r160, %r71;
	and.b32  	%r161, %r1, %r160;
	shl.b32 	%r4, %r161, 10;
	shl.b32 	%r162, %r71, 9;
	and.b32  	%r5, %r162, -1024;
	sub.s32 	%r163, %r1, %r161;
	shl.b32 	%r164, %r163, 10;
	sub.s32 	%r6, %r158, %r4;
	sub.s32 	%r165, %r159, %r4;
	sub.s32 	%r166, %r70, %r4;
	max.u32 	%r167, %r166, %r5;
	sub.s32 	%r168, %r167, %r5;
	sub.s32 	%r169, %r164, %r6;
	min.u32 	%r7, %r169, %r168;
	setp.eq.s32 	%p71, %r164, -1024;
	selp.b32 	%r170, 1023, 1024, %p71;
	add.s32 	%r171, %r170, %r164;
	sub.s32 	%r172, %r171, %r165;
	or.b32  	%r173, %r1, %r160;
	setp.eq.s32 	%p72, %r173, -1;
	min.u32 	%r174, %r5, %r166;
	selp.b32 	%r175, %r174, %r165, %p72;
	selp.b32 	%r176, %r5, %r172, %p72;
	min.u32 	%r8, %r176, %r168;
	sub.s32 	%r9, %r175, %r6;
	// begin inline asm
	griddepcontrol.wait;
	// end inline asm
	setp.eq.s16 	%p73, %rs4, 0;
	@%p73 bra 	$L__BB11_14;
	cvt.u64.u32 	%rd270, %r4;
	cvt.u64.u32 	%rd271, %r6;
	add.s64 	%rd272, %rd271, %rd270;
	cvt.u64.u32 	%rd273, %r5;
	add.s64 	%rd274, %rd270, %rd273;
	cvt.u64.u32 	%rd275, %r7;
	add.s64 	%rd276, %rd274, %rd275;
	setp.ge.s32 	%p74, %r3, %r9;
	cvt.u64.u32 	%rd277, %r3;
	add.s64 	%rd278, %rd272, %rd277;
	shl.b64 	%rd279, %rd278, 4;
	add.s64 	%rd4, %rd3, %rd279;
	sub.s32 	%r177, %r3, %r9;
	cvt.s64.s32 	%rd280, %r177;
	add.s64 	%rd281, %rd276, %rd280;
	shl.b64 	%rd282, %rd281, 4;
	add.s64 	%rd5, %rd3, %rd282;
	@%p74 bra 	$L__BB11_4;
	ld.global.u64 	%rd346, [%rd4];
	ld.global.u64 	%rd345, [%rd4+8];
	bra.uni 	$L__BB11_5;
$L__BB11_4:
	ld.global.u64 	%rd346, [%rd5];
	ld.global.u64 	%rd345, [%rd5+8];
$L__BB11_5:
	add.s32 	%r178, %r3, 256;
	setp.lt.s32 	%p75, %r178, %r9;
	@%p75 bra 	$L__BB11_7;
	ld.global.u64 	%rd344, [%rd5+4096];
	ld.global.u64 	%rd343, [%rd5+4104];
	bra.uni 	$L__BB11_8;
$L__BB11_7:
	ld.global.u64 	%rd344, [%rd4+4096];
	ld.global.u64 	%rd343, [%rd4+4104];
$L__BB11_8:
	add.s32 	%r179, %r3, 512;
	setp.lt.s32 	%p76, %r179, %r9;
	@%p76 bra 	$L__BB11_10;
	ld.global.u64 	%rd342, [%rd5+8192];
	ld.global.u64 	%rd341, [%rd5+8200];
	bra.uni 	$L__BB11_11;
$L__BB11_10:
	ld.global.u64 	%rd342, [%rd4+8192];
	ld.global.u64 	%rd341, [%rd4+8200];
$L__BB11_11:
	add.s32 	%r180, %r3, 768;
	setp.lt.s32 	%p77, %r180, %r9;
	@%p77 bra 	$L__BB11_13;
	ld.global.u64 	%rd340, [%rd5+12288];
	ld.global.u64 	%rd339, [%rd5+12296];
	bra.uni 	$L__BB11_26;
$L__BB11_13:
	ld.global.u64 	%rd340, [%rd4+12288];
	ld.global.u64 	%rd339, [%rd4+12296];
	bra.uni 	$L__BB11_26;
$L__BB11_14:
	cvt.u64.u32 	%rd283, %r4;
	cvt.u64.u32 	%rd284, %r6;
	add.s64 	%rd285, %rd284, %rd283;
	cvt.u64.u32 	%rd286, %r5;
	add.s64 	%rd287, %rd283, %rd286;
	cvt.u64.u32 	%rd288, %r7;
	add.s64 	%rd289, %rd287, %rd288;
	setp.ge.s32 	%p78, %r3, %r9;
	cvt.u64.u32 	%rd290, %r3;
	add.s64 	%rd291, %rd285, %rd290;
	shl.b64 	%rd292, %rd291, 4;
	add.s64 	%rd28, %rd1, %rd292;
	sub.s32 	%r181, %r3, %r9;
	cvt.s64.s32 	%rd293, %r181;
	add.s64 	%rd294, %rd289, %rd293;
	shl.b64 	%rd295, %rd294, 4;
	add.s64 	%rd29, %rd1, %rd295;
	@%p78 bra 	$L__BB11_16;
	ld.global.u64 	%rd346, [%rd28];
	ld.global.u64 	%rd345, [%rd28+8];
	bra.uni 	$L__BB11_17;
$L__BB11_16:
	ld.global.u64 	%rd346, [%rd29];
	ld.global.u64 	%rd345, [%rd29+8];
$L__BB11_17:
	add.s32 	%r182, %r3, 256;
	setp.lt.s32 	%p79, %r182, %r9;
	@%p79 bra 	$L__BB11_19;
	ld.global.u64 	%rd344, [%rd29+4096];
	ld.global.u64 	%rd343, [%rd29+4104];
	bra.uni 	$L__BB11_20;
$L__BB11_19:
	ld.global.u64 	%rd344, [%rd28+4096];
	ld.global.u64 	%rd343, [%rd28+4104];
$L__BB11_20:
	add.s32 	%r183, %r3, 512;
	setp.lt.s32 	%p80, %r183, %r9;
	@%p80 bra 	$L__BB11_22;
	ld.global.u64 	%rd342, [%rd29+8192];
	ld.global.u64 	%rd341, [%rd29+8200];
	bra.uni 	$L__BB11_23;
$L__BB11_22:
	ld.global.u64 	%rd342, [%rd28+8192];
	ld.global.u64 	%rd341, [%rd28+8200];
$L__BB11_23:
	add.s32 	%r184, %r3, 768;
	setp.lt.s32 	%p81, %r184, %r9;
	@%p81 bra 	$L__BB11_25;
	ld.global.u64 	%rd340, [%rd29+12288];
	ld.global.u64 	%rd339, [%rd29+12296];
	bra.uni 	$L__BB11_26;
$L__BB11_25:
	ld.global.u64 	%rd340, [%rd28+12288];
	ld.global.u64 	%rd339, [%rd28+12296];
$L__BB11_26:
	sub.s32 	%r185, %r8, %r7;
	shl.b32 	%r186, %r3, 4;
	mov.u32 	%r187, _ZZN3cub18CUB_300001_SM_10006detail10merge_sort26DeviceMergeSortMergeKernelINS2_10policy_hubIN6thrust24THRUST_300001_SM_1000_NS6detail15normal_iteratorINS6_10device_ptrI6MortonEEEEE9Policy600ESC_PNS0_8NullTypeESC_SG_j13CompareMortonSA_SF_EEvbT2_T3_T4_PT6_PT7_T5_PSK_SK_NS1_7vsmem_tEE19static_temp_storage;
	add.s32 	%r188, %r187, %r186;
	st.shared.v2.u64 	[%r188], {%rd346, %rd345};
	st.shared.v2.u64 	[%r188+4096], {%rd344, %rd343};
	st.shared.v2.u64 	[%r188+8192], {%rd342, %rd341};
	st.shared.v2.u64 	[%r188+12288], {%rd340, %rd339};
	bar.sync 	0;
	// begin inline asm
	griddepcontrol.launch_dependents;
	// end inline asm
	add.s32 	%r10, %r185, %r9;
	shl.b32 	%r11, %r3, 2;
	min.s32 	%r12, %r11, %r10;
	setp.lt.s32 	%p82, %r12, %r185;
	sub.s32 	%r189, %r12, %r185;
	selp.b32 	%r247, 0, %r189, %p82;
	min.s32 	%r245, %r9, %r12;
	setp.ge.s32 	%p83, %r247, %r245;
	@%p83 bra 	$L__BB11_29;
	add.s32 	%r15, %r12, %r9;
$L__BB11_28:
	sub.s32 	%r190, %r245, %r247;
	shr.u32 	%r191, %r190, 31;
	add.s32 	%r192, %r190, %r191;
	shr.s32 	%r193, %r192, 1;
	add.s32 	%r194, %r193, %r247;
	shl.b32 	%r195, %r194, 4;
	add.s32 	%r197, %r187, %r195;
	ld.shared.u64 	%rd296, [%r197];
	not.b32 	%r198, %r194;
	add.s32 	%r199, %r15, %r198;
	shl.b32 	%r200, %r199, 4;
	add.s32 	%r201, %r187, %r200;
	ld.shared.u64 	%rd297, [%r201];
	setp.lt.u64 	%p84, %rd297, %rd296;
	add.s32 	%r202, %r194, 1;
	selp.b32 	%r247, %r247, %r202, %p84;
	selp.b32 	%r245, %r194, %r245, %p84;
	setp.lt.s32 	%p85, %r247, %r245;
	@%p85 bra 	$L__BB11_28;
$L__BB11_29:
	sub.s32 	%r203, %r12, %r247;
	add.s32 	%r21, %r203, %r9;
	shl.b32 	%r204, %r21, 4;
	add.s32 	%r22, %r187, %r204;
	ld.shared.v2.u64 	{%rd347, %rd348}, [%r22];
	shl.b32 	%r206, %r247, 4;
	add.s32 	%r23, %r187, %r206;
	ld.shared.v2.u64 	{%rd353, %rd354}, [%r23];
	setp.ge.s32 	%p87, %r21, %r10;
	mov.pred 	%p106, 0;
	@%p87 bra 	$L__BB11_31;
	setp.ge.s32 	%p88, %r247, %r9;
	setp.lt.u64 	%p89, %rd347, %rd353;
	or.pred  	%p106, %p88, %p89;
$L__BB11_31:
	selp.b64 	%rd64, %rd348, %rd354, %p106;
	selp.b64 	%rd65, %rd347, %rd353, %p106;
	selp.u32 	%r207, 1, 0, %p106;
	add.s32 	%r24, %r21, %r207;
	not.pred 	%p90, %p106;
	selp.u32 	%r208, 1, 0, %p90;
	add.s32 	%r25, %r247, %r208;
	@%p90 bra 	$L__BB11_33;
	ld.shared.v2.u64 	{%rd347, %rd348}, [%r22+16];
	bra.uni 	$L__BB11_34;
$L__BB11_33:
	ld.shared.v2.u64 	{%rd353, %rd354}, [%r23+16];
$L__BB11_34:
	setp.ge.s32 	%p92, %r24, %r10;
	mov.pred 	%p107, 0;
	@%p92 bra 	$L__BB11_36;
	setp.ge.s32 	%p93, %r25, %r9;
	setp.lt.u64 	%p94, %rd347, %rd353;
	or.pred  	%p107, %p93, %p94;
$L__BB11_36:
	selp.b64 	%rd76, %rd348, %rd354, %p107;
	selp.b64 	%rd77, %rd347, %rd353, %p107;
	selp.u32 	%r209, 1, 0, %p107;
	add.s32 	%r26, %r24, %r209;
	not.pred 	%p95, %p107;
	selp.u32 	%r210, 1, 0, %p95;
	add.s32 	%r27, %r25, %r210;
	@%p107 bra 	$L__BB11_38;
	shl.b32 	%r211, %r27, 4;
	add.s32 	%r213, %r187, %r211;
	ld.shared.v2.u64 	{%rd353, %rd354}, [%r213];
	bra.uni 	$L__BB11_39;
$L__BB11_38:
	shl.b32 	%r214, %r26, 4;
	add.s32 	%r216, %r187, %r214;
	ld.shared.v2.u64 	{%rd347, %rd348}, [%r216];
$L__BB11_39:
	setp.ge.s32 	%p97, %r26, %r10;
	mov.pred 	%p108, 0;
	@%p97 bra 	$L__BB11_41;
	setp.ge.s32 	%p98, %r27, %r9;
	setp.lt.u64 	%p99, %rd347, %rd353;
	or.pred  	%p108, %p98, %p99;
$L__BB11_41:
	selp.b64 	%rd86, %rd348, %rd354, %p108;
	selp.b64 	%rd87, %rd347, %rd353, %p108;
	selp.u32 	%r217, 1, 0, %p108;
	add.s32 	%r28, %r26, %r217;
	not.pred 	%p100, %p108;
	selp.u32 	%r218, 1, 0, %p100;
	add.s32 	%r29, %r27, %r218;
	@%p108 bra 	$L__BB11_43;
	shl.b32 	%r219, %r29, 4;
	add.s32 	%r221, %r187, %r219;
	ld.shared.v2.u64 	{%rd353, %rd354}, [%r221];
	bra.uni 	$L__BB11_44;
$L__BB11_43:
	shl.b32 	%r222, %r28, 4;
	add.s32 	%r224, %r187, %r222;
	ld.shared.v2.u64 	{%rd347, %rd348}, [%r224];
$L__BB11_44:
	setp.ge.s32 	%p102, %r28, %r10;
	mov.pred 	%p109, 0;
	@%p102 bra 	$L__BB11_46;
	setp.ge.s32 	%p103, %r29, %r9;
	setp.lt.u64 	%p104, %rd347, %rd353;
	or.pred  	%p109, %p103, %p104;
$L__BB11_46:
	ld.param.s8 	%rs5, [_ZN3cub18CUB_300001_SM_10006detail10merge_sort26DeviceMergeSortMergeKernelINS2_10policy_hubIN6thrust24THRUST_300001_SM_1000_NS6detail15normal_iteratorINS6_10device_ptrI6MortonEEEEE9Policy600ESC_PNS0_8NullTypeESC_SG_j13CompareMortonSA_SF_EEvbT2_T3_T4_PT6_PT7_T5_PSK_SK_NS1_7vsmem_tE_param_0];
	setp.eq.s16 	%p105, %rs5, 0;
	selp.b64 	%rd96, %rd348, %rd354, %p109;
	selp.b64 	%rd97, %rd347, %rd353, %p109;
	bar.sync 	0;
	@%p105 bra 	$L__BB11_48;
	ld.param.u64 	%rd326, [_ZN3cub18CUB_300001_SM_10006detail10merge_sort26DeviceMergeSortMergeKernelINS2_10policy_hubIN6thrust24THRUST_300001_SM_1000_NS6detail15normal_iteratorINS6_10device_ptrI6MortonEEEEE9Policy600ESC_PNS0_8NullTypeESC_SG_j13CompareMortonSA_SF_EEvbT2_T3_T4_PT6_PT7_T5_PSK_SK_NS1_7vsmem_tE_param_4];
	cvt.u64.u32 	%rd298, %r2;
	// begin inline asm
	mov.u32 %r225, %laneid;
	// end inline asm
	and.b32  	%r226, %r11, 3968;
	shl.b32 	%r227, %r225, 2;
	add.s32 	%r228, %r227, %r226;
	shl.b32 	%r229, %r228, 4;
	add.s32 	%r231, %r187, %r229;
	st.shared.v2.u64 	[%r231], {%rd65, %rd64};
	st.shared.v2.u64 	[%r231+16], {%rd77, %rd76};
	st.shared.v2.u64 	[%r231+32], {%rd87, %rd86};
	st.shared.v2.u64 	[%r231+48], {%rd97, %rd96};
	bar.warp.sync 	-1;
	mad.lo.s32 	%r232, %r225, -48, %r231;
	ld.shared.v2.u64 	{%rd299, %rd300}, [%r232];
	ld.shared.v2.u64 	{%rd301, %rd302}, [%r232+512];
	ld.shared.v2.u64 	{%rd303, %rd304}, [%r232+1024];
	ld.shared.v2.u64 	{%rd305, %rd306}, [%r232+1536];
	and.b32  	%r233, %r3, 31;
	or.b32  	%r234, %r226, %r233;
	cvt.u64.u32 	%rd307, %r234;
	add.s64 	%rd308, %rd307, %rd298;
	cvta.to.global.u64 	%rd309, %rd326;
	shl.b64 	%rd310, %rd308, 4;
	add.s64 	%rd311, %rd309, %rd310;
	st.global.u64 	[%rd311], %rd299;
	st.global.u64 	[%rd311+8], %rd300;
	st.global.u64 	[%rd311+512], %rd301;
	st.global.u64 	[%rd311+520], %rd302;
	st.global.u64 	[%rd311+1024], %rd303;
	st.global.u64 	[%rd311+1032], %rd304;
	st.global.u64 	[%rd311+1536], %rd305;
	st.global.u64 	[%rd311+1544], %rd306;
	bra.uni 	$L__BB11_123;
$L__BB11_48:
	// begin inline asm
	mov.u32 %r235, %laneid;
	// end inline asm
	and.b32  	%r236, %r11, 3968;
	shl.b32 	%r237, %r235, 2;
	add.s32 	%r238, %r237, %r236;
	shl.b32 	%r239, %r238, 4;
	add.s32 	%r241, %r187, %r239;
	st.shared.v2.u64 	[%r241], {%rd65, %rd64};
	st.shared.v2.u64 	[%r241+16], {%rd77, %rd76};
	st.shared.v2.u64 	[%r241+32], {%rd87, %rd86};
	st.shared.v2.u64 	[%r241+48], {%rd97, %rd96};
	bar.warp.sync 	-1;
	mad.lo.s32 	%r242, %r235, -48, %r241;
	ld.shared.v2.u64 	{%rd312, %rd313}, [%r242];
	ld.shared.v2.u64 	{%rd314, %rd315}, [%r242+512];
	ld.shared.v2.u64 	{%rd316, %rd317}, [%r242+1024];
	ld.shared.v2.u64 	{%rd318, %rd319}, [%r242+1536];
	and.b32  	%r243, %r3, 31;
	cvt.u64.u32 	%rd320, %r236;
	add.s32 	%r244, %r243, %r2;
	cvt.u64.u32 	%rd321, %r244;
	add.s64 	%rd322, %rd321, %rd320;
	shl.b64 	%rd323, %rd322, 4;
	add.s64 	%rd324, %rd3, %rd323;
	st.global.u64 	[%rd324], %rd312;
	st.global.u64 	[%rd324+8], %rd313;
	st.global.u64 	[%rd324+512], %rd314;
	st.global.u64 	[%rd324+520], %rd315;
	st.global.u64 	[%rd324+1024], %rd316;
	st.global.u64 	[%rd324+1032], %rd317;
	st.global.u64 	[%rd324+1536], %rd318;
	st.global.u64 	[%rd324+1544], %rd319;
	bra.uni 	$L__BB11_123;
$L__BB11_49:
	ld.param.s8 	%rs2, [_ZN3cub18CUB_300001_SM_10006detail10merge_sort26DeviceMergeSortMergeKernelINS2_10policy_hubIN6thrust24THRUST_300001_SM_1000_NS6detail15normal_iteratorINS6_10device_ptrI6MortonEEEEE9Policy600ESC_PNS0_8NullTypeESC_SG_j13CompareMortonSA_SF_EEvbT2_T3_T4_PT6_PT7_T5_PSK_SK_NS1_7vsmem_tE_param_0];
	mul.wide.u32 	%rd213, %r1, 4;
	add.s64 	%rd214, %rd2, %rd213;
	ld.global.u32 	%r74, [%rd214];
	ld.global.u32 	%r75, [%rd214+4];
	neg.s32 	%r76, %r71;
	and.b32  	%r77, %r1, %r76;
	shl.b32 	%r30, %r77, 10;
	shl.b32 	%r78, %r71, 9;
	and.b32  	%r31, %r78, -1024;
	sub.s32 	%r79, %r1, %r77;
	shl.b32 	%r80, %r79, 10;
	sub.s32 	%r32, %r74, %r30;
	sub.s32 	%r81, %r75, %r30;
	sub.s32 	%r82, %r70, %r30;
	max.u32 	%r83, %r82, %r31;
	sub.s32 	%r84, %r83, %r31;
	sub.s32 	%r85, %r80, %r32;
	min.u32 	%r33, %r85, %r84;
	setp.eq.s32 	%p18, %r80, -1024;
	selp.b32 	%r86, 1023, 1024, %p18;
	add.s32 	%r87, %r86, %r80;
	sub.s32 	%r88, %r87, %r81;
	or.b32  	%r89, %r1, %r76;
	setp.eq.s32 	%p19, %r89, -1;
	min.u32 	%r90, %r31, %r82;
	selp.b32 	%r91, %r90, %r81, %p19;
	selp.b32 	%r92, %r31, %r88, %p19;
	min.u32 	%r93, %r92, %r84;
	sub.s32 	%r34, %r91, %r32;
	sub.s32 	%r35, %r93, %r33;
	// begin inline asm
	griddepcontrol.wait;
	// end inline asm
	setp.eq.s16 	%p20, %rs2, 0;
	@%p20 bra 	$L__BB11_66;
	cvt.u64.u32 	%rd217, %r30;
	cvt.u64.u32 	%rd218, %r32;
	add.s64 	%rd219, %rd218, %rd217;
	cvt.u64.u32 	%rd220, %r31;
	add.s64 	%rd221, %rd217, %rd220;
	cvt.u64.u32 	%rd222, %r33;
	add.s64 	%rd223, %rd221, %rd222;
	add.s32 	%r36, %r35, %r34;
	setp.ge.s32 	%p21, %r3, %r36;
	cvt.u64.u32 	%rd224, %r3;
	add.s64 	%rd225, %rd219, %rd224;
	shl.b64 	%rd226, %rd225, 4;
	add.s64 	%rd98, %rd3, %rd226;
	sub.s32 	%r94, %r3, %r34;
	cvt.s64.s32 	%rd227, %r94;
	add.s64 	%rd228, %rd223, %rd227;
	shl.b64 	%rd229, %rd228, 4;
	add.s64 	%rd99, %rd3, %rd229;
	@%p21 bra 	$L__BB11_54;
	setp.ge.s32 	%p22, %r3, %r34;
	@%p22 bra 	$L__BB11_53;
	ld.global.u64 	%rd378, [%rd98];
	ld.global.u64 	%rd377, [%rd98+8];
	bra.uni 	$L__BB11_54;
$L__BB11_53:
	ld.global.u64 	%rd378, [%rd99];
	ld.global.u64 	%rd377, [%rd99+8];
$L__BB11_54:
	add.s32 	%r37, %r3, 256;
	setp.ge.s32 	%p23, %r37, %r36;
	@%p23 bra 	$L__BB11_58;
	setp.lt.s32 	%p24, %r37, %r34;
	@%p24 bra 	$L__BB11_57;
	ld.global.u64 	%rd376, [%rd99+4096];
	ld.global.u64 	%rd375, [%rd99+4104];
	bra.uni 	$L__BB11_58;
$L__BB11_57:
	ld.global.u64 	%rd376, [%rd98+4096];
	ld.global.u64 	%rd375, [%rd98+4104];
$L__BB11_58:
	add.s32 	%r38, %r3, 512;
	setp.ge.s32 	%p25, %r38, %r36;
	@%p25 bra 	$L__BB11_62;
	setp.lt.s32 	%p26, %r38, %r34;
	@%p26 bra 	$L__BB11_61;
	ld.global.u64 	%rd374, [%rd99+8192];
	ld.global.u64 	%rd373, [%rd99+8200];
	bra.uni 	$L__BB11_62;
$L__BB11_61:
	ld.global.u64 	%rd374, [%rd98+8192];
	ld.global.u64 	%rd373, [%rd98+8200];
$L__BB11_62:
	add.s32 	%r39, %r3, 768;
	setp.ge.s32 	%p27, %r39, %r36;
	@%p27 bra 	$L__BB11_82;
	setp.lt.s32 	%p28, %r39, %r34;
	@%p28 bra 	$L__BB11_65;
	ld.global.u64 	%rd372, [%rd99+12288];
	ld.global.u64 	%rd371, [%rd99+12296];
	bra.uni 	$L__BB11_82;
$L__BB11_65:
	ld.global.u64 	%rd372, [%rd98+12288];
	ld.global.u64 	%rd371, [%rd98+12296];
	bra.uni 	$L__BB11_82;
$L__BB11_66:
	cvt.u64.u32 	%rd238, %r30;
	cvt.u64.u32 	%rd239, %r32;
	add.s64 	%rd240, %rd239, %rd238;
	cvt.u64.u32 	%rd241, %r31;
	add.s64 	%rd242, %rd238, %rd241;
	cvt.u64.u32 	%rd243, %r33;
	add.s64 	%rd244, %rd242, %rd243;
	add.s32 	%r40, %r35, %r34;
	setp.ge.s32 	%p29, %r3, %r40;
	cvt.u64.u32 	%rd245, %r3;
	add.s64 	%rd246, %rd240, %rd245;
	shl.b64 	%rd247, %rd246, 4;
	add.s64 	%rd122, %rd1, %rd247;
	sub.s32 	%r95, %r3, %r34;
	cvt.s64.s32 	%rd248, %r95;
	add.s64 	%rd249, %rd244, %rd248;
	shl.b64 	%rd250, %rd249, 4;
	add.s64 	%rd123, %rd1, %rd250;
	@%p29 bra 	$L__BB11_70;
	setp.ge.s32 	%p30, %r3, %r34;
	@%p30 bra 	$L__BB11_69;
	ld.global.u64 	%rd378, [%rd122];
	ld.global.u64 	%rd377, [%rd122+8];
	bra.uni 	$L__BB11_70;
$L__BB11_69:
	ld.global.u64 	%rd378, [%rd123];
	ld.global.u64 	%rd377, [%rd123+8];
$L__BB11_70:
	add.s32 	%r41, %r3, 256;
	setp.ge.s32 	%p31, %r41, %r40;
	@%p31 bra 	$L__BB11_74;
	setp.lt.s32 	%p32, %r41, %r34;
	@%p32 bra 	$L__BB11_73;
	ld.global.u64 	%rd376, [%rd123+4096];
	ld.global.u64 	%rd375, [%rd123+4104];
	bra.uni 	$L__BB11_74;
$L__BB11_73:
	ld.global.u64 	%rd376, [%rd122+4096];
	ld.global.u64 	%rd375, [%rd122+4104];
$L__BB11_74:
	add.s32 	%r42, %r3, 512;
	setp.ge.s32 	%p33, %r42, %r40;
	@%p33 bra 	$L__BB11_78;
	setp.lt.s32 	%p34, %r42, %r34;
	@%p34 bra 	$L__BB11_77;
	ld.global.u64 	%rd374, [%rd123+8192];
	ld.global.u64 	%rd373, [%rd123+8200];
	bra.uni 	$L__BB11_78;
$L__BB11_77:
	ld.global.u64 	%rd374, [%rd122+8192];
	ld.global.u64 	%rd373, [%rd122+8200];
$L__BB11_78:
	add.s32 	%r43, %r3, 768;
	setp.ge.s32 	%p35, %r43, %r40;
	@%p35 bra 	$L__BB11_82;
	setp.lt.s32 	%p36, %r43, %r34;
	@%p36 bra 	$L__BB11_81;
	ld.global.u64 	%rd372, [%rd123+12288];
	ld.global.u64 	%rd371, [%rd123+12296];
	bra.uni 	$L__BB11_82;
$L__BB11_81:
	ld.global.u64 	%rd372, [%rd122+12288];
	ld.global.u64 	%rd371, [%rd122+12296];
$L__BB11_82:
	shl.b32 	%r96, %r3, 4;
	mov.u32 	%r97, _ZZN3cub18CUB_300001_SM_10006detail10merge_sort26DeviceMergeSortMergeKernelINS2_10policy_hubIN6thrust24THRUST_300001_SM_1000_NS6detail15normal_iteratorINS6_10device_ptrI6MortonEEEEE9Policy600ESC_PNS0_8NullTypeESC_SG_j13CompareMortonSA_SF_EEvbT2_T3_T4_PT6_PT7_T5_PSK_SK_NS1_7vsmem_tEE19static_temp_storage;
	add.s32 	%r98, %r97, %r96;
	st.shared.v2.u64 	[%r98], {%rd378, %rd377};
	st.shared.v2.u64 	[%r98+4096], {%rd376, %rd375};
	st.shared.v2.u64 	[%r98+8192], {%rd374, %rd373};
	st.shared.v2.u64 	[%r98+12288], {%rd372, %rd371};
	bar.sync 	0;
	// begin inline asm
	griddepcontrol.launch_dependents;
	// end inline asm
	add.s32 	%r44, %r35, %r34;
	shl.b32 	%r45, %r3, 2;
	min.s32 	%r46, %r45, %r44;
	setp.lt.s32 	%p37, %r46, %r35;
	sub.s32 	%r99, %r46, %r35;
	selp.b32 	%r250, 0, %r99, %p37;
	min.s32 	%r248, %r34, %r46;
	setp.ge.s32 	%p38, %r250, %r248;
	@%p38 bra 	$L__BB11_85;
	add.s32 	%r49, %r46, %r34;
$L__BB11_84:
	sub.s32 	%r100, %r248, %r250;
	shr.u32 	%r101, %r100, 31;
	add.s32 	%r102, %r100, %r101;
	shr.s32 	%r103, %r102, 1;
	add.s32 	%r104, %r103, %r250;
	shl.b32 	%r105, %r104, 4;
	add.s32 	%r107, %r97, %r105;
	ld.shared.u64 	%rd257, [%r107];
	not.b32 	%r108, %r104;
	add.s32 	%r109, %r49, %r108;
	shl.b32 	%r110, %r109, 4;
	add.s32 	%r111, %r97, %r110;
	ld.shared.u64 	%rd258, [%r111];
	setp.lt.u64 	%p39, %rd258, %rd257;
	add.s32 	%r112, %r104, 1;
	selp.b32 	%r250, %r250, %r112, %p39;
	selp.b32 	%r248, %r104, %r248, %p39;
	setp.lt.s32 	%p40, %r250, %r248;
	@%p40 bra 	$L__BB11_84;
$L__BB11_85:
	sub.s32 	%r113, %r46, %r250;
	add.s32 	%r55, %r113, %r34;
	shl.b32 	%r114, %r55, 4;
	add.s32 	%r56, %r97, %r114;
	ld.shared.v2.u64 	{%rd379, %rd380}, [%r56];
	shl.b32 	%r116, %r250, 4;
	add.s32 	%r57, %r97, %r116;
	ld.shared.v2.u64 	{%rd385, %rd386}, [%r57];
	setp.ge.s32 	%p42, %r55, %r44;
	mov.pred 	%p110, 0;
	@%p42 bra 	$L__BB11_87;
	setp.ge.s32 	%p43, %r250, %r34;
	setp.lt.u64 	%p44, %rd379, %rd385;
	or.pred  	%p110, %p43, %p44;
$L__BB11_87:
	selp.b64 	%rd158, %rd380, %rd386, %p110;
	selp.b64 	%rd159, %rd379, %rd385, %p110;
	selp.u32 	%r117, 1, 0, %p110;
	add.s32 	%r58, %r55, %r117;
	not.pred 	%p45, %p110;
	selp.u32 	%r118, 1, 0, %p45;
	add.s32 	%r59, %r250, %r118;
	@%p45 bra 	$L__BB11_89;
	ld.shared.v2.u64 	{%rd379, %rd380}, [%r56+16];
	bra.uni 	$L__BB11_90;
$L__BB11_89:
	ld.shared.v2.u64 	{%rd385, %rd386}, [%r57+16];
$L__BB11_90:
	setp.ge.s32 	%p47, %r58, %r44;
	mov.pred 	%p111, 0;
	@%p47 bra 	$L__BB11_92;
	setp.ge.s32 	%p48, %r59, %r34;
	setp.lt.u64 	%p49, %rd379, %rd385;
	or.pred  	%p111, %p48, %p49;
$L__BB11_92:
	selp.b64 	%rd170, %rd380, %rd386, %p111;
	selp.b64 	%rd171, %rd379, %rd385, %p111;
	selp.u32 	%r119, 1, 0, %p111;
	add.s32 	%r60, %r58, %r119;
	not.pred 	%p50, %p111;
	selp.u32 	%r120, 1, 0, %p50;
	add.s32 	%r61, %r59, %r120;
	@%p111 bra 	$L__BB11_94;
	shl.b32 	%r121, %r61, 4;
	add.s32 	%r123, %r97, %r121;
	ld.shared.v2.u64 	{%rd385, %rd386}, [%r123];
	bra.uni 	$L__BB11_95;
$L__BB11_94:
	shl.b32 	%r124, %r60, 4;
	add.s32 	%r126, %r97, %r124;
	ld.shared.v2.u64 	{%rd379, %rd380}, [%r126];
$L__BB11_95:
	setp.ge.s32 	%p52, %r60, %r44;
	mov.pred 	%p112, 0;
	@%p52 bra 	$L__BB11_97;
	setp.ge.s32 	%p53, %r61, %r34;
	setp.lt.u64 	%p54, %rd379, %rd385;
	or.pred  	%p112, %p53, %p54;
$L__BB11_97:
	selp.b64 	%rd180, %rd380, %rd386, %p112;
	selp.b64 	%rd181, %rd379, %rd385, %p112;
	selp.u32 	%r127, 1, 0, %p112;
	add.s32 	%r62, %r60, %r127;
	not.pred 	%p55, %p112;
	selp.u32 	%r128, 1, 0, %p55;
	add.s32 	%r63, %r61, %r128;
	@%p112 bra 	$L__BB11_99;
	shl.b32 	%r129, %r63, 4;
	add.s32 	%r131, %r97, %r129;
	ld.shared.v2.u64 	{%rd385, %rd386}, [%r131];
	bra.uni 	$L__BB11_100;
$L__BB11_99:
	shl.b32 	%r132, %r62, 4;
	add.s32 	%r134, %r97, %r132;
	ld.shared.v2.u64 	{%rd379, %rd380}, [%r134];
$L__BB11_100:
	setp.ge.s32 	%p57, %r62, %r44;
	mov.pred 	%p113, 0;
	@%p57 bra 	$L__BB11_102;
	setp.ge.s32 	%p58, %r63, %r34;
	setp.lt.u64 	%p59, %rd379, %rd385;
	or.pred  	%p113, %p58, %p59;
$L__BB11_102:
	ld.param.s8 	%rs3, [_ZN3cub18CUB_300001_SM_10006detail10merge_sort26DeviceMergeSortMergeKernelINS2_10policy_hubIN6thrust24THRUST_300001_SM_1000_NS6detail15normal_iteratorINS6_10device_ptrI6MortonEEEEE9Policy600ESC_PNS0_8NullTypeESC_SG_j13CompareMortonSA_SF_EEvbT2_T3_T4_PT6_PT7_T5_PSK_SK_NS1_7vsmem_tE_param_0];
	setp.eq.s16 	%p60, %rs3, 0;
	selp.b64 	%rd190, %rd380, %rd386, %p113;
	selp.b64 	%rd191, %rd379, %rd385, %p113;
	bar.sync 	0;
	@%p60 bra 	$L__BB11_113;
	// begin inline asm
	mov.u32 %r135, %laneid;
	// end inline asm
	and.b32  	%r64, %r45, 3968;
	shl.b32 	%r136, %r135, 2;
	add.s32 	%r137, %r136, %r64;
	shl.b32 	%r138, %r137, 4;
	add.s32 	%r140, %r97, %r138;
	st.shared.v2.u64 	[%r140], {%rd159, %rd158};
	st.shared.v2.u64 	[%r140+16], {%rd171, %rd170};
	st.shared.v2.u64 	[%r140+32], {%rd181, %rd180};
	st.shared.v2.u64 	[%r140+48], {%rd191, %rd190};
	bar.warp.sync 	-1;
	mad.lo.s32 	%r141, %r135, -48, %r140;
	ld.shared.v2.u64 	{%rd192, %rd193}, [%r141];
	ld.shared.v2.u64 	{%rd194, %rd195}, [%r141+512];
	ld.shared.v2.u64 	{%rd196, %rd197}, [%r141+1024];
	ld.shared.v2.u64 	{%rd198, %rd199}, [%r141+1536];
	setp.ne.s32 	%p61, %r3, 0;
	@%p61 bra 	$L__BB11_105;
	st.volatile.shared.u32 	[_ZZN3cub18CUB_300001_SM_10006detail10merge_sort26DeviceMergeSortMergeKernelINS2_10policy_hubIN6thrust24THRUST_300001_SM_1000_NS6detail15normal_iteratorINS6_10device_ptrI6MortonEEEEE9Policy600ESC_PNS0_8NullTypeESC_SG_j13CompareMortonSA_SF_EEvbT2_T3_T4_PT6_PT7_T5_PSK_SK_NS1_7vsmem_tEE19static_temp_storage+16384], %r44;
$L__BB11_105:
	ld.param.u64 	%rd325, [_ZN3cub18CUB_300001_SM_10006detail10merge_sort26DeviceMergeSortMergeKernelINS2_10policy_hubIN6thrust24THRUST_300001_SM_1000_NS6detail15normal_iteratorINS6_10device_ptrI6MortonEEEEE9Policy600ESC_PNS0_8NullTypeESC_SG_j13CompareMortonSA_SF_EEvbT2_T3_T4_PT6_PT7_T5_PSK_SK_NS1_7vsmem_tE_param_4];
	bar.sync 	0;
	ld.volatile.shared.u32 	%r65, [_ZZN3cub18CUB_300001_SM_10006detail10merge_sort26DeviceMergeSortMergeKernelINS2_10policy_hubIN6thrust24THRUST_300001_SM_1000_NS6detail15normal_iteratorINS6_10device_ptrI6MortonEEEEE9Policy600ESC_PNS0_8NullTypeESC_SG_j13CompareMortonSA_SF_EEvbT2_T3_T4_PT6_PT7_T5_PSK_SK_NS1_7vsmem_tEE19static_temp_storage+16384];
	and.b32  	%r142, %r3, 31;
	add.s32 	%r66, %r64, %r142;
	setp.ge.s32 	%p62, %r66, %r65;
	cvt.u64.u32 	%rd259, %r66;
	cvt.u64.u32 	%rd260, %r2;
	add.s64 	%rd261, %rd259, %rd260;
	cvta.to.global.u64 	%rd262, %rd325;
	shl.b64 	%rd263, %rd261, 4;
	add.s64 	%rd200, %rd262, %rd263;
	@%p62 bra 	$L__BB11_107;
	st.global.u64 	[%rd200], %rd192;
	st.global.u64 	[%rd200+8], %rd193;
$L__BB11_107:
	add.s32 	%r143, %r66, 32;
	setp.ge.s32 	%p63, %r143, %r65;
	@%p63 bra 	$L__BB11_109;
	st.global.u64 	[%rd200+512], %rd194;
	st.global.u64 	[%rd200+520], %rd195;
$L__BB11_109:
	add.s32 	%r144, %r66, 64;
	setp.ge.s32 	%p64, %r144, %r65;
	@%p64 bra 	$L__BB11_111;
	st.global.u64 	[%rd200+1024], %rd196;
	st.global.u64 	[%rd200+1032], %rd197;
$L__BB11_111:
	add.s32 	%r145, %r66, 96;
	setp.ge.s32 	%p65, %r145, %r65;
	@%p65 bra 	$L__BB11_123;
	st.global.u64 	[%rd200+1536], %rd198;
	st.global.u64 	[%rd200+1544], %rd199;
	bra.uni 	$L__BB11_123;
$L__BB11_113:
	// begin inline asm
	mov.u32 %r146, %laneid;
	// end inline asm
	and.b32  	%r67, %r45, 3968;
	shl.b32 	%r147, %r146, 2;
	add.s32 	%r148, %r147, %r67;
	shl.b32 	%r149, %r148, 4;
	add.s32 	%r151, %r97, %r149;
	st.shared.v2.u64 	[%r151], {%rd159, %rd158};
	st.shared.v2.u64 	[%r151+16], {%rd171, %rd170};
	st.shared.v2.u64 	[%r151+32], {%rd181, %rd180};
	st.shared.v2.u64 	[%r151+48], {%rd191, %rd190};
	bar.warp.sync 	-1;
	mad.lo.s32 	%r152, %r146, -48, %r151;
	ld.shared.v2.u64 	{%rd201, %rd202}, [%r152];
	ld.shared.v2.u64 	{%rd203, %rd204}, [%r152+512];
	ld.shared.v2.u64 	{%rd205, %rd206}, [%r152+1024];
	ld.shared.v2.u64 	{%rd207, %rd208}, [%r152+1536];
	setp.ne.s32 	%p66, %r3, 0;
	@%p66 bra 	$L__BB11_115;
	st.volatile.shared.u32 	[_ZZN3cub18CUB_300001_SM_10006detail10merge_sort26DeviceMergeSortMergeKernelINS2_10policy_hubIN6thrust24THRUST_300001_SM_1000_NS6detail15normal_iteratorINS6_10device_ptrI6MortonEEEEE9Policy600ESC_PNS0_8NullTypeESC_SG_j13CompareMortonSA_SF_EEvbT2_T3_T4_PT6_PT7_T5_PSK_SK_NS1_7vsmem_tEE19static_temp_storage+16384], %r44;
$L__BB11_115:
	bar.sync 	0;
	ld.volatile.shared.u32 	%r68, [_ZZN3cub18CUB_300001_SM_10006detail10merge_sort26DeviceMergeSortMergeKernelINS2_10policy_hubIN6thrust24THRUST_300001_SM_1000_NS6detail15normal_iteratorINS6_10device_ptrI6MortonEEEEE9Policy600ESC_PNS0_8NullTypeESC_SG_j13CompareMortonSA_SF_EEvbT2_T3_T4_PT6_PT7_T5_PSK_SK_NS1_7vsmem_tEE19static_temp_storage+16384];
	and.b32  	%r153, %r3, 31;
	cvt.u64.u32 	%rd264, %r67;
	add.s32 	%r69, %r67, %r153;
	add.s32 	%r154, %r153, %r2;
	cvt.u64.u32 	%rd265, %r154;
	add.s64 	%rd266, %rd265, %rd264;
	setp.ge.s32 	%p67, %r69, %r68;
	shl.b64 	%rd267, %rd266, 4;
	add.s64 	%rd209, %rd3, %rd267;
	@%p67 bra 	$L__BB11_117;
	st.global.u64 	[%rd209], %rd201;
	st.global.u64 	[%rd209+8], %rd202;
$L__BB11_117:
	add.s32 	%r155, %r69, 32;
	setp.ge.s32 	%p68, %r155, %r68;
	@%p68 bra 	$L__BB11_119;
	st.global.u64 	[%rd209+512], %rd203;
	st.global.u64 	[%rd209+520], %rd204;
$L__BB11_119:
	add.s32 	%r156, %r69, 64;
	setp.ge.s32 	%p69, %r156, %r68;
	@%p69 bra 	$L__BB11_121;
	st.global.u64 	[%rd209+1024], %rd205;
	st.global.u64 	[%rd209+1032], %rd206;
$L__BB11_121:
	add.s32 	%r157, %r69, 96;
	setp.ge.s32 	%p70, %r157, %r68;
	@%p70 bra 	$L__BB11_123;
	st.global.u64 	[%rd209+1536], %rd207;
	st.global.u64 	[%rd209+1544], %rd208;
$L__BB11_123:
	ret;

}
	// .globl	_ZN3cub18CUB_300001_SM_10006detail10merge_sort30DeviceMergeSortBlockSortKernelINS2_10policy_hubIN6thrust24THRUST_300001_SM_1000_NS6detail15normal_iteratorINS6_10device_ptrI6MortonEEEEE9Policy600ESC_PNS0_8NullTypeESC_SG_m13CompareMortonSA_SF_EEvbT0_T1_T2_T3_T4_PT6_PT7_T5_NS1_7vsmem_tE
.visible .entry _ZN3cub18CUB_300001_SM_10006detail10merge_sort30DeviceMergeSortBlockSortKernelINS2_10policy_hubIN6thrust24THRUST_300001_SM_1000_NS6detail15normal_iteratorINS6_10device_ptrI6MortonEEEEE9Policy600ESC_PNS0_8NullTypeESC_SG_m13CompareMortonSA_SF_EEvbT0_T1_T2_T3_T4_PT6_PT7_T5_NS1_7vsmem_tE(
	.param .u8 _ZN3cub18CUB_300001_SM_10006detail10merge_sort30DeviceMergeSortBlockSortKernelINS2_10policy_hubIN6thrust24THRUST_300001_SM_1000_NS6detail15normal_iteratorINS6_10device_ptrI6MortonEEEEE9Policy600ESC_PNS0_8NullTypeESC_SG_m13CompareMortonSA_SF_EEvbT0_T1_T2_T3_T4_PT6_PT7_T5_NS1_7vsmem_tE_param_0,
	.param .align 8 .b8 _ZN3cub18CUB_300001_SM_10006detail10merge_sort30DeviceMergeSortBlockSortKernelINS2_10policy_hubIN6thrust24THRUST_300001_SM_1000_NS6detail15normal_iteratorINS6_10device_ptrI6MortonEEEEE9Policy600ESC_PNS0_8NullTypeESC_SG_m13CompareMortonSA_SF_EEvbT0_T1_T2_T3_T4_PT6_PT7_T5_NS1_7vsmem_tE_param_1[8],
	.param .u64 .ptr .align 1 _ZN3cub18CUB_300001_SM_10006detail10merge_sort30DeviceMergeSortBlockSortKernelINS2_10policy_hubIN6thrust24THRUST_300001_SM_1000_NS6detail15normal_iteratorINS6_10device_ptrI6MortonEEEEE9Policy600ESC_PNS0_8NullTypeESC_SG_m13CompareMortonSA_SF_EEvbT0_T1_T2_T3_T4_PT6_PT7_T5_NS1_7vsmem_tE_param_2,
	.param .align 8 .b8 _ZN3cub18CUB_300001_SM_10006detail10merge_sort30DeviceMergeSortBlockSortKernelINS2_10policy_hubIN6thrust24THRUST_300001_SM_1000_NS6detail15normal_iteratorINS6_10device_ptrI6MortonEEEEE9Policy600ESC_PNS0_8NullTypeESC_SG_m13CompareMortonSA_SF_EEvbT0_T1_T2_T3_T4_PT6_PT7_T5_NS1_7vsmem_tE_param_3[8],
	.param .u64 .ptr .align 1 _ZN3cub18CUB_300001_SM_10006detail10merge_sort30DeviceMergeSortBlockSortKernelINS2_10policy_hubIN6thrust24THRUST_300001_SM_1000_NS6detail15normal_iteratorINS6_10device_ptrI6MortonEEEEE9Policy600ESC_PNS0_8NullTypeESC_SG_m13CompareMortonSA_SF_EEvbT0_T1_T2_T3_T4_PT6_PT7_T5_NS1_7vsmem_tE_param_4,
	.param .u64 _ZN3cub18CUB_300001_SM_10006detail10merge_sort30DeviceMergeSortBlockSortKernelINS2_10policy_hubIN6thrust24THRUST_300001_SM_1000_NS6detail15normal_iteratorINS6_10device_ptrI6MortonEEEEE9Policy600ESC_PNS0_8NullTypeESC_SG_m13CompareMortonSA_SF_EEvbT0_T1_T2_T3_T4_PT6_PT7_T5_NS1_7vsmem_tE_param_5,
	.param .u64 .ptr .align 1 _ZN3cub18CUB_300001_SM_10006detail10merge_sort30DeviceMergeSortBlockSortKernelINS2_10policy_hubIN6thrust24THRUST_300001_SM_1000_NS6detail15normal_iteratorINS6_10device_ptrI6MortonEEEEE9Policy600ESC_PNS0_8NullTypeESC_SG_m13CompareMortonSA_SF_EEvbT0_T1_T2_T3_T4_PT6_PT7_T5_NS1_7vsmem_tE_param_6,
	.param .u64 .ptr .align 1 _ZN3cub18CUB_300001_SM_10006detail10merge_sort30DeviceMergeSortBlockSortKernelINS2_10policy_hubIN6thrust24THRUST_300001_SM_1000_NS6detail15normal_iteratorINS6_10device_ptrI6MortonEEEEE9Policy600ESC_PNS0_8NullTypeESC_SG_m13CompareMortonSA_SF_EEvbT0_T1_T2_T3_T4_PT6_PT7_T5_NS1_7vsmem_tE_param_7,
	.param .align 1 .b8 _ZN3cub18CUB_300001_SM_10006detail10merge_sort30DeviceMergeSortBlockSortKernelINS2_10policy_hubIN6thrust24THRUST_300001_SM_1000_NS6detail15normal_iteratorINS6_10device_ptrI6MortonEEEEE9Policy600ESC_PNS0_8NullTypeESC_SG_m13CompareMortonSA_SF_EEvbT0_T1_T2_T3_T4_PT6_PT7_T5_NS1_7vsmem_tE_param_8[1],
	.param .align 8 .b8 _ZN3cub18CUB_300001_SM_10006detail10merge_sort30DeviceMergeSortBlockSortKernelINS2_10policy_hubIN6thrust24THRUST_300001_SM_1000_NS6detail15normal_iteratorINS6_10device_ptrI6MortonEEEEE9Policy600ESC_PNS0_8NullTypeESC_SG_m13CompareMortonSA_SF_EEvbT0_T1_T2_T3_T4_PT6_PT7_T5_NS1_7vsmem_tE_param_9[8]
)
.maxntid 256
{
	.reg .pred 	%p<108>;
	.reg .b16 	%rs<4>;
	.reg .b32 	%r<201>;
	.reg .b64 	%rd<351>;
	// demoted variable
	.shared .align 16 .b8 _ZZN3cub18CUB_300001_SM_10006detail10merge_sort30DeviceMergeSortBlockSortKernelINS2_10policy_hubIN6thrust24THRUST_300001_SM_1000_NS6detail15normal_iteratorINS6_10device_ptrI6MortonEEEEE9Policy600ESC_PNS0_8NullTypeESC_SG_m13CompareMortonSA_SF_EEvbT0_T1_T2_T3_T4_PT6_PT7_T5_NS1_7vsmem_tEE19static_temp_storage[16400];
	ld.param.u64 	%rd187, [_ZN3cub18CUB_300001_SM_10006detail10merge_sort30DeviceMergeSortBlockSortKernelINS2_10policy_hubIN6thrust24THRUST_300001_SM_1000_NS6detail15normal_iteratorINS6_10device_ptrI6MortonEEEEE9Policy600ESC_PNS0_8NullTypeESC_SG_m13CompareMortonSA_SF_EEvbT0_T1_T2_T3_T4_PT6_PT7_T5_NS1_7vsmem_tE_param_3];
	ld.param.u64 	%rd188, [_ZN3cub18CUB_300001_SM_10006detail10merge_sort30DeviceMergeSortBlockSortKernelINS2_10policy_hubIN6thrust24THRUST_300001_SM_1000_NS6detail15normal_iteratorINS6_10device_ptrI6MortonEEEEE9Policy600ESC_PNS0_8NullTypeESC_SG_m13CompareMortonSA_SF_EEvbT0_T1_T2_T3_T4_PT6_PT7_T5_NS1_7vsmem_tE_param_1];
	ld.param.u64 	%rd185, [_ZN3cub18CUB_300001_SM_10006detail10merge_sort30DeviceMergeSortBlockSortKernelINS2_10policy_hubIN6thrust24THRUST_300001_SM_1000_NS6detail15normal_iteratorINS6_10device_ptrI6MortonEEEEE9Policy600ESC_PNS0_8NullTypeESC_SG_m13CompareMortonSA_SF_EEvbT0_T1_T2_T3_T4_PT6_PT7_T5_NS1_7vsmem_tE_param_5];
	cvta.to.global.u64 	%rd1, %rd188;
	cvta.to.global.u64 	%rd2, %rd187;
	mov.u32 	%r67, %ctaid.x;
	cvt.u64.u32 	%rd189, %r67;
	mov.u32 	%r68, %nctaid.x;
	cvt.u64.u32 	%rd190, %r68;
	mul.wide.u32 	%rd3, %r67, 1024;
	add.s64 	%rd191, %rd190, -1;
	setp.le.u64 	%p17, %rd191, %rd189;
	@%p17 bra 	$L__BB12_26;
	// begin inline asm
	griddepcontrol.wait;
	// end inline asm
	mov.u32 	%r1, %tid.x;
	and.b32  	%r2, %r1, 31;
	shl.b32 	%r137, %r1, 2;
	and.b32  	%r3, %r137, 3968;
	or.b32  	%r138, %r3, %r2;
	cvt.u64.u32 	%rd222, %r138;
	add.s64 	%rd4, %rd3, %rd222;
	shl.b64 	%rd223, %rd4, 4;
	add.s64 	%rd224, %rd1, %rd223;
	ld.global.u64 	%rd225, [%rd224];
	ld.global.u64 	%rd226, [%rd224+8];
	ld.global.u64 	%rd227, [%rd224+512];
	ld.global.u64 	%rd228, [%rd224+520];
	ld.global.u64 	%rd229, [%rd224+1024];
	ld.global.u64 	%rd230, [%rd224+1032];
	ld.global.u64 	%rd231, [%rd224+1536];
	ld.global.u64 	%rd232, [%rd224+1544];
	// begin inline asm
	mov.u32 %r135, %laneid;
	// end inline asm
	add.s32 	%r139, %r135, %r3;
	shl.b32 	%r140, %r139, 4;
	mov.u32 	%r141, _ZZN3cub18CUB_300001_SM_10006detail10merge_sort30DeviceMergeSortBlockSortKernelINS2_10policy_hubIN6thrust24THRUST_300001_SM_1000_NS6detail15normal_iteratorINS6_10device_ptrI6MortonEEEEE9Policy600ESC_PNS0_8NullTypeESC_SG_m13CompareMortonSA_SF_EEvbT0_T1_T2_T3_T4_PT6_PT7_T5_NS1_7vsmem_tEE19static_temp_storage;
	add.s32 	%r4, %r141, %r140;
	st.shared.v2.u64 	[%r4], {%rd225, %rd226};
	st.shared.v2.u64 	[%r4+512], {%rd227, %rd228};
	st.shared.v2.u64 	[%r4+1024], {%rd229, %rd230};
	st.shared.v2.u64 	[%r4+1536], {%rd231, %rd232};
	bar.warp.sync 	-1;
	mad.lo.s32 	%r5, %r135, 48, %r4;
	ld.shared.v2.u64 	{%rd233, %rd234}, [%r5];
	ld.shared.v2.u64 	{%rd235, %rd236}, [%r5+16];
	ld.shared.v2.u64 	{%rd237, %rd238}, [%r5+32];
	ld.shared.v2.u64 	{%rd239, %rd240}, [%r5+48];
	bar.sync 	0;
	// begin inline asm
	griddepcontrol.launch_dependents;
	// end inline asm
	setp.lt.u64 	%p69, %rd235, %rd233;
	selp.b64 	%rd241, %rd234, %rd236, %p69;
	max.u64 	%rd242, %rd235, %rd233;
	selp.b64 	%rd243, %rd236, %rd234, %p69;
	min.u64 	%rd244, %rd235, %rd233;
	setp.lt.u64 	%p70, %rd239, %rd237;
	selp.b64 	%rd245, %rd238, %rd240, %p70;
	max.u64 	%rd246, %rd239, %rd237;
	selp.b64 	%rd247, %rd240, %rd238, %p70;
	min.u64 	%rd248, %rd239, %rd237;
	setp.lt.u64 	%p71, %rd248, %rd242;
	selp.b64 	%rd249, %rd241, %rd247, %p71;
	max.u64 	%rd250, %rd248, %rd242;
	selp.b64 	%rd251, %rd247, %rd241, %p71;
	min.u64 	%rd252, %rd248, %rd242;
	setp.lt.u64 	%p72, %rd248, %rd244;
	selp.b64 	%rd253, %rd243, %rd251, %p72;
	selp.b64 	%rd254, %rd244, %rd252, %p72;
	selp.b64 	%rd293, %rd251, %rd243, %p72;
	selp.b64 	%rd294, %rd252, %rd244, %p72;
	setp.gt.u64 	%p73, %rd242, %rd246;
	selp.b64 	%rd287, %rd249, %rd245, %p73;
	selp.b64 	%rd288, %rd250, %rd246, %p73;
	selp.b64 	%rd255, %rd245, %rd249, %p73;
	selp.b64 	%rd256, %rd246, %rd250, %p73;
	setp.lt.u64 	%p74, %rd256, %rd254;
	selp.b64 	%rd289, %rd253, %rd255, %p74;
	max.u64 	%rd290, %rd256, %rd254;
	selp.b64 	%rd291, %rd255, %rd253, %p74;
	min.u64 	%rd292, %rd256, %rd254;
	mov.b32 	%r193, 2;
$L__BB12_2:
	bar.sync 	0;
	add.s32 	%r142, %r193, -1;
	shl.b32 	%r143, %r1, 6;
	mov.u32 	%r144, _ZZN3cub18CUB_300001_SM_10006detail10merge_sort30DeviceMergeSortBlockSortKernelINS2_10policy_hubIN6thrust24THRUST_300001_SM_1000_NS6detail15normal_iteratorINS6_10device_ptrI6MortonEEEEE9Policy600ESC_PNS0_8NullTypeESC_SG_m13CompareMortonSA_SF_EEvbT0_T1_T2_T3_T4_PT6_PT7_T5_NS1_7vsmem_tEE19static_temp_storage;
	add.s32 	%r145, %r144, %r143;
	st.shared.v2.u64 	[%r145], {%rd294, %rd293};
	st.shared.v2.u64 	[%r145+16], {%rd292, %rd291};
	st.shared.v2.u64 	[%r145+32], {%rd290, %rd289};
	st.shared.v2.u64 	[%r145+48], {%rd288, %rd287};
	bar.sync 	0;
	neg.s32 	%r146, %r193;
	and.b32  	%r147, %r1, %r146;
	shl.b32 	%r148, %r147, 2;
	shl.b32 	%r7, %r193, 1;
	and.b32  	%r149, %r142, %r1;
	shl.b32 	%r150, %r149, 2;
	min.u32 	%r8, %r150, 1024;
	min.u32 	%r9, %r148, 1024;
	add.s32 	%r151, %r9, %r7;
	min.u32 	%r10, %r151, 1024;
	add.s32 	%r152, %r10, %r7;
	min.u32 	%r11, %r152, 1024;
	sub.s32 	%r153, %r10, %r9;
	sub.s32 	%r154, %r11, %r10;
	setp.lt.s32 	%p75, %r8, %r154;
	sub.s32 	%r155, %r8, %r154;
	selp.b32 	%r196, 0, %r155, %p75;
	min.s32 	%r194, %r153, %r8;
	setp.ge.s32 	%p76, %r196, %r194;
	@%p76 bra 	$L__BB12_5;
	add.s32 	%r14, %r10, %r8;
$L__BB12_4:
	sub.s32 	%r156, %r194, %r196;
	shr.u32 	%r157, %r156, 31;
	add.s32 	%r158, %r156, %r157;
	shr.s32 	%r159, %r158, 1;
	add.s32 	%r160, %r159, %r196;
	add.s32 	%r161, %r160, %r9;
	shl.b32 	%r162, %r161, 4;
	add.s32 	%r164, %r144, %r162;
	ld.shared.u64 	%rd257, [%r164];
	not.b32 	%r165, %r160;
	add.s32 	%r166, %r14, %r165;
	shl.b32 	%r167, %r166, 4;
	add.s32 	%r168, %r144, %r167;
	ld.shared.u64 	%rd258, [%r168];
	setp.lt.u64 	%p77, %rd258, %rd257;
	add.s32 	%r169, %r160, 1;
	selp.b32 	%r196, %r196, %r169, %p77;
	selp.b32 	%r194, %r160, %r194, %p77;
	setp.lt.s32 	%p78, %r196, %r194;
	@%p78 bra 	$L__BB12_4;
$L__BB12_5:
	add.s32 	%r20, %r196, %r9;
	add.s32 	%r170, %r10, %r8;
	sub.s32 	%r21, %r170, %r196;
	shl.b32 	%r171, %r20, 4;
	add.s32 	%r22, %r144, %r171;
	ld.shared.v2.u64 	{%rd301, %rd302}, [%r22];
	shl.b32 	%r173, %r21, 4;
	add.s32 	%r23, %r144, %r173;
	ld.shared.v2.u64 	{%rd295, %rd296}, [%r23];
	setp.ge.s32 	%p80, %r21, %r11;
	mov.pred 	%p100, 0;
	@%p80 bra 	$L__BB12_7;
	setp.ge.s32 	%p81, %r20, %r10;
	setp.lt.u64 	%p82, %rd295, %rd301;
	or.pred  	%p100, %p81, %p82;
$L__BB12_7:
	selp.b64 	%rd293, %rd296, %rd302, %p100;
	selp.b64 	%rd294, %rd295, %rd301, %p100;
	selp.u32 	%r174, 1, 0, %p100;
	add.s32 	%r24, %r21, %r174;
	not.pred 	%p83, %p100;
	selp.u32 	%r175, 1, 0, %p83;
	add.s32 	%r25, %r20, %r175;
	@%p83 bra 	$L__BB12_9;
	ld.shared.v2.u64 	{%rd295, %rd296}, [%r23+16];
	bra.uni 	$L__BB12_10;
$L__BB12_9:
	ld.shared.v2.u64 	{%rd301, %rd302}, [%r22+16];
$L__BB12_10:
	setp.ge.s32 	%p85, %r24, %r11;
	mov.pred 	%p101, 0;
	@%p85 bra 	$L__BB12_12;
	setp.ge.s32 	%p86, %r25, %r10;
	setp.lt.u64 	%p87, %rd295, %rd301;
	or.pred  	%p101, %p86, %p87;
$L__BB12_12:
	selp.b64 	%rd291, %rd296, %rd302, %p101;
	selp.b64 	%rd292, %rd295, %rd301, %p101;
	selp.u32 	%r176, 1, 0, %p101;
	add.s32 	%r26, %r24, %r176;
	not.pred 	%p88, %p101;
	selp.u32 	%r177, 1, 0, %p88;
	add.s32 	%r27, %r25, %r177;
	@%p101 bra 	$L__BB12_14;
	shl.b32 	%r178, %r27, 4;
	mov.u32 	%r179, _ZZN3cub18CUB_300001_SM_10006detail10merge_sort30DeviceMergeSortBlockSortKernelINS2_10policy_hubIN6thrust24THRUST_300001_SM_1000_NS6detail15normal_iteratorINS6_10device_ptrI6MortonEEEEE9Policy600ESC_PNS0_8NullTypeESC_SG_m13CompareMortonSA_SF_EEvbT0_T1_T2_T3_T4_PT6_PT7_T5_NS1_7vsmem_tEE19static_temp_storage;
	add.s32 	%r180, %r179, %r178;
	ld.shared.v2.u64 	{%rd301, %rd302}, [%r180];
	bra.uni 	$L__BB12_15;
$L__BB12_14:
	shl.b32 	%r181, %r26, 4;
	mov.u32 	%r182, _ZZN3cub18CUB_300001_SM_10006detail10merge_sort30DeviceMergeSortBlockSortKernelINS2_10policy_hubIN6thrust24THRUST_300001_SM_1000_NS6detail15normal_iteratorINS6_10device_ptrI6MortonEEEEE9Policy600ESC_PNS0_8NullTypeESC_SG_m13CompareMortonSA_SF_EEvbT0_T1_T2_T3_T4_PT6_PT7_T5_NS1_7vsmem_tEE19static_temp_storage;
	add.s32 	%r183, %r182, %r181;
	ld.shared.v2.u64 	{%rd295, %rd296}, [%r183];
$L__BB12_15:
	setp.ge.s32 	%p90, %r26, %r11;
	mov.pred 	%p102, 0;
	@%p90 bra 	$L__BB12_17;
	setp.ge.s32 	%p91, %r27, %r10;
	setp.lt.u64 	%p92, %rd295, %rd301;
	or.pred  	%p102, %p91, %p92;
$L__BB12_17:
	selp.b64 	%rd289, %rd296, %rd302, %p102;
	selp.b64 	%rd290, %rd295, %rd301, %p102;
	selp.u32 	%r184, 1, 0, %p102;
	add.s32 	%r28, %r26, %r184;
	not.pred 	%p93, %p102;
	selp.u32 	%r185, 1, 0, %p93;
	add.s32 	%r29, %r27, %r185;
	@%p102 bra 	$L__BB12_19;
	shl.b32 	%r186, %r29, 4;
	mov.u32 	%r187, _ZZN3cub18CUB_300001_SM_10006detail10merge_sort30DeviceMergeSortBlockSortKernelINS2_10policy_hubIN6thrust24THRUST_300001_SM_1000_NS6detail15normal_iteratorINS6_10device_ptrI6MortonEEEEE9Policy600ESC_PNS0_8NullTypeESC_SG_m13CompareMortonSA_SF_EEvbT0_T1_T2_T3_T4_PT6_PT7_T5_NS1_7vsmem_tEE19static_temp_storage;
	add.s32 	%r188, %r187, %r186;
	ld.shared.v2.u64 	{%rd301, %rd302}, [%r188];
	bra.uni 	$L__BB12_20;
$L__BB12_19:
	shl.b32 	%r189, %r28, 4;
	mov.u32 	%r190, _ZZN3cub18CUB_300001_SM_10006detail10merge_sort30DeviceMergeSortBlockSortKernelINS2_10policy_hubIN6thrust24THRUST_300001_SM_1000_NS6detail15normal_iteratorINS6_10device_ptrI6MortonEEEEE9Policy600ESC_PNS0_8NullTypeESC_SG_m13CompareMortonSA_SF_EEvbT0_T1_T2_T3_T4_PT6_PT7_T5_NS1_7vsmem_tEE19static_temp_storage;
	add.s32 	%r191, %r190, %r189;
	ld.shared.v2.u64 	{%rd295, %rd296}, [%r191];
$L__BB12_20:
	setp.ge.s32 	%p95, %r28, %r11;
	mov.pred 	%p103, 0;
	@%p95 bra 	$L__BB12_22;
	setp.ge.s32 	%p96, %r29, %r10;
	setp.lt.u64 	%p97, %rd295, %rd301;
	or.pred  	%p103, %p96, %p97;
$L__BB12_22:
	selp.b64 	%rd287, %rd296, %rd302, %p103;
	selp.b64 	%rd288, %rd295, %rd301, %p103;
	setp.lt.u32 	%p98, %r193, 129;
	mov.u32 	%r193, %r7;
	@%p98 bra 	$L__BB12_2;
	ld.param.s8 	%rs3, [_ZN3cub18CUB_300001_SM_10006detail10merge_sort30DeviceMergeSortBlockSortKernelINS2_10policy_hubIN6thrust24THRUST_300001_SM_1000_NS6detail15normal_iteratorINS6_10device_ptrI6MortonEEEEE9Policy600ESC_PNS0_8NullTypeESC_SG_m13CompareMortonSA_SF_EEvbT0_T1_T2_T3_T4_PT6_PT7_T5_NS1_7vsmem_tE_param_0];
	bar.sync 	0;
	setp.eq.s16 	%p99, %rs3, 0;
	@%p99 bra 	$L__BB12_25;
	st.shared.v2.u64 	[%r5], {%rd294, %rd293};
	st.shared.v2.u64 	[%r5+16], {%rd292, %rd291};
	st.shared.v2.u64 	[%r5+32], {%rd290, %rd289};
	st.shared.v2.u64 	[%r5+48], {%rd288, %rd287};
	bar.warp.sync 	-1;
	ld.shared.v2.u64 	{%rd259, %rd260}, [%r4];
	ld.shared.v2.u64 	{%rd261, %rd262}, [%r4+512];
	ld.shared.v2.u64 	{%rd263, %rd264}, [%r4+1024];
	ld.shared.v2.u64 	{%rd265, %rd266}, [%r4+1536];
	cvt.u64.u32 	%rd267, %r3;
	cvt.u64.u32 	%rd268, %r2;
	mov.u32 	%r192, %ctaid.x;
	mul.wide.u32 	%rd269, %r192, 1024;
	or.b64  	%rd270, %rd269, %rd268;
	add.s64 	%rd271, %rd270, %rd267;
	shl.b64 	%rd272, %rd271, 4;
	add.s64 	%rd273, %rd2, %rd272;
	st.global.u64 	[%rd273], %rd259;
	st.global.u64 	[%rd273+8], %rd260;
	st.global.u64 	[%rd273+512], %rd261;
	st.global.u64 	[%rd273+520], %rd262;
	st.global.u64 	[%rd273+1024], %rd263;
	st.global.u64 	[%rd273+1032], %rd264;
	st.global.u64 	[%rd273+1536], %rd265;
	st.global.u64 	[%rd273+1544], %rd266;
	bra.uni 	$L__BB12_83;
$L__BB12_25:
	ld.param.u64 	%rd286, [_ZN3cub18CUB_300001_SM_10006detail10merge_sort30DeviceMergeSortBlockSortKernelINS2_10policy_hubIN6thrust24THRUST_300001_SM_1000_NS6detail15normal_iteratorINS6_10device_ptrI6MortonEEEEE9Policy600ESC_PNS0_8NullTypeESC_SG_m13CompareMortonSA_SF_EEvbT0_T1_T2_T3_T4_PT6_PT7_T5_NS1_7vsmem_tE_param_6];
	st.shared.v2.u64 	[%r5], {%rd294, %rd293};
	st.shared.v2.u64 	[%r5+16], {%rd292, %rd291};
	st.shared.v2.u64 	[%r5+32], {%rd290, %rd289};
	st.shared.v2.u64 	[%r5+48], {%rd288, %rd287};
	bar.warp.sync 	-1;
	ld.shared.v2.u64 	{%rd274, %rd275}, [%r4];
	ld.shared.v2.u64 	{%rd276, %rd277}, [%r4+512];
	ld.shared.v2.u64 	{%rd278, %rd279}, [%r4+1024];
	ld.shared.v2.u64 	{%rd280, %rd281}, [%r4+1536];
	cvta.to.global.u64 	%rd282, %rd286;
	add.s64 	%rd284, %rd282, %rd223;
	st.global.u64 	[%rd284], %rd274;
	st.global.u64 	[%rd284+8], %rd275;
	st.global.u64 	[%rd284+512], %rd276;
	st.global.u64 	[%rd284+520], %rd277;
	st.global.u64 	[%rd284+1024], %rd278;
	st.global.u64 	[%rd284+1032], %rd279;
	st.global.u64 	[%rd284+1536], %rd280;
	st.global.u64 	[%rd284+1544], %rd281;
	bra.uni 	$L__BB12_83;
$L__BB12_26:
	cvt.u32.u64 	%r69, %rd3;
	cvt.u32.u64 	%r70, %rd185;
	sub.s32 	%r71, %r70, %r69;
	min.s32 	%r30, %r71, 1024;
	// begin inline asm
	griddepcontrol.wait;
	// end inline asm
	shl.b64 	%rd192, %rd3, 4;
	add.s64 	%rd193, %rd1, %rd192;
	mov.u32 	%r31, %tid.x;
	ld.global.u64 	%rd313, [%rd193+8];
	ld.global.u64 	%rd314, [%rd193];
	and.b32  	%r32, %r31, 31;
	shl.b32 	%r72, %r31, 2;
	and.b32  	%r73, %r72, 3968;
	or.b32  	%r33, %r73, %r32;
	setp.ge.s32 	%p18, %r33, %r30;
	shl.b32 	%r74, %r33, 4;
	cvt.u64.u32 	%rd194, %r74;
	add.s64 	%rd61, %rd193, %rd194;
	mov.u64 	%rd307, %rd313;
	mov.u64 	%rd308, %rd314;
	@%p18 bra 	$L__BB12_28;
	ld.global.u64 	%rd308, [%rd61];
	ld.global.u64 	%rd307, [%rd61+8];
$L__BB12_28:
	add.s32 	%r34, %r33, 32;
	setp.ge.s32 	%p19, %r34, %r30;
	mov.u64 	%rd309, %rd313;
	mov.u64 	%rd310, %rd314;
	@%p19 bra 	$L__BB12_30;
	ld.global.u64 	%rd310, [%rd61+512];
	ld.global.u64 	%rd309, [%rd61+520];
$L__BB12_30:
	add.s32 	%r35, %r33, 64;
	setp.ge.s32 	%p20, %r35, %r30;
	mov.u64 	%rd311, %rd313;
	mov.u64 	%rd312, %rd314;
	@%p20 bra 	$L__BB12_32;
	ld.global.u64 	%rd312, [%rd61+1024];
	ld.global.u64 	%rd311, [%rd61+1032];
$L__BB12_32:
	add.s32 	%r36, %r33, 96;
	setp.ge.s32 	%p21, %r36, %r30;
	@%p21 bra 	$L__BB12_34;
	ld.global.u64 	%rd314, [%rd61+1536];
	ld.global.u64 	%rd313, [%rd61+1544];
$L__BB12_34:
	// begin inline asm
	mov.u32 %r75, %laneid;
	// end inline asm
	add.s32 	%r76, %r75, %r73;
	shl.b32 	%r77, %r76, 4;
	mov.u32 	%r78, _ZZN3cub18CUB_300001_SM_10006detail10merge_sort30DeviceMergeSortBlockSortKernelINS2_10policy_hubIN6thrust24THRUST_300001_SM_1000_NS6detail15normal_iteratorINS6_10device_ptrI6MortonEEEEE9Policy600ESC_PNS0_8NullTypeESC_SG_m13CompareMortonSA_SF_EEvbT0_T1_T2_T3_T4_PT6_PT7_T5_NS1_7vsmem_tEE19static_temp_storage;
	add.s32 	%r39, %r78, %r77;
	st.shared.v2.u64 	[%r39], {%rd308, %rd307};
	st.shared.v2.u64 	[%r39+512], {%rd310, %rd309};
	st.shared.v2.u64 	[%r39+1024], {%rd312, %rd311};
	st.shared.v2.u64 	[%r39+1536], {%rd314, %rd313};
	bar.warp.sync 	-1;
	mad.lo.s32 	%r40, %r75, 48, %r39;
	ld.shared.v2.u64 	{%rd338, %rd337}, [%r40];
	ld.shared.v2.u64 	{%rd81, %rd82}, [%r40+16];
	ld.shared.v2.u64 	{%rd83, %rd84}, [%r40+32];
	ld.shared.v2.u64 	{%rd85, %rd86}, [%r40+48];
	bar.sync 	0;
	// begin inline asm
	griddepcontrol.launch_dependents;
	// end inline asm
	or.b32  	%r79, %r72, 1;
	setp.ge.u32 	%p22, %r79, %r30;
	mov.u64 	%rd327, %rd337;
	mov.u64 	%rd328, %rd338;
	mov.u64 	%rd320, %rd338;
	mov.u64 	%rd319, %rd337;
	@%p22 bra 	$L__BB12_36;
	setp.lt.u64 	%p23, %rd338, %rd81;
	max.u64 	%rd320, %rd338, %rd81;
	selp.b64 	%rd319, %rd82, %rd337, %p23;
	mov.u64 	%rd327, %rd82;
	mov.u64 	%rd328, %rd81;
$L__BB12_36:
	add.s32 	%r80, %r72, 2;
	setp.ge.u32 	%p24, %r80, %r30;
	mov.u64 	%rd321, %rd320;
	mov.u64 	%rd322, %rd319;
	@%p24 bra 	$L__BB12_38;
	setp.lt.u64 	%p25, %rd320, %rd83;
	max.u64 	%rd321, %rd320, %rd83;
	selp.b64 	%rd322, %rd84, %rd319, %p25;
	mov.u64 	%rd319, %rd84;
	mov.u64 	%rd320, %rd83;
$L__BB12_38:
	add.s32 	%r81, %r72, 3;
	setp.lt.u32 	%p26, %r81, %r30;
	selp.b64 	%rd331, %rd86, %rd322, %p26;
	selp.b64 	%rd332, %rd85, %rd321, %p26;
	setp.ge.u32 	%p27, %r72, %r30;
	@%p27 bra 	$L__BB12_40;
	setp.lt.u64 	%p28, %rd328, %rd338;
	selp.b64 	%rd195, %rd337, %rd327, %p28;
	max.u64 	%rd196, %rd328, %rd338;
	selp.b64 	%rd197, %rd327, %rd337, %p28;
	min.u64 	%rd198, %rd328, %rd338;
	setp.lt.u64 	%p29, %rd332, %rd320;
	selp.b64 	%rd199, %rd319, %rd331, %p29;
	max.u64 	%rd200, %rd332, %rd320;
	selp.b64 	%rd201, %rd331, %rd319, %p29;
	min.u64 	%rd202, %rd332, %rd320;
	setp.lt.u64 	%p30, %rd202, %rd196;
	selp.b64 	%rd203, %rd195, %rd201, %p30;
	max.u64 	%rd204, %rd202, %rd196;
	selp.b64 	%rd205, %rd201, %rd195, %p30;
	min.u64 	%rd206, %rd202, %rd196;
	setp.lt.u64 	%p31, %rd202, %rd198;
	selp.b64 	%rd207, %rd197, %rd205, %p31;
	selp.b64 	%rd208, %rd198, %rd206, %p31;
	selp.b64 	%rd337, %rd205, %rd197, %p31;
	selp.b64 	%rd338, %rd206, %rd198, %p31;
	setp.gt.u64 	%p32, %rd196, %rd200;
	selp.b64 	%rd331, %rd203, %rd199, %p32;
	selp.b64 	%rd332, %rd204, %rd200, %p32;
	selp.b64 	%rd209, %rd199, %rd203, %p32;
	selp.b64 	%rd210, %rd200, %rd204, %p32;
	setp.lt.u64 	%p33, %rd210, %rd208;
	selp.b64 	%rd319, %rd207, %rd209, %p33;
	max.u64 	%rd320, %rd210, %rd208;
	selp.b64 	%rd327, %rd209, %rd207, %p33;
	min.u64 	%rd328, %rd210, %rd208;
$L__BB12_40:
	mov.b32 	%r197, 2;
	shl.b32 	%r84, %r31, 6;
	mov.u32 	%r85, _ZZN3cub18CUB_300001_SM_10006detail10merge_sort30DeviceMergeSortBlockSortKernelINS2_10policy_hubIN6thrust24THRUST_300001_SM_1000_NS6detail15normal_iteratorINS6_10device_ptrI6MortonEEEEE9Policy600ESC_PNS0_8NullTypeESC_SG_m13CompareMortonSA_SF_EEvbT0_T1_T2_T3_T4_PT6_PT7_T5_NS1_7vsmem_tEE19static_temp_storage;
	add.s32 	%r86, %r85, %r84;
$L__BB12_41:
	bar.sync 	0;
	add.s32 	%r83, %r197, -1;
	st.shared.v2.u64 	[%r86], {%rd338, %rd337};
	st.shared.v2.u64 	[%r86+16], {%rd328, %rd327};
	st.shared.v2.u64 	[%r86+32], {%rd320, %rd319};
	st.shared.v2.u64 	[%r86+48], {%rd332, %rd331};
	bar.sync 	0;
	neg.s32 	%r87, %r197;
	and.b32  	%r88, %r31, %r87;
	shl.b32 	%r89, %r88, 2;
	shl.b32 	%r90, %r197, 1;
	and.b32  	%r91, %r83, %r31;
	shl.b32 	%r92, %r91, 2;
	min.s32 	%r42, %r92, %r30;
	min.s32 	%r43, %r89, %r30;
	add.s32 	%r93, %r43, %r90;
	min.s32 	%r44, %r93, %r30;
	add.s32 	%r94, %r44, %r90;
	min.s32 	%r45, %r94, %r30;
	sub.s32 	%r95, %r44, %r43;
	sub.s32 	%r96, %r45, %r44;
	setp.lt.s32 	%p34, %r42, %r96;
	sub.s32 	%r97, %r42, %r96;
	selp.b32 	%r200, 0, %r97, %p34;
	min.s32 	%r198, %r95, %r42;
	setp.ge.s32 	%p35, %r200, %r198;
	@%p35 bra 	$L__BB12_44;
	add.s32 	%r48, %r44, %r42;
$L__BB12_43:
	sub.s32 	%r98, %r198, %r200;
	shr.u32 	%r99, %r98, 31;
	add.s32 	%r100, %r98, %r99;
	shr.s32 	%r101, %r100, 1;
	add.s32 	%r102, %r101, %r200;
	add.s32 	%r103, %r102, %r43;
	shl.b32 	%r104, %r103, 4;
	mov.u32 	%r105, _ZZN3cub18CUB_300001_SM_10006detail10merge_sort30DeviceMergeSortBlockSortKernelINS2_10policy_hubIN6thrust24THRUST_300001_SM_1000_NS6detail15normal_iteratorINS6_10device_ptrI6MortonEEEEE9Policy600ESC_PNS0_8NullTypeESC_SG_m13CompareMortonSA_SF_EEvbT0_T1_T2_T3_T4_PT6_PT7_T5_NS1_7vsmem_tEE19static_temp_storage;
	add.s32 	%r106, %r105, %r104;
	ld.shared.u64 	%rd211, [%r106];
	not.b32 	%r107, %r102;
	add.s32 	%r108, %r48, %r107;
	shl.b32 	%r109, %r108, 4;
	add.s32 	%r110, %r105, %r109;
	ld.shared.u64 	%rd212, [%r110];
	setp.lt.u64 	%p36, %rd212, %rd211;
	add.s32 	%r111, %r102, 1;
	selp.b32 	%r200, %r200, %r111, %p36;
	selp.b32 	%r198, %r102, %r198, %p36;
	setp.lt.s32 	%p37, %r200, %r198;
	@%p37 bra 	$L__BB12_43;
$L__BB12_44:
	add.s32 	%r54, %r200, %r43;
	add.s32 	%r112, %r44, %r42;
	sub.s32 	%r55, %r112, %r200;
	shl.b32 	%r113, %r54, 4;
	mov.u32 	%r114, _ZZN3cub18CUB_300001_SM_10006detail10merge_sort30DeviceMergeSortBlockSortKernelINS2_10policy_hubIN6thrust24THRUST_300001_SM_1000_NS6detail15normal_iteratorINS6_10device_ptrI6MortonEEEEE9Policy600ESC_PNS0_8NullTypeESC_SG_m13CompareMortonSA_SF_EEvbT0_T1_T2_T3_T4_PT6_PT7_T5_NS1_7vsmem_tEE19static_temp_storage;
	add.s32 	%r56, %r114, %r113;
	ld.shared.v2.u64 	{%rd345, %rd346}, [%r56];
	shl.b32 	%r115, %r55, 4;
	add.s32 	%r57, %r114, %r115;
	ld.shared.v2.u64 	{%rd339, %rd340}, [%r57];
	setp.ge.s32 	%p39, %r55, %r45;
	mov.pred 	%p104, 0;
	@%p39 bra 	$L__BB12_46;
	setp.ge.s32 	%p40, %r54, %r44;
	setp.lt.u64 	%p41, %rd339, %rd345;
	or.pred  	%p104, %p40, %p41;
$L__BB12_46:
	selp.b64 	%rd337, %rd340, %rd346, %p104;
	selp.b64 	%rd338, %rd339, %rd345, %p104;
	selp.u32 	%r116, 1, 0, %p104;
	add.s32 	%r58, %r55, %r116;
	not.pred 	%p42, %p104;
	selp.u32 	%r117, 1, 0, %p42;
	add.s32 	%r59, %r54, %r117;
	@%p42 bra 	$L__BB12_48;
	ld.shared.v2.u64 	{%rd339, %rd340}, [%r57+16];
	bra.uni 	$L__BB12_49;
$L__BB12_48:
	ld.shared.v2.u64 	{%rd345, %rd346}, [%r56+16];
$L__BB12_49:
	setp.ge.s32 	%p44, %r58, %r45;
	mov.pred 	%p105, 0;
	@%p44 bra 	$L__BB12_51;
	setp.ge.s32 	%p45, %r59, %r44;
	setp.lt.u64 	%p46, %rd339, %rd345;
	or.pred  	%p105, %p45, %p46;
$L__BB12_51:
	selp.b64 	%rd327, %rd340, %rd346, %p105;
	selp.b64 	%rd328, %rd339, %rd345, %p105;
	selp.u32 	%r118, 1, 0, %p105;
	add.s32 	%r60, %r58, %r118;
	not.pred 	%p47, %p105;
	selp.u32 	%r119, 1, 0, %p47;
	add.s32 	%r61, %r59, %r119;
	@%p105 bra 	$L__BB12_53;
	shl.b32 	%r120, %r61, 4;
	mov.u32 	%r121, _ZZN3cub18CUB_300001_SM_10006detail10merge_sort30DeviceMergeSortBlockSortKernelINS2_10policy_hubIN6thrust24THRUST_300001_SM_1000_NS6detail15normal_iteratorINS6_10device_ptrI6MortonEEEEE9Policy600ESC_PNS0_8NullTypeESC_SG_m13CompareMortonSA_SF_EEvbT0_T1_T2_T3_T4_PT6_PT7_T5_NS1_7vsmem_tEE19static_temp_storage;
	add.s32 	%r122, %r121, %r120;
	ld.shared.v2.u64 	{%rd345, %rd346}, [%r122];
	bra.uni 	$L__BB12_54;
$L__BB12_53:
	shl.b32 	%r123, %r60, 4;
	mov.u32 	%r124, _ZZN3cub18CUB_300001_SM_10006detail10merge_sort30DeviceMergeSortBlockSortKernelINS2_10policy_hubIN6thrust24THRUST_300001_SM_1000_NS6detail15normal_iteratorINS6_10device_ptrI6MortonEEEEE9Policy600ESC_PNS0_8NullTypeESC_SG_m13CompareMortonSA_SF_EEvbT0_T1_T2_T3_T4_PT6_PT7_T5_NS1_7vsmem_tEE19static_temp_storage;
	add.s32 	%r125, %r124, %r123;
	ld.shared.v2.u64 	{%rd339, %rd340}, [%r125];
$L__BB12_54:
	setp.ge.s32 	%p49, %r60, %r45;
	mov.pred 	%p106, 0;
	@%p49 bra 	$L__BB12_56;
	setp.ge.s32 	%p50, %r61, %r44;
	setp.lt.u64 	%p51, %rd339, %rd345;
	or.pred  	%p106, %p50, %p51;
$L__BB12_56:
	selp.b64 	%rd319, %rd340, %rd346, %p106;
	selp.b64 	%rd320, %rd339, %rd345, %p106;
	selp.u32 	%r126, 1, 0, %p106;
	add.s32 	%r62, %r60, %r126;
	not.pred 	%p52, %p106;
	selp.u32 	%r127, 1, 0, %p52;
	add.s32 	%r63, %r61, %r127;
	@%p106 bra 	$L__BB12_58;
	shl.b32 	%r128, %r63, 4;
	mov.u32 	%r129, _ZZN3cub18CUB_300001_SM_10006detail10merge_sort30DeviceMergeSortBlockSortKernelINS2_10policy_hubIN6thrust24THRUST_300001_SM_1000_NS6detail15normal_iteratorINS6_10device_ptrI6MortonEEEEE9Policy600ESC_PNS0_8NullTypeESC_SG_m13CompareMortonSA_SF_EEvbT0_T1_T2_T3_T4_PT6_PT7_T5_NS1_7vsmem_tEE19static_temp_storage;
	add.s32 	%r130, %r129, %r128;
	ld.shared.v2.u64 	{%rd345, %rd346}, [%r130];
	bra.uni 	$L__BB12_59;
$L__BB12_58:
	shl.b32 	%r131, %r62, 4;
	mov.u32 	%r132, _ZZN3cub18CUB_300001_SM_10006detail10merge_sort30DeviceMergeSortBlockSortKernelINS2_10policy_hubIN6thrust24THRUST_300001_SM_1000_NS6detail15normal_iteratorINS6_10device_ptrI6MortonEEEEE9Policy600ESC_PNS0_8NullTypeESC_SG_m13CompareMortonSA_SF_EEvbT0_T1_T2_T3_T4_PT6_PT7_T5_NS1_7vsmem_tEE19static_temp_storage;
	add.s32 	%r133, %r132, %r131;
	ld.shared.v2.u64 	{%rd339, %rd340}, [%r133];
$L__BB12_59:
	setp.ge.s32 	%p54, %r62, %r45;
	mov.pred 	%p107, 0;
	@%p54 bra 	$L__BB12_61;
	setp.ge.s32 	%p55, %r63, %r44;
	setp.lt.u64 	%p56, %rd339, %rd345;
	or.pred  	%p107, %p55, %p56;
$L__BB12_61:
	shl.b32 	%r64, %r197, 1;
	selp.b64 	%rd331, %rd340, %rd346, %p107;
	selp.b64 	%rd332, %rd339, %rd345, %p107;
	setp.lt.u32 	%p57, %r197, 129;
	mov.u32 	%r197, %r64;
	@%p57 bra 	$L__BB12_41;
	ld.param.s8 	%rs2, [_ZN3cub18CUB_300001_SM_10006detail10merge_sort30DeviceMergeSortBlockSortKernelINS2_10policy_hubIN6thrust24THRUST_300001_SM_1000_NS6detail15normal_iteratorINS6_10device_ptrI6MortonEEEEE9Policy600ESC_PNS0_8NullTypeESC_SG_m13CompareMortonSA_SF_EEvbT0_T1_T2_T3_T4_PT6_PT7_T5_NS1_7vsmem_tE_param_0];
	mov.u32 	%r134, %ctaid.x;
	mul.wide.u32 	%rd166, %r134, 1024;
	bar.sync 	0;
	setp.eq.s16 	%p58, %rs2, 0;
	@%p58 bra 	$L__BB12_73;
	st.shared.v2.u64 	[%r40], {%rd338, %rd337};
	st.shared.v2.u64 	[%r40+16], {%rd328, %rd327};
	st.shared.v2.u64 	[%r40+32], {%rd320, %rd319};
	st.shared.v2.u64 	[%r40+48], {%rd332, %rd331};
	bar.warp.sync 	-1;
	ld.shared.v2.u64 	{%rd167, %rd168}, [%r39];
	ld.shared.v2.u64 	{%rd169, %rd170}, [%r39+512];
	ld.shared.v2.u64 	{%rd171, %rd172}, [%r39+1024];
	ld.shared.v2.u64 	{%rd173, %rd174}, [%r39+1536];
	setp.eq.s32 	%p59, %r31, 0;
	@%p59 bra 	$L__BB12_64;
	bra.uni 	$L__BB12_65;
$L__BB12_64:
	st.volatile.shared.u32 	[_ZZN3cub18CUB_300001_SM_10006detail10merge_sort30DeviceMergeSortBlockSortKernelINS2_10policy_hubIN6thrust24THRUST_300001_SM_1000_NS6detail15normal_iteratorINS6_10device_ptrI6MortonEEEEE9Policy600ESC_PNS0_8NullTypeESC_SG_m13CompareMortonSA_SF_EEvbT0_T1_T2_T3_T4_PT6_PT7_T5_NS1_7vsmem_tEE19static_temp_storage+16384], %r30;
$L__BB12_65:
	bar.sync 	0;
	ld.volatile.shared.u32 	%r65, [_ZZN3cub18CUB_300001_SM_10006detail10merge_sort30DeviceMergeSortBlockSortKernelINS2_10policy_hubIN6thrust24THRUST_300001_SM_1000_NS6detail15normal_iteratorINS6_10device_ptrI6MortonEEEEE9Policy600ESC_PNS0_8NullTypeESC_SG_m13CompareMortonSA_SF_EEvbT0_T1_T2_T3_T4_PT6_PT7_T5_NS1_7vsmem_tEE19static_temp_storage+16384];
	cvt.u64.u32 	%rd213, %r73;
	cvt.u64.u32 	%rd214, %r32;
	add.s64 	%rd215, %rd166, %rd214;
	add.s64 	%rd216, %rd215, %rd213;
	setp.ge.s32 	%p60, %r33, %r65;
	shl.b64 	%rd217, %rd216, 4;
	add.s64 	%rd183, %rd2, %rd217;
	@%p60 bra 	$L__BB12_67;
	st.global.u64 	[%rd183], %rd167;
	st.global.u64 	[%rd183+8], %rd168;
$L__BB12_67:
	setp.ge.s32 	%p61, %r34, %r65;
	@%p61 bra 	$L__BB12_69;
	st.global.u64 	[%rd183+512], %rd169;
	st.global.u64 	[%rd183+520], %rd170;
$L__BB12_69:
	setp.ge.s32 	%p62, %r35, %r65;
	@%p62 bra 	$L__BB12_71;
	st.global.u64 	[%rd183+1024], %rd171;
	st.global.u64 	[%rd183+1032], %rd172;
$L__BB12_71:
	setp.ge.s32 	%p63, %r36, %r65;
	@%p63 bra 	$L__BB12_83;
	st.global.u64 	[%rd183+1536], %rd173;
	st.global.u64 	[%rd183+1544], %rd174;
	bra.uni 	$L__BB12_83;
$L__BB12_73:
	st.shared.v2.u64 	[%r40], {%rd338, %rd337};
	st.shared.v2.u64 	[%r40+16], {%rd328, %rd327};
	st.shared.v2.u64 	[%r40+32], {%rd320, %rd319};
	st.shared.v2.u64 	[%r40+48], {%rd332, %rd331};
	bar.warp.sync 	-1;
	ld.shared.v2.u64 	{%rd175, %rd176}, [%r39];
	ld.shared.v2.u64 	{%rd177, %rd178}, [%r39+512];
	ld.shared.v2.u64 	{%rd179, %rd180}, [%r39+1024];
	ld.shared.v2.u64 	{%rd181, %rd182}, [%r39+1536];
	setp.eq.s32 	%p64, %r31, 0;
	@%p64 bra 	$L__BB12_74;
	bra.uni 	$L__BB12_75;
$L__BB12_74:
	st.volatile.shared.u32 	[_ZZN3cub18CUB_300001_SM_10006detail10merge_sort30DeviceMergeSortBlockSortKernelINS2_10policy_hubIN6thrust24THRUST_300001_SM_1000_NS6detail15normal_iteratorINS6_10device_ptrI6MortonEEEEE9Policy600ESC_PNS0_8NullTypeESC_SG_m13CompareMortonSA_SF_EEvbT0_T1_T2_T3_T4_PT6_PT7_T5_NS1_7vsmem_tEE19static_temp_storage+16384], %r30;
$L__BB12_75:
	ld.param.u64 	%rd285, [_ZN3cub18CUB_300001_SM_10006detail10merge_sort30DeviceMergeSortBlockSortKernelINS2_10policy_hubIN6thrust24THRUST_300001_SM_1000_NS6detail15normal_iteratorINS6_10device_ptrI6MortonEEEEE9Policy600ESC_PNS0_8NullTypeESC_SG_m13CompareMortonSA_SF_EEvbT0_T1_T2_T3_T4_PT6_PT7_T5_NS1_7vsmem_tE_param_6];
	bar.sync 	0;
	ld.volatile.shared.u32 	%r66, [_ZZN3cub18CUB_300001_SM_10006detail10merge_sort30DeviceMergeSortBlockSortKernelINS2_10policy_hubIN6thrust24THRUST_300001_SM_1000_NS6detail15normal_iteratorINS6_10device_ptrI6MortonEEEEE9Policy600ESC_PNS0_8NullTypeESC_SG_m13CompareMortonSA_SF_EEvbT0_T1_T2_T3_T4_PT6_PT7_T5_NS1_7vsmem_tEE19static_temp_storage+16384];
	setp.ge.s32 	%p65, %r33, %r66;
	cvt.u64.u32 	%rd218, %r33;
	add.s64 	%rd219, %rd166, %rd218;
	cvta.to.global.u64 	%rd220, %rd285;
	shl.b64 	%rd221, %rd219, 4;
	add.s64 	%rd184, %rd220, %rd221;
	@%p65 bra 	$L__BB12_77;
	st.global.u64 	[%rd184], %rd175;
	st.global.u64 	[%rd184+8], %rd176;
$L__BB12_77:
	setp.ge.s32 	%p66, %r34, %r66;
	@%p66 bra 	$L__BB12_79;
	st.global.u64 	[%rd184+512], %rd177;
	st.global.u64 	[%rd184+520], %rd178;
$L__BB12_79:
	setp.ge.s32 	%p67, %r35, %r66;
	@%p67 bra 	$L__BB12_81;
	st.global.u64 	[%rd184+1024], %rd179;
	st.global.u64 	[%rd184+1032], %rd180;
$L__BB12_81:
	setp.ge.s32 	%p68, %r36, %r66;
	@%p68 bra 	$L__BB12_83;
	st.global.u64 	[%rd184+1536], %rd181;
	st.global.u64 	[%rd184+1544], %rd182;
$L__BB12_83:
	ret;

}
	// .globl	_ZN3cub18CUB_300001_SM_10006detail10merge_sort30DeviceMergeSortPartitionKernelIN6thrust24THRUST_300001_SM_1000_NS6detail15normal_iteratorINS5_10device_ptrI6MortonEEEEm13CompareMortonS9_EEvbT_PT2_T0_SG_PSG_T1_SG_i
.visible .entry _ZN3cub18CUB_300001_SM_10006detail10merge_sort30DeviceMergeSortPartitionKernelIN6thrust24THRUST_300001_SM_1000_NS6detail15normal_iteratorINS5_10device_ptrI6MortonEEEEm13CompareMortonS9_EEvbT_PT2_T0_SG_PSG_T1_SG_i(
	.param .u8 _ZN3cub18CUB_300001_SM_10006detail10merge_sort30DeviceMergeSortPartitionKernelIN6thrust24THRUST_300001_SM_1000_NS6detail15normal_iteratorINS5_10device_ptrI6MortonEEEEm13CompareMortonS9_EEvbT_PT2_T0_SG_PSG_T1_SG_i_param_0,
	.param .align 8 .b8 _ZN3cub18CUB_300001_SM_10006detail10merge_sort30DeviceMergeSortPartitionKernelIN6thrust24THRUST_300001_SM_1000_NS6detail15normal_iteratorINS5_10device_ptrI6MortonEEEEm13CompareMortonS9_EEvbT_PT2_T0_SG_PSG_T1_SG_i_param_1[8],
	.param .u64 .ptr .align 1 _ZN3cub18CUB_300001_SM_10006detail10merge_sort30DeviceMergeSortPartitionKernelIN6thrust24THRUST_300001_SM_1000_NS6detail15normal_iteratorINS5_10device_ptrI6MortonEEEEm13CompareMortonS9_EEvbT_PT2_T0_SG_PSG_T1_SG_i_param_2,
	.param .u64 _ZN3cub18CUB_300001_SM_10006detail10merge_sort30DeviceMergeSortPartitionKernelIN6thrust24THRUST_300001_SM_1000_NS6detail15normal_iteratorINS5_10device_ptrI6MortonEEEEm13CompareMortonS9_EEvbT_PT2_T0_SG_PSG_T1_SG_i_param_3,
	.param .u64 _ZN3cub18CUB_300001_SM_10006detail10merge_sort30DeviceMergeSortPartitionKernelIN6thrust24THRUST_300001_SM_1000_NS6detail15normal_iteratorINS5_10device_ptrI6MortonEEEEm13CompareMortonS9_EEvbT_PT2_T0_SG_PSG_T1_SG_i_param_4,
	.param .u64 .ptr .align 1 _ZN3cub18CUB_300001_SM_10006detail10merge_sort30DeviceMergeSortPartitionKernelIN6thrust24THRUST_300001_SM_1000_NS6detail15normal_iteratorINS5_10device_ptrI6MortonEEEEm13CompareMortonS9_EEvbT_PT2_T0_SG_PSG_T1_SG_i_param_5,
	.param .align 1 .b8 _ZN3cub18CUB_300001_SM_10006detail10merge_sort30DeviceMergeSortPartitionKernelIN6thrust24THRUST_300001_SM_1000_NS6detail15normal_iteratorINS5_10device_ptrI6MortonEEEEm13CompareMortonS9_EEvbT_PT2_T0_SG_PSG_T1_SG_i_param_6[1],
	.param .u64 _ZN3cub18CUB_300001_SM_10006detail10merge_sort30DeviceMergeSortPartitionKernelIN6thrust24THRUST_300001_SM_1000_NS6detail15normal_iteratorINS5_10device_ptrI6MortonEEEEm13CompareMortonS9_EEvbT_PT2_T0_SG_PSG_T1_SG_i_param_7,
	.param .u32 _ZN3cub18CUB_300001_SM_10006detail10merge_sort30DeviceMergeSortPartitionKernelIN6thrust24THRUST_300001_SM_1000_NS6detail15normal_iteratorINS5_10device_ptrI6MortonEEEEm13CompareMortonS9_EEvbT_PT2_T0_SG_PSG_T1_SG_i_param_8
)
{
	.reg .pred 	%p<10>;
	.reg .b16 	%rs<2>;
	.reg .b32 	%r<6>;
	.reg .b64 	%rd<90>;

	ld.param.u64 	%rd27, [_ZN3cub18CUB_300001_SM_10006detail10merge_sort30DeviceMergeSortPartitionKernelIN6thrust24THRUST_300001_SM_1000_NS6detail15normal_iteratorINS5_10device_ptrI6MortonEEEEm13CompareMortonS9_EEvbT_PT2_T0_SG_PSG_T1_SG_i_param_1];
	ld.param.s8 	%rs1, [_ZN3cub18CUB_300001_SM_10006detail10merge_sort30DeviceMergeSortPartitionKernelIN6thrust24THRUST_300001_SM_1000_NS6detail15normal_iteratorINS5_10device_ptrI6MortonEEEEm13CompareMortonS9_EEvbT_PT2_T0_SG_PSG_T1_SG_i_param_0];
	ld.param.u64 	%rd28, [_ZN3cub18CUB_300001_SM_10006detail10merge_sort30DeviceMergeSortPartitionKernelIN6thrust24THRUST_300001_SM_1000_NS6detail15normal_iteratorINS5_10device_ptrI6MortonEEEEm13CompareMortonS9_EEvbT_PT2_T0_SG_PSG_T1_SG_i_param_2];
	ld.param.u64 	%rd29, [_ZN3cub18CUB_300001_SM_10006detail10merge_sort30DeviceMergeSortPartitionKernelIN6thrust24THRUST_300001_SM_1000_NS6detail15normal_iteratorINS5_10device_ptrI6MortonEEEEm13CompareMortonS9_EEvbT_PT2_T0_SG_PSG_T1_SG_i_param_3];
	ld.param.u64 	%rd30, [_ZN3cub18CUB_300001_SM_10006detail10merge_sort30DeviceMergeSortPartitionKernelIN6thrust24THRUST_300001_SM_1000_NS6detail15normal_iteratorINS5_10device_ptrI6MortonEEEEm13CompareMortonS9_EEvbT_PT2_T0_SG_PSG_T1_SG_i_param_4];
	ld.param.u64 	%rd32, [_ZN3cub18CUB_300001_SM_10006detail10merge_sort30DeviceMergeSortPartitionKernelIN6thrust24THRUST_300001_SM_1000_NS6detail15normal_iteratorINS5_10device_ptrI6MortonEEEEm13CompareMortonS9_EEvbT_PT2_T0_SG_PSG_T1_SG_i_param_5];
	ld.param.u64 	%rd31, [_ZN3cub18CUB_300001_SM_10006detail10merge_sort30DeviceMergeSortPartitionKernelIN6thrust24THRUST_300001_SM_1000_NS6detail15normal_iteratorINS5_10device_ptrI6MortonEEEEm13CompareMortonS9_EEvbT_PT2_T0_SG_PSG_T1_SG_i_param_7];
	ld.param.u32 	%r1, [_ZN3cub18CUB_300001_SM_10006detail10merge_sort30DeviceMergeSortPartitionKernelIN6thrust24THRUST_300001_SM_1000_NS6detail15normal_iteratorINS5_10device_ptrI6MortonEEEEm13CompareMortonS9_EEvbT_PT2_T0_SG_PSG_T1_SG_i_param_8];
	cvta.to.global.u64 	%rd1, %rd32;
	mov.u32 	%r2, %ntid.x;
	mov.u32 	%r3, %ctaid.x;
	mov.u32 	%r4, %tid.x;
	mad.lo.s32 	%r5, %r2, %r3, %r4;
	cvt.u64.u32 	%rd2, %r5;
	setp.le.u64 	%p1, %rd30, %rd2;
	@%p1 bra 	$L__BB13_11;
	shr.u64 	%rd33, %rd31, 1;
	add.s64 	%rd4, %rd31, 4294967295;
	neg.s64 	%rd34, %rd31;
	and.b64  	%rd35, %rd34, %rd2;
	cvt.s64.s32 	%rd5, %r1;
	mul.lo.s64 	%rd36, %rd35, %rd5;
	mul.lo.s64 	%rd37, %rd33, %rd5;
	min.u64 	%rd6, %rd36, %rd29;
	not.b64 	%rd38, %rd36;
	min.u64 	%rd39, %rd37, %rd38;
	add.s64 	%rd40, %rd39, %rd36;
	min.u64 	%rd7, %rd40, %rd29;
	not.b64 	%rd41, %rd7;
	min.u64 	%rd42, %rd37, %rd41;
	add.s64 	%rd43, %rd42, %rd7;
	min.u64 	%rd8, %rd43, %rd29;
	// begin inline asm
	griddepcontrol.wait;
	// end inline asm
	add.s64 	%rd44, %rd2, 1;
	setp.ne.s64 	%p2, %rd44, %rd30;
	@%p2 bra 	$L__BB13_3;
	shl.b64 	%rd83, %rd2, 3;
	add.s64 	%rd84, %rd1, %rd83;
	st.global.u64 	[%rd84], %rd7;
	bra.uni 	$L__BB13_11;
$L__BB13_3:
	sub.s64 	%rd45, %rd8, %rd6;
	and.b64  	%rd46, %rd4, %rd2;
	mul.lo.s64 	%rd47, %rd46, %rd5;
	min.u64 	%rd9, %rd47, %rd45;
	setp.eq.s16 	%p3, %rs1, 0;
	@%p3 bra 	$L__BB13_7;
	sub.s64 	%rd48, %rd7, %rd6;
	sub.s64 	%rd49, %rd8, %rd7;
	max.u64 	%rd50, %rd9, %rd49;
	sub.s64 	%rd89, %rd50, %rd49;
	min.u64 	%rd85, %rd48, %rd9;
	setp.ge.u64 	%p4, %rd89, %rd85;
	@%p4 bra 	$L__BB13_10;
	cvta.to.global.u64 	%rd12, %rd27;
	add.s64 	%rd13, %rd9, %rd7;
$L__BB13_6:
	sub.s64 	%rd51, %rd85, %rd89;
	shr.u64 	%rd52, %rd51, 1;
	add.s64 	%rd53, %rd52, %rd89;
	add.s64 	%rd54, %rd53, %rd6;
	shl.b64 	%rd55, %rd54, 4;
	add.s64 	%rd56, %rd12, %rd55;
	ld.global.u64 	%rd57, [%rd56];
	not.b64 	%rd58, %rd53;
	add.s64 	%rd59, %rd13, %rd58;
	shl.b64 	%rd60, %rd59, 4;
	add.s64 	%rd61, %rd12, %rd60;
	ld.global.u64 	%rd62, [%rd61];
	setp.lt.u64 	%p5, %rd62, %rd57;
	add.s64 	%rd63, %rd53, 1;
	selp.b64 	%rd89, %rd89, %rd63, %p5;
	selp.b64 	%rd85, %rd53, %rd85, %p5;
	setp.lt.u64 	%p6, %rd89, %rd85;
	@%p6 bra 	$L__BB13_6;
	bra.uni 	$L__BB13_10;
$L__BB13_7:
	sub.s64 	%rd64, %rd7, %rd6;
	sub.s64 	%rd65, %rd8, %rd7;
	max.u64 	%rd66, %rd9, %rd65;
	sub.s64 	%rd89, %rd66, %rd65;
	min.u64 	%rd87, %rd64, %rd9;
	setp.ge.u64 	%p7, %rd89, %rd87;
	@%p7 bra 	$L__BB13_10;
	cvta.to.global.u64 	%rd20, %rd28;
	add.s64 	%rd21, %rd9, %rd7;
$L__BB13_9:
	sub.s64 	%rd67, %rd87, %rd89;
	shr.u64 	%rd68, %rd67, 1;
	add.s64 	%rd69, %rd68, %rd89;
	add.s64 	%rd70, %rd69, %rd6;
	shl.b64 	%rd71, %rd70, 4;
	add.s64 	%rd72, %rd20, %rd71;
	ld.global.u64 	%rd73, [%rd72];
	not.b64 	%rd74, %rd69;
	add.s64 	%rd75, %rd21, %rd74;
	shl.b64 	%rd76, %rd75, 4;
	add.s64 	%rd77, %rd20, %rd76;
	ld.global.u64 	%rd78, [%rd77];
	setp.lt.u64 	%p8, %rd78, %rd73;
	add.s64 	%rd79, %rd69, 1;
	selp.b64 	%rd89, %rd89, %rd79, %p8;
	selp.b64 	%rd87, %rd69, %rd87, %p8;
	setp.lt.u64 	%p9, %rd89, %rd87;
	@%p9 bra 	$L__BB13_9;
$L__BB13_10:
	add.s64 	%rd80, %rd89, %rd6;
	shl.b64 	%rd81, %rd2, 3;
	add.s64 	%rd82, %rd1, %rd81;
	st.global.u64 	[%rd82], %rd80;
$L__BB13_11:
	ret;

}
	// .globl	_ZN3cub18CUB_300001_SM_10006detail10merge_sort26DeviceMergeSortMergeKernelINS2_10policy_hubIN6thrust24THRUST_300001_SM_1000_NS6detail15normal_iteratorINS6_10device_ptrI6MortonEEEEE9Policy600ESC_PNS0_8NullTypeESC_SG_m13CompareMortonSA_SF_EEvbT2_T3_T4_PT6_PT7_T5_PSK_SK_NS1_7vsmem_tE
.visible .entry _ZN3cub18CUB_300001_SM_10006detail10merge_sort26DeviceMergeSortMergeKernelINS2_10policy_hubIN6thrust24THRUST_300001_SM_1000_NS6detail15normal_iteratorINS6_10device_ptrI6MortonEEEEE9Policy600ESC_PNS0_8NullTypeESC_SG_m13CompareMortonSA_SF_EEvbT2_T3_T4_PT6_PT7_T5_PSK_SK_NS1_7vsmem_tE(
	.param .u8 _ZN3cub18CUB_300001_SM_10006detail10merge_sort26DeviceMergeSortMergeKernelINS2_10policy_hubIN6thrust24THRUST_300001_SM_1000_NS6detail15normal_iteratorINS6_10device_ptrI6MortonEEEEE9Policy600ESC_PNS0_8NullTypeESC_SG_m13CompareMortonSA_SF_EEvbT2_T3_T4_PT6_PT7_T5_PSK_SK_NS1_7vsmem_tE_param_0,
	.param .align 8 .b8 _ZN3cub18CUB_300001_SM_10006detail10merge_sort26DeviceMergeSortMergeKernelINS2_10policy_hubIN6thrust24THRUST_300001_SM_1000_NS6detail15normal_iteratorINS6_10device_ptrI6MortonEEEEE9Policy600ESC_PNS0_8NullTypeESC_SG_m13CompareMortonSA_SF_EEvbT2_T3_T4_PT6_PT7_T5_PSK_SK_NS1_7vsmem_tE_param_1[8],
	.param .u64 .ptr .align 1 _ZN3cub18CUB_300001_SM_10006detail10merge_sort26DeviceMergeSortMergeKernelINS2_10policy_hubIN6thrust24THRUST_300001_SM_1000_NS6detail15normal_iteratorINS6_10device_ptrI6MortonEEEEE9Policy600ESC_PNS0_8NullTypeESC_SG_m13CompareMortonSA_SF_EEvbT2_T3_T4_PT6_PT7_T5_PSK_SK_NS1_7vsmem_tE_param_2,
	.param .u64 _ZN3cub18CUB_300001_SM_10006detail10merge_sort26DeviceMergeSortMergeKernelINS2_10policy_hubIN6thrust24THRUST_300001_SM_1000_NS6detail15normal_iteratorINS6_10device_ptrI6MortonEEEEE9Policy600ESC_PNS0_8NullTypeESC_SG_m13CompareMortonSA_SF_EEvbT2_T3_T4_PT6_PT7_T5_PSK_SK_NS1_7vsmem_tE_param_3,
	.param .u64 .ptr .align 1 _ZN3cub18CUB_300001_SM_10006detail10merge_sort26DeviceMergeSortMergeKernelINS2_10policy_hubIN6thrust24THRUST_300001_SM_1000_NS6detail15normal_iteratorINS6_10device_ptrI6MortonEEEEE9Policy600ESC_PNS0_8NullTypeESC_SG_m13CompareMortonSA_SF_EEvbT2_T3_T4_PT6_PT7_T5_PSK_SK_NS1_7vsmem_tE_param_4,
	.param .u64 .ptr .align 1 _ZN3cub18CUB_300001_SM_10006detail10merge_sort26DeviceMergeSortMergeKernelINS2_10policy_hubIN6thrust24THRUST_300001_SM_1000_NS6detail15normal_iteratorINS6_10device_ptrI6MortonEEEEE9Policy600ESC_PNS0_8NullTypeESC_SG_m13CompareMortonSA_SF_EEvbT2_T3_T4_PT6_PT7_T5_PSK_SK_NS1_7vsmem_tE_param_5,
	.param .align 1 .b8 _ZN3cub18CUB_300001_SM_10006detail10merge_sort26DeviceMergeSortMergeKernelINS2_10policy_hubIN6thrust24THRUST_300001_SM_1000_NS6detail15normal_iteratorINS6_10device_ptrI6MortonEEEEE9Policy600ESC_PNS0_8NullTypeESC_SG_m13CompareMortonSA_SF_EEvbT2_T3_T4_PT6_PT7_T5_PSK_SK_NS1_7vsmem_tE_param_6[1],
	.param .u64 .ptr .align 1 _ZN3cub18CUB_300001_SM_10006detail10merge_sort26DeviceMergeSortMergeKernelINS2_10policy_hubIN6thrust24THRUST_300001_SM_1000_NS6detail15normal_iteratorINS6_10device_ptrI6MortonEEEEE9Policy600ESC_PNS0_8NullTypeESC_SG_m13CompareMortonSA_SF_EEvbT2_T3_T4_PT6_PT7_T5_PSK_SK_NS1_7vsmem_tE_param_7,
	.param .u64 _ZN3cub18CUB_300001_SM_10006detail10merge_sort26DeviceMergeSortMergeKernelINS2_10policy_hubIN6thrust24THRUST_300001_SM_1000_NS6detail15normal_iteratorINS6_10device_ptrI6MortonEEEEE9Policy600ESC_PNS0_8NullTypeESC_SG_m13CompareMortonSA_SF_EEvbT2_T3_T4_PT6_PT7_T5_PSK_SK_NS1_7vsmem_tE_param_8,
	.param .align 8 .b8 _ZN3cub18CUB_300001_SM_10006detail10merge_sort26DeviceMergeSortMergeKernelINS2_10policy_hubIN6thrust24THRUST_300001_SM_1000_NS6detail15normal_iteratorINS6_10device_ptrI6MortonEEEEE9Policy600ESC_PNS0_8NullTypeESC_SG_m13CompareMortonSA_SF_EEvbT2_T3_T4_PT6_PT7_T5_PSK_SK_NS1_7vsmem_tE_param_9[8]
)
.maxntid 256
{
	.reg .pred 	%p<114>;
	.reg .b16 	%rs<6>;
	.reg .b32 	%r<208>;
	.reg .b64 	%rd<433>;
	// demoted variable
	.shared .align 16 .b8 _ZZN3cub18CUB_300001_SM_10006detail10merge_sort26DeviceMergeSortMergeKernelINS2_10policy_hubIN6thrust24THRUST_300001_SM_1000_NS6detail15normal_iteratorINS6_10device_ptrI6MortonEEEEE9Policy600ESC_PNS0_8NullTypeESC_SG_m13CompareMortonSA_SF_EEvbT2_T3_T4_PT6_PT7_T5_PSK_SK_NS1_7vsmem_tEE19static_temp_storage[16400];
	ld.param.u64 	%rd222, [_ZN3cub18CUB_300001_SM_10006detail10merge_sort26DeviceMergeSortMergeKernelINS2_10policy_hubIN6thrust24THRUST_300001_SM_1000_NS6detail15normal_iteratorINS6_10device_ptrI6MortonEEEEE9Policy600ESC_PNS0_8NullTypeESC_SG_m13CompareMortonSA_SF_EEvbT2_T3_T4_PT6_PT7_T5_PSK_SK_NS1_7vsmem_tE_param_1];
	cvta.to.global.u64 	%rd1, %rd222;
	mov.u32 	%r60, %ctaid.x;
	mov.u32 	%r61, %nctaid.x;
	cvt.u64.u32 	%rd2, %r60;
	mul.wide.u32 	%rd3, %r60, 1024;
	mov.u32 	%r1, %tid.x;
	add.s32 	%r62, %r61, -1;
	setp.ge.u32 	%p17, %r60, %r62;
	@%p17 bra 	$L__BB14_48;
	ld.param.u64 	%rd368, [_ZN3cub18CUB_300001_SM_10006detail10merge_sort26DeviceMergeSortMergeKernelINS2_10policy_hubIN6thrust24THRUST_300001_SM_1000_NS6detail15normal_iteratorINS6_10device_ptrI6MortonEEEEE9Policy600ESC_PNS0_8NullTypeESC_SG_m13CompareMortonSA_SF_EEvbT2_T3_T4_PT6_PT7_T5_PSK_SK_NS1_7vsmem_tE_param_8];
	ld.param.u64 	%rd366, [_ZN3cub18CUB_300001_SM_10006detail10merge_sort26DeviceMergeSortMergeKernelINS2_10policy_hubIN6thrust24THRUST_300001_SM_1000_NS6detail15normal_iteratorINS6_10device_ptrI6MortonEEEEE9Policy600ESC_PNS0_8NullTypeESC_SG_m13CompareMortonSA_SF_EEvbT2_T3_T4_PT6_PT7_T5_PSK_SK_NS1_7vsmem_tE_param_7];
	ld.param.u64 	%rd360, [_ZN3cub18CUB_300001_SM_10006detail10merge_sort26DeviceMergeSortMergeKernelINS2_10policy_hubIN6thrust24THRUST_300001_SM_1000_NS6detail15normal_iteratorINS6_10device_ptrI6MortonEEEEE9Policy600ESC_PNS0_8NullTypeESC_SG_m13CompareMortonSA_SF_EEvbT2_T3_T4_PT6_PT7_T5_PSK_SK_NS1_7vsmem_tE_param_3];
	ld.param.s8 	%rs4, [_ZN3cub18CUB_300001_SM_10006detail10merge_sort26DeviceMergeSortMergeKernelINS2_10policy_hubIN6thrust24THRUST_300001_SM_1000_NS6detail15normal_iteratorINS6_10device_ptrI6MortonEEEEE9Policy600ESC_PNS0_8NullTypeESC_SG_m13CompareMortonSA_SF_EEvbT2_T3_T4_PT6_PT7_T5_PSK_SK_NS1_7vsmem_tE_param_0];
	cvta.to.global.u64 	%rd290, %rd366;
	shl.b64 	%rd291, %rd2, 3;
	add.s64 	%rd292, %rd290, %rd291;
	ld.global.u64 	%rd4, [%rd292];
	ld.global.u64 	%rd293, [%rd292+8];
	neg.s64 	%rd294, %rd368;
	and.b64  	%rd295, %rd294, %rd2;
	shl.b64 	%rd5, %rd295, 10;
	shl.b64 	%rd296, %rd368, 9;
	and.b64  	%rd6, %rd296, -1024;
	sub.s64 	%rd297, %rd2, %rd295;
	shl.b64 	%rd298, %rd297, 10;
	sub.s64 	%rd299, %rd4, %rd5;
	sub.s64 	%rd300, %rd293, %rd5;
	sub.s64 	%rd301, %rd360, %rd5;
	max.u64 	%rd302, %rd301, %rd6;
	sub.s64 	%rd303, %rd302, %rd6;
	sub.s64 	%rd304, %rd298, %rd299;
	min.u64 	%rd7, %rd304, %rd303;
	setp.eq.s64 	%p71, %rd297, -1;
	selp.b64 	%rd305, 1023, 1024, %p71;
	add.s64 	%rd306, %rd305, %rd298;
	sub.s64 	%rd307, %rd306, %rd300;
	or.b64  	%rd308, %rd294, %rd2;
	setp.eq.s64 	%p72, %rd308, -1;
	min.u64 	%rd309, %rd6, %rd301;
	selp.b64 	%rd310, %rd309, %rd300, %p72;
	selp.b64 	%rd311, %rd6, %rd307, %p72;
	min.u64 	%rd312, %rd311, %rd303;
	cvt.u32.u64 	%r131, %rd299;
	cvt.u32.u64 	%r132, %rd310;
	sub.s32 	%r2, %r132, %r131;
	cvt.u32.u64 	%r133, %rd312;
	cvt.u32.u64 	%r134, %rd7;
	sub.s32 	%r3, %r133, %r134;
	// begin inline asm
	griddepcontrol.wait;
	// end inline asm
	setp.eq.s16 	%p73, %rs4, 0;
	@%p73 bra 	$L__BB14_14;
	add.s64 	%rd313, %rd5, %rd6;
	add.s64 	%rd314, %rd313, %rd7;
	setp.ge.s32 	%p74, %r1, %r2;
	cvt.u64.u32 	%rd315, %r1;
	add.s64 	%rd316, %rd4, %rd315;
	shl.b64 	%rd317, %rd316, 4;
	add.s64 	%rd8, %rd1, %rd317;
	sub.s32 	%r135, %r1, %r2;
	cvt.s64.s32 	%rd318, %r135;
	add.s64 	%rd319, %rd314, %rd318;
	shl.b64 	%rd320, %rd319, 4;
	add.s64 	%rd9, %rd1, %rd320;
	@%p74 bra 	$L__BB14_4;
	ld.global.u64 	%rd388, [%rd8];
	ld.global.u64 	%rd387, [%rd8+8];
	bra.uni 	$L__BB14_5;
$L__BB14_4:
	ld.global.u64 	%rd388, [%rd9];
	ld.global.u64 	%rd387, [%rd9+8];
$L__BB14_5:
	add.s32 	%r136, %r1, 256;
	setp.lt.s32 	%p75, %r136, %r2;
	@%p75 bra 	$L__BB14_7;
	ld.global.u64 	%rd386, [%rd9+4096];
	ld.global.u64 	%rd385, [%rd9+4104];
	bra.uni 	$L__BB14_8;
$L__BB14_7:
	ld.global.u64 	%rd386, [%rd8+4096];
	ld.global.u64 	%rd385, [%rd8+4104];
$L__BB14_8:
	add.s32 	%r137, %r1, 512;
	setp.lt.s32 	%p76, %r137, %r2;
	@%p76 bra 	$L__BB14_10;
	ld.global.u64 	%rd384, [%rd9+8192];
	ld.global.u64 	%rd383, [%rd9+8200];
	bra.uni 	$L__BB14_11;
$L__BB14_10:
	ld.global.u64 	%rd384, [%rd8+8192];
	ld.global.u64 	%rd383, [%rd8+8200];
$L__BB14_11:
	add.s32 	%r138, %r1, 768;
	setp.lt.s32 	%p77, %r138, %r2;
	@%p77 bra 	$L__BB14_13;
	ld.global.u64 	%rd382, [%rd9+12288];
	ld.global.u64 	%rd381, [%rd9+12296];
	bra.uni 	$L__BB14_26;
$L__BB14_13:
	ld.global.u64 	%rd382, [%rd8+12288];
	ld.global.u64 	%rd381, [%rd8+12296];
	bra.uni 	$L__BB14_26;
$L__BB14_14:
	ld.param.u64 	%rd363, [_ZN3cub18CUB_300001_SM_10006detail10merge_sort26DeviceMergeSortMergeKernelINS2_10policy_hubIN6thrust24THRUST_300001_SM_1000_NS6detail15normal_iteratorINS6_10device_ptrI6MortonEEEEE9Policy600ESC_PNS0_8NullTypeESC_SG_m13CompareMortonSA_SF_EEvbT2_T3_T4_PT6_PT7_T5_PSK_SK_NS1_7vsmem_tE_param_4];
	add.s64 	%rd321, %rd5, %rd6;
	add.s64 	%rd322, %rd321, %rd7;
	setp.ge.s32 	%p78, %r1, %r2;
	cvt.u64.u32 	%rd323, %r1;
	add.s64 	%rd324, %rd4, %rd323;
	cvta.to.global.u64 	%rd325, %rd363;
	shl.b64 	%rd326, %rd324, 4;
	add.s64 	%rd32, %rd325, %rd326;
	sub.s32 	%r139, %r1, %r2;
	cvt.s64.s32 	%rd327, %r139;
	add.s64 	%rd328, %rd322, %rd327;
	shl.b64 	%rd329, %rd328, 4;
	add.s64 	%rd33, %rd325, %rd329;
	@%p78 bra 	$L__BB14_16;
	ld.global.u64 	%rd388, [%rd32];
	ld.global.u64 	%rd387, [%rd32+8];
	bra.uni 	$L__BB14_17;
$L__BB14_16:
	ld.global.u64 	%rd388, [%rd33];
	ld.global.u64 	%rd387, [%rd33+8];
$L__BB14_17:
	add.s32 	%r140, %r1, 256;
	setp.lt.s32 	%p79, %r140, %r2;
	@%p79 bra 	$L__BB14_19;
	ld.global.u64 	%rd386, [%rd33+4096];
	ld.global.u64 	%rd385, [%rd33+4104];
	bra.uni 	$L__BB14_20;
$L__BB14_19:
	ld.global.u64 	%rd386, [%rd32+4096];
	ld.global.u64 	%rd385, [%rd32+4104];
$L__BB14_20:
	add.s32 	%r141, %r1, 512;
	setp.lt.s32 	%p80, %r141, %r2;
	@%p80 bra 	$L__BB14_22;
	ld.global.u64 	%rd384, [%rd33+8192];
	ld.global.u64 	%rd383, [%rd33+8200];
	bra.uni 	$L__BB14_23;
$L__BB14_22:
	ld.global.u64 	%rd384, [%rd32+8192];
	ld.global.u64 	%rd383, [%rd32+8200];
$L__BB14_23:
	add.s32 	%r142, %r1, 768;
	setp.lt.s32 	%p81, %r142, %r2;
	@%p81 bra 	$L__BB14_25;
	ld.global.u64 	%rd382, [%rd33+12288];
	ld.global.u64 	%rd381, [%rd33+12296];
	bra.uni 	$L__BB14_26;
$L__BB14_25:
	ld.global.u64 	%rd382, [%rd32+12288];
	ld.global.u64 	%rd381, [%rd32+12296];
$L__BB14_26:
	shl.b32 	%r143, %r1, 4;
	mov.u32 	%r144, _ZZN3cub18CUB_300001_SM_10006detail10merge_sort26DeviceMergeSortMergeKernelINS2_10policy_hubIN6thrust24THRUST_300001_SM_1000_NS6detail15normal_iteratorINS6_10device_ptrI6MortonEEEEE9Policy600ESC_PNS0_8NullTypeESC_SG_m13CompareMortonSA_SF_EEvbT2_T3_T4_PT6_PT7_T5_PSK_SK_NS1_7vsmem_tEE19static_temp_storage;
	add.s32 	%r145, %r144, %r143;
	st.shared.v2.u64 	[%r145], {%rd388, %rd387};
	st.shared.v2.u64 	[%r145+4096], {%rd386, %rd385};
	st.shared.v2.u64 	[%r145+8192], {%rd384, %rd383};
	st.shared.v2.u64 	[%r145+12288], {%rd382, %rd381};
	bar.sync 	0;
	// begin inline asm
	griddepcontrol.launch_dependents;
	// end inline asm
	add.s32 	%r4, %r3, %r2;
	shl.b32 	%r5, %r1, 2;
	min.s32 	%r6, %r5, %r4;
	shl.b32 	%r146, %r2, 4;
	add.s32 	%r7, %r144, %r146;
	setp.lt.s32 	%p82, %r6, %r3;
	sub.s32 	%r147, %r6, %r3;
	selp.b32 	%r204, 0, %r147, %p82;
	min.s32 	%r202, %r6, %r2;
	setp.ge.s32 	%p83, %r204, %r202;
	@%p83 bra 	$L__BB14_28;
$L__BB14_27:
	sub.s32 	%r148, %r202, %r204;
	shr.u32 	%r149, %r148, 31;
	add.s32 	%r150, %r148, %r149;
	shr.s32 	%r151, %r150, 1;
	add.s32 	%r152, %r151, %r204;
	shl.b32 	%r153, %r152, 4;
	add.s32 	%r155, %r144, %r153;
	ld.shared.u64 	%rd330, [%r155];
	not.b32 	%r156, %r152;
	add.s32 	%r157, %r6, %r156;
	shl.b32 	%r158, %r157, 4;
	add.s32 	%r159, %r7, %r158;
	ld.shared.u64 	%rd331, [%r159];
	setp.lt.u64 	%p84, %rd331, %rd330;
	add.s32 	%r160, %r152, 1;
	selp.b32 	%r204, %r204, %r160, %p84;
	selp.b32 	%r202, %r152, %r202, %p84;
	setp.lt.s32 	%p85, %r204, %r202;
	@%p85 bra 	$L__BB14_27;
$L__BB14_28:
	sub.s32 	%r161, %r6, %r204;
	add.s32 	%r15, %r161, %r2;
	shl.b32 	%r162, %r161, 4;
	add.s32 	%r16, %r7, %r162;
	ld.shared.v2.u64 	{%rd389, %rd390}, [%r16];
	shl.b32 	%r163, %r204, 4;
	add.s32 	%r17, %r144, %r163;
	ld.shared.v2.u64 	{%rd395, %rd396}, [%r17];
	setp.ge.s32 	%p87, %r15, %r4;
	mov.pred 	%p106, 0;
	@%p87 bra 	$L__BB14_30;
	setp.ge.s32 	%p88, %r204, %r2;
	setp.lt.u64 	%p89, %rd389, %rd395;
	or.pred  	%p106, %p88, %p89;
$L__BB14_30:
	selp.b64 	%rd68, %rd390, %rd396, %p106;
	selp.b64 	%rd69, %rd389, %rd395, %p106;
	selp.u32 	%r165, 1, 0, %p106;
	add.s32 	%r18, %r15, %r165;
	not.pred 	%p90, %p106;
	selp.u32 	%r166, 1, 0, %p90;
	add.s32 	%r19, %r204, %r166;
	@%p90 bra 	$L__BB14_32;
	ld.shared.v2.u64 	{%rd389, %rd390}, [%r16+16];
	bra.uni 	$L__BB14_33;
$L__BB14_32:
	ld.shared.v2.u64 	{%rd395, %rd396}, [%r17+16];
$L__BB14_33:
	setp.ge.s32 	%p92, %r18, %r4;
	mov.pred 	%p107, 0;
	@%p92 bra 	$L__BB14_35;
	setp.ge.s32 	%p93, %r19, %r2;
	setp.lt.u64 	%p94, %rd389, %rd395;
	or.pred  	%p107, %p93, %p94;
$L__BB14_35:
	selp.b64 	%rd80, %rd390, %rd396, %p107;
	selp.b64 	%rd81, %rd389, %rd395, %p107;
	selp.u32 	%r167, 1, 0, %p107;
	add.s32 	%r20, %r18, %r167;
	not.pred 	%p95, %p107;
	selp.u32 	%r168, 1, 0, %p95;
	add.s32 	%r21, %r19, %r168;
	@%p107 bra 	$L__BB14_37;
	shl.b32 	%r169, %r21, 4;
	add.s32 	%r171, %r144, %r169;
	ld.shared.v2.u64 	{%rd395, %rd396}, [%r171];
	bra.uni 	$L__BB14_38;
$L__BB14_37:
	shl.b32 	%r172, %r20, 4;
	add.s32 	%r174, %r144, %r172;
	ld.shared.v2.u64 	{%rd389, %rd390}, [%r174];
$L__BB14_38:
	setp.ge.s32 	%p97, %r20, %r4;
	mov.pred 	%p108, 0;
	@%p97 bra 	$L__BB14_40;
	setp.ge.s32 	%p98, %r21, %r2;
	setp.lt.u64 	%p99, %rd389, %rd395;
	or.pred  	%p108, %p98, %p99;
$L__BB14_40:
	selp.b64 	%rd90, %rd390, %rd396, %p108;
	selp.b64 	%rd91, %rd389, %rd395, %p108;
	selp.u32 	%r175, 1, 0, %p108;
	add.s32 	%r22, %r20, %r175;
	not.pred 	%p100, %p108;
	selp.u32 	%r176, 1, 0, %p100;
	add.s32 	%r23, %r21, %r176;
	@%p108 bra 	$L__BB14_42;
	shl.b32 	%r177, %r23, 4;
	mov.u32 	%r178, _ZZN3cub18CUB_300001_SM_10006detail10merge_sort26DeviceMergeSortMergeKernelINS2_10policy_hubIN6thrust24THRUST_300001_SM_1000_NS6detail15normal_iteratorINS6_10device_ptrI6MortonEEEEE9Policy600ESC_PNS0_8NullTypeESC_SG_m13CompareMortonSA_SF_EEvbT2_T3_T4_PT6_PT7_T5_PSK_SK_NS1_7vsmem_tEE19static_temp_storage;
	add.s32 	%r179, %r178, %r177;
	ld.shared.v2.u64 	{%rd395, %rd396}, [%r179];
	bra.uni 	$L__BB14_43;
$L__BB14_42:
	shl.b32 	%r180, %r22, 4;
	mov.u32 	%r181, _ZZN3cub18CUB_300001_SM_10006detail10merge_sort26DeviceMergeSortMergeKernelINS2_10policy_hubIN6thrust24THRUST_300001_SM_1000_NS6detail15normal_iteratorINS6_10device_ptrI6MortonEEEEE9Policy600ESC_PNS0_8NullTypeESC_SG_m13CompareMortonSA_SF_EEvbT2_T3_T4_PT6_PT7_T5_PSK_SK_NS1_7vsmem_tEE19static_temp_storage;
	add.s32 	%r182, %r181, %r180;
	ld.shared.v2.u64 	{%rd389, %rd390}, [%r182];
$L__BB14_43:
	setp.ge.s32 	%p102, %r22, %r4;
	mov.pred 	%p109, 0;
	@%p102 bra 	$L__BB14_45;
	setp.ge.s32 	%p103, %r23, %r2;
	setp.lt.u64 	%p104, %rd389, %rd395;
	or.pred  	%p109, %p103, %p104;
$L__BB14_45:
	ld.param.s8 	%rs5, [_ZN3cub18CUB_300001_SM_10006detail10merge_sort26DeviceMergeSortMergeKernelINS2_10policy_hubIN6thrust24THRUST_300001_SM_1000_NS6detail15normal_iteratorINS6_10device_ptrI6MortonEEEEE9Policy600ESC_PNS0_8NullTypeESC_SG_m13CompareMortonSA_SF_EEvbT2_T3_T4_PT6_PT7_T5_PSK_SK_NS1_7vsmem_tE_param_0];
	setp.eq.s16 	%p105, %rs5, 0;
	selp.b64 	%rd100, %rd390, %rd396, %p109;
	selp.b64 	%rd101, %rd389, %rd395, %p109;
	bar.sync 	0;
	@%p105 bra 	$L__BB14_47;
	ld.param.u64 	%rd364, [_ZN3cub18CUB_300001_SM_10006detail10merge_sort26DeviceMergeSortMergeKernelINS2_10policy_hubIN6thrust24THRUST_300001_SM_1000_NS6detail15normal_iteratorINS6_10device_ptrI6MortonEEEEE9Policy600ESC_PNS0_8NullTypeESC_SG_m13CompareMortonSA_SF_EEvbT2_T3_T4_PT6_PT7_T5_PSK_SK_NS1_7vsmem_tE_param_4];
	// begin inline asm
	mov.u32 %r183, %laneid;
	// end inline asm
	and.b32  	%r184, %r5, 3968;
	shl.b32 	%r185, %r183, 2;
	add.s32 	%r186, %r185, %r184;
	shl.b32 	%r187, %r186, 4;
	mov.u32 	%r188, _ZZN3cub18CUB_300001_SM_10006detail10merge_sort26DeviceMergeSortMergeKernelINS2_10policy_hubIN6thrust24THRUST_300001_SM_1000_NS6detail15normal_iteratorINS6_10device_ptrI6MortonEEEEE9Policy600ESC_PNS0_8NullTypeESC_SG_m13CompareMortonSA_SF_EEvbT2_T3_T4_PT6_PT7_T5_PSK_SK_NS1_7vsmem_tEE19static_temp_storage;
	add.s32 	%r189, %r188, %r187;
	st.shared.v2.u64 	[%r189], {%rd69, %rd68};
	st.shared.v2.u64 	[%r189+16], {%rd81, %rd80};
	st.shared.v2.u64 	[%r189+32], {%rd91, %rd90};
	st.shared.v2.u64 	[%r189+48], {%rd101, %rd100};
	bar.warp.sync 	-1;
	mad.lo.s32 	%r190, %r183, -48, %r189;
	ld.shared.v2.u64 	{%rd332, %rd333}, [%r190];
	ld.shared.v2.u64 	{%rd334, %rd335}, [%r190+512];
	ld.shared.v2.u64 	{%rd336, %rd337}, [%r190+1024];
	ld.shared.v2.u64 	{%rd338, %rd339}, [%r190+1536];
	and.b32  	%r191, %r1, 31;
	or.b32  	%r192, %r184, %r191;
	cvt.u64.u32 	%rd340, %r192;
	add.s64 	%rd341, %rd3, %rd340;
	cvta.to.global.u64 	%rd342, %rd364;
	shl.b64 	%rd343, %rd341, 4;
	add.s64 	%rd344, %rd342, %rd343;
	st.global.u64 	[%rd344], %rd332;
	st.global.u64 	[%rd344+8], %rd333;
	st.global.u64 	[%rd344+512], %rd334;
	st.global.u64 	[%rd344+520], %rd335;
	st.global.u64 	[%rd344+1024], %rd336;
	st.global.u64 	[%rd344+1032], %rd337;
	st.global.u64 	[%rd344+1536], %rd338;
	st.global.u64 	[%rd344+1544], %rd339;
	bra.uni 	$L__BB14_121;
$L__BB14_47:
	// begin inline asm
	mov.u32 %r193, %laneid;
	// end inline asm
	and.b32  	%r194, %r5, 3968;
	shl.b32 	%r195, %r193, 2;
	add.s32 	%r196, %r195, %r194;
	shl.b32 	%r197, %r196, 4;
	mov.u32 	%r198, _ZZN3cub18CUB_300001_SM_10006detail10merge_sort26DeviceMergeSortMergeKernelINS2_10policy_hubIN6thrust24THRUST_300001_SM_1000_NS6detail15normal_iteratorINS6_10device_ptrI6MortonEEEEE9Policy600ESC_PNS0_8NullTypeESC_SG_m13CompareMortonSA_SF_EEvbT2_T3_T4_PT6_PT7_T5_PSK_SK_NS1_7vsmem_tEE19static_temp_storage;
	add.s32 	%r199, %r198, %r197;
	st.shared.v2.u64 	[%r199], {%rd69, %rd68};
	st.shared.v2.u64 	[%r199+16], {%rd81, %rd80};
	st.shared.v2.u64 	[%r199+32], {%rd91, %rd90};
	st.shared.v2.u64 	[%r199+48], {%rd101, %rd100};
	bar.warp.sync 	-1;
	mad.lo.s32 	%r200, %r193, -48, %r199;
	ld.shared.v2.u64 	{%rd345, %rd346}, [%r200];
	ld.shared.v2.u64 	{%rd347, %rd348}, [%r200+512];
	ld.shared.v2.u64 	{%rd349, %rd350}, [%r200+1024];
	ld.shared.v2.u64 	{%rd351, %rd352}, [%r200+1536];
	and.b32  	%r201, %r1, 31;
	cvt.u64.u32 	%rd353, %r194;
	cvt.u64.u32 	%rd354, %r201;
	add.s64 	%rd355, %rd3, %rd354;
	add.s64 	%rd356, %rd355, %rd353;
	shl.b64 	%rd357, %rd356, 4;
	add.s64 	%rd358, %rd1, %rd357;
	st.global.u64 	[%rd358], %rd345;
	st.global.u64 	[%rd358+8], %rd346;
	st.global.u64 	[%rd358+512], %rd347;
	st.global.u64 	[%rd358+520], %rd348;
	st.global.u64 	[%rd358+1024], %rd349;
	st.global.u64 	[%rd358+1032], %rd350;
	st.global.u64 	[%rd358+1536], %rd351;
	st.global.u64 	[%rd358+1544], %rd352;
	bra.uni 	$L__BB14_121;
$L__BB14_48:
	ld.param.u64 	%rd367, [_ZN3cub18CUB_300001_SM_10006detail10merge_sort26DeviceMergeSortMergeKernelINS2_10policy_hubIN6thrust24THRUST_300001_SM_1000_NS6detail15normal_iteratorINS6_10device_ptrI6MortonEEEEE9Policy600ESC_PNS0_8NullTypeESC_SG_m13CompareMortonSA_SF_EEvbT2_T3_T4_PT6_PT7_T5_PSK_SK_NS1_7vsmem_tE_param_8];
	ld.param.u64 	%rd365, [_ZN3cub18CUB_300001_SM_10006detail10merge_sort26DeviceMergeSortMergeKernelINS2_10policy_hubIN6thrust24THRUST_300001_SM_1000_NS6detail15normal_iteratorINS6_10device_ptrI6MortonEEEEE9Policy600ESC_PNS0_8NullTypeESC_SG_m13CompareMortonSA_SF_EEvbT2_T3_T4_PT6_PT7_T5_PSK_SK_NS1_7vsmem_tE_param_7];
	ld.param.u64 	%rd359, [_ZN3cub18CUB_300001_SM_10006detail10merge_sort26DeviceMergeSortMergeKernelINS2_10policy_hubIN6thrust24THRUST_300001_SM_1000_NS6detail15normal_iteratorINS6_10device_ptrI6MortonEEEEE9Policy600ESC_PNS0_8NullTypeESC_SG_m13CompareMortonSA_SF_EEvbT2_T3_T4_PT6_PT7_T5_PSK_SK_NS1_7vsmem_tE_param_3];
	ld.param.s8 	%rs2, [_ZN3cub18CUB_300001_SM_10006detail10merge_sort26DeviceMergeSortMergeKernelINS2_10policy_hubIN6thrust24THRUST_300001_SM_1000_NS6detail15normal_iteratorINS6_10device_ptrI6MortonEEEEE9Policy600ESC_PNS0_8NullTypeESC_SG_m13CompareMortonSA_SF_EEvbT2_T3_T4_PT6_PT7_T5_PSK_SK_NS1_7vsmem_tE_param_0];
	cvta.to.global.u64 	%rd223, %rd365;
	shl.b64 	%rd224, %rd2, 3;
	add.s64 	%rd225, %rd223, %rd224;
	ld.global.u64 	%rd102, [%rd225];
	ld.global.u64 	%rd226, [%rd225+8];
	neg.s64 	%rd227, %rd367;
	and.b64  	%rd228, %rd227, %rd2;
	shl.b64 	%rd103, %rd228, 10;
	shl.b64 	%rd229, %rd367, 9;
	and.b64  	%rd104, %rd229, -1024;
	sub.s64 	%rd230, %rd2, %rd228;
	shl.b64 	%rd231, %rd230, 10;
	sub.s64 	%rd232, %rd102, %rd103;
	sub.s64 	%rd233, %rd226, %rd103;
	sub.s64 	%rd234, %rd359, %rd103;
	max.u64 	%rd235, %rd234, %rd104;
	sub.s64 	%rd236, %rd235, %rd104;
	sub.s64 	%rd237, %rd231, %rd232;
	min.u64 	%rd105, %rd237, %rd236;
	setp.eq.s64 	%p18, %rd230, -1;
	selp.b64 	%rd238, 1023, 1024, %p18;
	add.s64 	%rd239, %rd238, %rd231;
	sub.s64 	%rd240, %rd239, %rd233;
	or.b64  	%rd241, %rd227, %rd2;
	setp.eq.s64 	%p19, %rd241, -1;
	min.u64 	%rd242, %rd104, %rd234;
	selp.b64 	%rd243, %rd242, %rd233, %p19;
	selp.b64 	%rd244, %rd104, %rd240, %p19;
	min.u64 	%rd245, %rd244, %rd236;
	cvt.u32.u64 	%r63, %rd232;
	cvt.u32.u64 	%r64, %rd243;
	sub.s32 	%r24, %r64, %r63;
	cvt.u32.u64 	%r65, %rd245;
	cvt.u32.u64 	%r66, %rd105;
	sub.s32 	%r25, %r65, %r66;
	// begin inline asm
	griddepcontrol.wait;
	// end inline asm
	setp.eq.s16 	%p20, %rs2, 0;
	@%p20 bra 	$L__BB14_65;
	add.s64 	%rd248, %rd103, %rd104;
	add.s64 	%rd249, %rd248, %rd105;
	add.s32 	%r26, %r25, %r24;
	setp.ge.s32 	%p21, %r1, %r26;
	cvt.u64.u32 	%rd250, %r1;
	add.s64 	%rd251, %rd102, %rd250;
	shl.b64 	%rd252, %rd251, 4;
	add.s64 	%rd106, %rd1, %rd252;
	sub.s32 	%r67, %r1, %r24;
	cvt.s64.s32 	%rd253, %r67;
	add.s64 	%rd254, %rd249, %rd253;
	shl.b64 	%rd255, %rd254, 4;
	add.s64 	%rd107, %rd1, %rd255;
	@%p21 bra 	$L__BB14_53;
	setp.ge.s32 	%p22, %r1, %r24;
	@%p22 bra 	$L__BB14_52;
	ld.global.u64 	%rd420, [%rd106];
	ld.global.u64 	%rd419, [%rd106+8];
	bra.uni 	$L__BB14_53;
$L__BB14_52:
	ld.global.u64 	%rd420, [%rd107];
	ld.global.u64 	%rd419, [%rd107+8];
$L__BB14_53:
	add.s32 	%r27, %r1, 256;
	setp.ge.s32 	%p23, %r27, %r26;
	@%p23 bra 	$L__BB14_57;
	setp.lt.s32 	%p24, %r27, %r24;
	@%p24 bra 	$L__BB14_56;
	ld.global.u64 	%rd418, [%rd107+4096];
	ld.global.u64 	%rd417, [%rd107+4104];
	bra.uni 	$L__BB14_57;
$L__BB14_56:
	ld.global.u64 	%rd418, [%rd106+4096];
	ld.global.u64 	%rd417, [%rd106+4104];
$L__BB14_57:
	add.s32 	%r28, %r1, 512;
	setp.ge.s32 	%p25, %r28, %r26;
	@%p25 bra 	$L__BB14_61;
	setp.lt.s32 	%p26, %r28, %r24;
	@%p26 bra 	$L__BB14_60;
	ld.global.u64 	%rd416, [%rd107+8192];
	ld.global.u64 	%rd415, [%rd107+8200];
	bra.uni 	$L__BB14_61;
$L__BB14_60:
	ld.global.u64 	%rd416, [%rd106+8192];
	ld.global.u64 	%rd415, [%rd106+8200];
$L__BB14_61:
	add.s32 	%r29, %r1, 768;
	setp.ge.s32 	%p27, %r29, %r26;
	@%p27 bra 	$L__BB14_81;
	setp.lt.s32 	%p28, %r29, %r24;
	@%p28 bra 	$L__BB14_64;
	ld.global.u64 	%rd414, [%rd107+12288];
	ld.global.u64 	%rd413, [%rd107+12296];
	bra.uni 	$L__BB14_81;
$L__BB14_64:
	ld.global.u64 	%rd414, [%rd106+12288];
	ld.global.u64 	%rd413, [%rd106+12296];
	bra.uni 	$L__BB14_81;
$L__BB14_65:
	ld.param.u64 	%rd361, [_ZN3cub18CUB_300001_SM_10006detail10merge_sort26DeviceMergeSortMergeKernelINS2_10policy_hubIN6thrust24THRUST_300001_SM_1000_NS6detail15normal_iteratorINS6_10device_ptrI6MortonEEEEE9Policy600ESC_PNS0_8NullTypeESC_SG_m13CompareMortonSA_SF_EEvbT2_T3_T4_PT6_PT7_T5_PSK_SK_NS1_7vsmem_tE_param_4];
	add.s64 	%rd264, %rd103, %rd104;
	add.s64 	%rd265, %rd264, %rd105;
	add.s32 	%r30, %r25, %r24;
	setp.ge.s32 	%p29, %r1, %r30;
	cvt.u64.u32 	%rd266, %r1;
	add.s64 	%rd267, %rd102, %rd266;
	cvta.to.global.u64 	%rd268, %rd361;
	shl.b64 	%rd269, %rd267, 4;
	add.s64 	%rd130, %rd268, %rd269;
	sub.s32 	%r68, %r1, %r24;
	cvt.s64.s32 	%rd270, %r68;
	add.s64 	%rd271, %rd265, %rd270;
	shl.b64 	%rd272, %rd271, 4;
	add.s64 	%rd131, %rd268, %rd272;
	@%p29 bra 	$L__BB14_69;
	setp.ge.s32 	%p30, %r1, %r24;
	@%p30 bra 	$L__BB14_68;
	ld.global.u64 	%rd420, [%rd130];
	ld.global.u64 	%rd419, [%rd130+8];
	bra.uni 	$L__BB14_69;
$L__BB14_68:
	ld.global.u64 	%rd420, [%rd131];
	ld.global.u64 	%rd419, [%rd131+8];
$L__BB14_69:
	add.s32 	%r31, %r1, 256;
	setp.ge.s32 	%p31, %r31, %r30;
	@%p31 bra 	$L__BB14_73;
	setp.lt.s32 	%p32, %r31, %r24;
	@%p32 bra 	$L__BB14_72;
	ld.global.u64 	%rd418, [%rd131+4096];
	ld.global.u64 	%rd417, [%rd131+4104];
	bra.uni 	$L__BB14_73;
$L__BB14_72:
	ld.global.u64 	%rd418, [%rd130+4096];
	ld.global.u64 	%rd417, [%rd130+4104];
$L__BB14_73:
	add.s32 	%r32, %r1, 512;
	setp.ge.s32 	%p33, %r32, %r30;
	@%p33 bra 	$L__BB14_77;
	setp.lt.s32 	%p34, %r32, %r24;
	@%p34 bra 	$L__BB14_76;
	ld.global.u64 	%rd416, [%rd131+8192];
	ld.global.u64 	%rd415, [%rd131+8200];
	bra.uni 	$L__BB14_77;
$L__BB14_76:
	ld.global.u64 	%rd416, [%rd130+8192];
	ld.global.u64 	%rd415, [%rd130+8200];
$L__BB14_77:
	add.s32 	%r33, %r1, 768;
	setp.ge.s32 	%p35, %r33, %r30;
	@%p35 bra 	$L__BB14_81;
	setp.lt.s32 	%p36, %r33, %r24;
	@%p36 bra 	$L__BB14_80;
	ld.global.u64 	%rd414, [%rd131+12288];
	ld.global.u64 	%rd413, [%rd131+12296];
	bra.uni 	$L__BB14_81;
$L__BB14_80:
	ld.global.u64 	%rd414, [%rd130+12288];
	ld.global.u64 	%rd413, [%rd130+12296];
$L__BB14_81:
	shl.b32 	%r69, %r1, 4;
	mov.u32 	%r70, _ZZN3cub18CUB_300001_SM_10006detail10merge_sort26DeviceMergeSortMergeKernelINS2_10policy_hubIN6thrust24THRUST_300001_SM_1000_NS6detail15normal_iteratorINS6_10device_ptrI6MortonEEEEE9Policy600ESC_PNS0_8NullTypeESC_SG_m13CompareMortonSA_SF_EEvbT2_T3_T4_PT6_PT7_T5_PSK_SK_NS1_7vsmem_tEE19static_temp_storage;
	add.s32 	%r71, %r70, %r69;
	st.shared.v2.u64 	[%r71], {%rd420, %rd419};
	st.shared.v2.u64 	[%r71+4096], {%rd418, %rd417};
	st.shared.v2.u64 	[%r71+8192], {%rd416, %rd415};
	st.shared.v2.u64 	[%r71+12288], {%rd414, %rd413};
	bar.sync 	0;
	// begin inline asm
	griddepcontrol.launch_dependents;
	// end inline asm
	add.s32 	%r34, %r25, %r24;
	shl.b32 	%r35, %r1, 2;
	min.s32 	%r36, %r35, %r34;
	shl.b32 	%r72, %r24, 4;
	add.s32 	%r37, %r70, %r72;
	setp.lt.s32 	%p37, %r36, %r25;
	sub.s32 	%r73, %r36, %r25;
	selp.b32 	%r207, 0, %r73, %p37;
	min.s32 	%r205, %r36, %r24;
	setp.ge.s32 	%p38, %r207, %r205;
	@%p38 bra 	$L__BB14_83;
$L__BB14_82:
	sub.s32 	%r74, %r205, %r207;
	shr.u32 	%r75, %r74, 31;
	add.s32 	%r76, %r74, %r75;
	shr.s32 	%r77, %r76, 1;
	add.s32 	%r78, %r77, %r207;
	shl.b32 	%r79, %r78, 4;
	add.s32 	%r81, %r70, %r79;
	ld.shared.u64 	%rd279, [%r81];
	not.b32 	%r82, %r78;
	add.s32 	%r83, %r36, %r82;
	shl.b32 	%r84, %r83, 4;
	add.s32 	%r85, %r37, %r84;
	ld.shared.u64 	%rd280, [%r85];
	setp.lt.u64 	%p39, %rd280, %rd279;
	add.s32 	%r86, %r78, 1;
	selp.b32 	%r207, %r207, %r86, %p39;
	selp.b32 	%r205, %r78, %r205, %p39;
	setp.lt.s32 	%p40, %r207, %r205;
	@%p40 bra 	$L__BB14_82;
$L__BB14_83:
	sub.s32 	%r87, %r36, %r207;
	add.s32 	%r45, %r87, %r24;
	shl.b32 	%r88, %r87, 4;
	add.s32 	%r46, %r37, %r88;
	ld.shared.v2.u64 	{%rd421, %rd422}, [%r46];
	shl.b32 	%r89, %r207, 4;
	add.s32 	%r47, %r70, %r89;
	ld.shared.v2.u64 	{%rd427, %rd428}, [%r47];
	setp.ge.s32 	%p42, %r45, %r34;
	mov.pred 	%p110, 0;
	@%p42 bra 	$L__BB14_85;
	setp.ge.s32 	%p43, %r207, %r24;
	setp.lt.u64 	%p44, %rd421, %rd427;
	or.pred  	%p110, %p43, %p44;
$L__BB14_85:
	selp.b64 	%rd166, %rd422, %rd428, %p110;
	selp.b64 	%rd167, %rd421, %rd427, %p110;
	selp.u32 	%r91, 1, 0, %p110;
	add.s32 	%r48, %r45, %r91;
	not.pred 	%p45, %p110;
	selp.u32 	%r92, 1, 0, %p45;
	add.s32 	%r49, %r207, %r92;
	@%p45 bra 	$L__BB14_87;
	ld.shared.v2.u64 	{%rd421, %rd422}, [%r46+16];
	bra.uni 	$L__BB14_88;
$L__BB14_87:
	ld.shared.v2.u64 	{%rd427, %rd428}, [%r47+16];
$L__BB14_88:
	setp.ge.s32 	%p47, %r48, %r34;
	mov.pred 	%p111, 0;
	@%p47 bra 	$L__BB14_90;
	setp.ge.s32 	%p48, %r49, %r24;
	setp.lt.u64 	%p49, %rd421, %rd427;
	or.pred  	%p111, %p48, %p49;
$L__BB14_90:
	selp.b64 	%rd178, %rd422, %rd428, %p111;
	selp.b64 	%rd179, %rd421, %rd427, %p111;
	selp.u32 	%r93, 1, 0, %p111;
	add.s32 	%r50, %r48, %r93;
	not.pred 	%p50, %p111;
	selp.u32 	%r94, 1, 0, %p50;
	add.s32 	%r51, %r49, %r94;
	@%p111 bra 	$L__BB14_92;
	shl.b32 	%r95, %r51, 4;
	add.s32 	%r97, %r70, %r95;
	ld.shared.v2.u64 	{%rd427, %rd428}, [%r97];
	bra.uni 	$L__BB14_93;
$L__BB14_92:
	shl.b32 	%r98, %r50, 4;
	add.s32 	%r100, %r70, %r98;
	ld.shared.v2.u64 	{%rd421, %rd422}, [%r100];
$L__BB14_93:
	setp.ge.s32 	%p52, %r50, %r34;
	mov.pred 	%p112, 0;
	@%p52 bra 	$L__BB14_95;
	setp.ge.s32 	%p53, %r51, %r24;
	setp.lt.u64 	%p54, %rd421, %rd427;
	or.pred  	%p112, %p53, %p54;
$L__BB14_95:
	selp.b64 	%rd188, %rd422, %rd428, %p112;
	selp.b64 	%rd189, %rd421, %rd427, %p112;
	selp.u32 	%r101, 1, 0, %p112;
	add.s32 	%r52, %r50, %r101;
	not.pred 	%p55, %p112;
	selp.u32 	%r102, 1, 0, %p55;
	add.s32 	%r53, %r51, %r102;
	@%p112 bra 	$L__BB14_97;
	shl.b32 	%r103, %r53, 4;
	mov.u32 	%r104, _ZZN3cub18CUB_300001_SM_10006detail10merge_sort26DeviceMergeSortMergeKernelINS2_10policy_hubIN6thrust24THRUST_300001_SM_1000_NS6detail15normal_iteratorINS6_10device_ptrI6MortonEEEEE9Policy600ESC_PNS0_8NullTypeESC_SG_m13CompareMortonSA_SF_EEvbT2_T3_T4_PT6_PT7_T5_PSK_SK_NS1_7vsmem_tEE19static_temp_storage;
	add.s32 	%r105, %r104, %r103;
	ld.shared.v2.u64 	{%rd427, %rd428}, [%r105];
	bra.uni 	$L__BB14_98;
$L__BB14_97:
	shl.b32 	%r106, %r52, 4;
	mov.u32 	%r107, _ZZN3cub18CUB_300001_SM_10006detail10merge_sort26DeviceMergeSortMergeKernelINS2_10policy_hubIN6thrust24THRUST_300001_SM_1000_NS6detail15normal_iteratorINS6_10device_ptrI6MortonEEEEE9Policy600ESC_PNS0_8NullTypeESC_SG_m13CompareMortonSA_SF_EEvbT2_T3_T4_PT6_PT7_T5_PSK_SK_NS1_7vsmem_tEE19static_temp_storage;
	add.s32 	%r108, %r107, %r106;
	ld.shared.v2.u64 	{%rd421, %rd422}, [%r108];
$L__BB14_98:
	setp.ge.s32 	%p57, %r52, %r34;
	mov.pred 	%p113, 0;
	@%p57 bra 	$L__BB14_100;
	setp.ge.s32 	%p58, %r53, %r24;
	setp.lt.u64 	%p59, %rd421, %rd427;
	or.pred  	%p113, %p58, %p59;
$L__BB14_100:
	ld.param.s8 	%rs3, [_ZN3cub18CUB_300001_SM_10006detail10merge_sort26DeviceMergeSortMergeKernelINS2_10policy_hubIN6thrust24THRUST_300001_SM_1000_NS6detail15normal_iteratorINS6_10device_ptrI6MortonEEEEE9Policy600ESC_PNS0_8NullTypeESC_SG_m13CompareMortonSA_SF_EEvbT2_T3_T4_PT6_PT7_T5_PSK_SK_NS1_7vsmem_tE_param_0];
	setp.eq.s16 	%p60, %rs3, 0;
	selp.b64 	%rd198, %rd422, %rd428, %p113;
	selp.b64 	%rd199, %rd421, %rd427, %p113;
	bar.sync 	0;
	@%p60 bra 	$L__BB14_111;
	// begin inline asm
	mov.u32 %r109, %laneid;
	// end inline asm
	and.b32  	%r54, %r35, 3968;
	shl.b32 	%r110, %r109, 2;
	add.s32 	%r111, %r110, %r54;
	shl.b32 	%r112, %r111, 4;
	mov.u32 	%r113, _ZZN3cub18CUB_300001_SM_10006detail10merge_sort26DeviceMergeSortMergeKernelINS2_10policy_hubIN6thrust24THRUST_300001_SM_1000_NS6detail15normal_iteratorINS6_10device_ptrI6MortonEEEEE9Policy600ESC_PNS0_8NullTypeESC_SG_m13CompareMortonSA_SF_EEvbT2_T3_T4_PT6_PT7_T5_PSK_SK_NS1_7vsmem_tEE19static_temp_storage;
	add.s32 	%r114, %r113, %r112;
	st.shared.v2.u64 	[%r114], {%rd167, %rd166};
	st.shared.v2.u64 	[%r114+16], {%rd179, %rd178};
	st.shared.v2.u64 	[%r114+32], {%rd189, %rd188};
	st.shared.v2.u64 	[%r114+48], {%rd199, %rd198};
	bar.warp.sync 	-1;
	mad.lo.s32 	%r115, %r109, -48, %r114;
	ld.shared.v2.u64 	{%rd200, %rd201}, [%r115];
	ld.shared.v2.u64 	{%rd202, %rd203}, [%r115+512];
	ld.shared.v2.u64 	{%rd204, %rd205}, [%r115+1024];
	ld.shared.v2.u64 	{%rd206, %rd207}, [%r115+1536];
	setp.ne.s32 	%p61, %r1, 0;
	@%p61 bra 	$L__BB14_103;
	st.volatile.shared.u32 	[_ZZN3cub18CUB_300001_SM_10006detail10merge_sort26DeviceMergeSortMergeKernelINS2_10policy_hubIN6thrust24THRUST_300001_SM_1000_NS6detail15normal_iteratorINS6_10device_ptrI6MortonEEEEE9Policy600ESC_PNS0_8NullTypeESC_SG_m13CompareMortonSA_SF_EEvbT2_T3_T4_PT6_PT7_T5_PSK_SK_NS1_7vsmem_tEE19static_temp_storage+16384], %r34;
$L__BB14_103:
	ld.param.u64 	%rd362, [_ZN3cub18CUB_300001_SM_10006detail10merge_sort26DeviceMergeSortMergeKernelINS2_10policy_hubIN6thrust24THRUST_300001_SM_1000_NS6detail15normal_iteratorINS6_10device_ptrI6MortonEEEEE9Policy600ESC_PNS0_8NullTypeESC_SG_m13CompareMortonSA_SF_EEvbT2_T3_T4_PT6_PT7_T5_PSK_SK_NS1_7vsmem_tE_param_4];
	bar.sync 	0;
	ld.volatile.shared.u32 	%r55, [_ZZN3cub18CUB_300001_SM_10006detail10merge_sort26DeviceMergeSortMergeKernelINS2_10policy_hubIN6thrust24THRUST_300001_SM_1000_NS6detail15normal_iteratorINS6_10device_ptrI6MortonEEEEE9Policy600ESC_PNS0_8NullTypeESC_SG_m13CompareMortonSA_SF_EEvbT2_T3_T4_PT6_PT7_T5_PSK_SK_NS1_7vsmem_tEE19static_temp_storage+16384];
	and.b32  	%r116, %r1, 31;
	add.s32 	%r56, %r54, %r116;
	setp.ge.s32 	%p62, %r56, %r55;
	cvt.u64.u32 	%rd281, %r56;
	add.s64 	%rd282, %rd3, %rd281;
	cvta.to.global.u64 	%rd283, %rd362;
	shl.b64 	%rd284, %rd282, 4;
	add.s64 	%rd208, %rd283, %rd284;
	@%p62 bra 	$L__BB14_105;
	st.global.u64 	[%rd208], %rd200;
	st.global.u64 	[%rd208+8], %rd201;
$L__BB14_105:
	add.s32 	%r117, %r56, 32;
	setp.ge.s32 	%p63, %r117, %r55;
	@%p63 bra 	$L__BB14_107;
	st.global.u64 	[%rd208+512], %rd202;
	st.global.u64 	[%rd208+520], %rd203;
$L__BB14_107:
	add.s32 	%r118, %r56, 64;
	setp.ge.s32 	%p64, %r118, %r55;
	@%p64 bra 	$L__BB14_109;
	st.global.u64 	[%rd208+1024], %rd204;
	st.global.u64 	[%rd208+1032], %rd205;
$L__BB14_109:
	add.s32 	%r119, %r56, 96;
	setp.ge.s32 	%p65, %r119, %r55;
	@%p65 bra 	$L__BB14_121;
	st.global.u64 	[%rd208+1536], %rd206;
	st.global.u64 	[%rd208+1544], %rd207;
	bra.uni 	$L__BB14_121;
$L__BB14_111:
	// begin inline asm
	mov.u32 %r120, %laneid;
	// end inline asm
	and.b32  	%r57, %r35, 3968;
	shl.b32 	%r121, %r120, 2;
	add.s32 	%r122, %r121, %r57;
	shl.b32 	%r123, %r122, 4;
	mov.u32 	%r124, _ZZN3cub18CUB_300001_SM_10006detail10merge_sort26DeviceMergeSortMergeKernelINS2_10policy_hubIN6thrust24THRUST_300001_SM_1000_NS6detail15normal_iteratorINS6_10device_ptrI6MortonEEEEE9Policy600ESC_PNS0_8NullTypeESC_SG_m13CompareMortonSA_SF_EEvbT2_T3_T4_PT6_PT7_T5_PSK_SK_NS1_7vsmem_tEE19static_temp_storage;
	add.s32 	%r125, %r124, %r123;
	st.shared.v2.u64 	[%r125], {%rd167, %rd166};
	st.shared.v2.u64 	[%r125+16], {%rd179, %rd178};
	st.shared.v2.u64 	[%r125+32], {%rd189, %rd188};
	st.shared.v2.u64 	[%r125+48], {%rd199, %rd198};
	bar.warp.sync 	-1;
	mad.lo.s32 	%r126, %r120, -48, %r125;
	ld.shared.v2.u64 	{%rd209, %rd210}, [%r126];
	ld.shared.v2.u64 	{%rd211, %rd212}, [%r126+512];
	ld.shared.v2.u64 	{%rd213, %rd214}, [%r126+1024];
	ld.shared.v2.u64 	{%rd215, %rd216}, [%r126+1536];
	setp.ne.s32 	%p66, %r1, 0;
	@%p66 bra 	$L__BB14_113;
	st.volatile.shared.u32 	[_ZZN3cub18CUB_300001_SM_10006detail10merge_sort26DeviceMergeSortMergeKernelINS2_10policy_hubIN6thrust24THRUST_300001_SM_1000_NS6detail15normal_iteratorINS6_10device_ptrI6MortonEEEEE9Policy600ESC_PNS0_8NullTypeESC_SG_m13CompareMortonSA_SF_EEvbT2_T3_T4_PT6_PT7_T5_PSK_SK_NS1_7vsmem_tEE19static_temp_storage+16384], %r34;
$L__BB14_113:
	bar.sync 	0;
	ld.volatile.shared.u32 	%r58, [_ZZN3cub18CUB_300001_SM_10006detail10merge_sort26DeviceMergeSortMergeKernelINS2_10policy_hubIN6thrust24THRUST_300001_SM_1000_NS6detail15normal_iteratorINS6_10device_ptrI6MortonEEEEE9Policy600ESC_PNS0_8NullTypeESC_SG_m13CompareMortonSA_SF_EEvbT2_T3_T4_PT6_PT7_T5_PSK_SK_NS1_7vsmem_tEE19static_temp_storage+16384];
	and.b32  	%r127, %r1, 31;
	cvt.u64.u32 	%rd285, %r57;
	cvt.u64.u32 	%rd286, %r127;
	add.s32 	%r59, %r57, %r127;
	add.s64 	%rd287, %rd3, %rd286;
	add.s64 	%rd288, %rd287, %rd285;
	setp.ge.s32 	%p67, %r59, %r58;
	shl.b64 	%rd289, %rd288, 4;
	add.s64 	%rd217, %rd1, %rd289;
	@%p67 bra 	$L__BB14_115;
	st.global.u64 	[%rd217], %rd209;
	st.global.u64 	[%rd217+8], %rd210;
$L__BB14_115:
	add.s32 	%r128, %r59, 32;
	setp.ge.s32 	%p68, %r128, %r58;
	@%p68 bra 	$L__BB14_117;
	st.global.u64 	[%rd217+512], %rd211;
	st.global.u64 	[%rd217+520], %rd212;
$L__BB14_117:
	add.s32 	%r129, %r59, 64;
	setp.ge.s32 	%p69, %r129, %r58;
	@%p69 bra 	$L__BB14_119;
	st.global.u64 	[%rd217+1024], %rd213;
	st.global.u64 	[%rd217+1032], %rd214;
$L__BB14_119:
	add.s32 	%r130, %r59, 96;
	setp.ge.s32 	%p70, %r130, %r58;
	@%p70 bra 	$L__BB14_121;
	st.global.u64 	[%rd217+1536], %rd215;
	st.global.u64 	[%rd217+1544], %rd216;
$L__BB14_121:
	ret;

}
	// .globl	_ZN3cub18CUB_300001_SM_10006detail10merge_sort30DeviceMergeSortBlockSortKernelINS2_10policy_hubIN6thrust24THRUST_300001_SM_1000_NS6detail15normal_iteratorINS6_10device_ptrI14TriangleVertexEEEEE9Policy600ESC_PNS0_8NullTypeESC_SG_j15CompareVerticesSA_SF_EEvbT0_T1_T2_T3_T4_PT6_PT7_T5_NS1_7vsmem_tE
.visible .entry _ZN3cub18CUB_300001_SM_10006detail10merge_sort30DeviceMergeSortBlockSortKernelINS2_10policy_hubIN6thrust24THRUST_300001_SM_1000_NS6detail15normal_iteratorINS6_10device_ptrI14TriangleVertexEEEEE9Policy600ESC_PNS0_8NullTypeESC_SG_j15CompareVerticesSA_SF_EEvbT0_T1_T2_T3_T4_PT6_PT7_T5_NS1_7vsmem_tE(
	.param .u8 _ZN3cub18CUB_300001_SM_10006detail10merge_sort30DeviceMergeSortBlockSortKernelINS2_10policy_hubIN6thrust24THRUST_300001_SM_1000_NS6detail15normal_iteratorINS6_10device_ptrI14TriangleVertexEEEEE9Policy600ESC_PNS0_8NullTypeESC_SG_j15CompareVerticesSA_SF_EEvbT0_T1_T2_T3_T4_PT6_PT7_T5_NS1_7vsmem_tE_param_0,
	.param .align 8 .b8 _ZN3cub18CUB_300001_SM_10006detail10merge_sort30DeviceMergeSortBlockSortKernelINS2_10policy_hubIN6thrust24THRUST_300001_SM_1000_NS6detail15normal_iteratorINS6_10device_ptrI14TriangleVertexEEEEE9Policy600ESC_PNS0_8NullTypeESC_SG_j15CompareVerticesSA_SF_EEvbT0_T1_T2_T3_T4_PT6_PT7_T5_NS1_7vsmem_tE_param_1[8],
	.param .u64 .ptr .align 1 _ZN3cub18CUB_300001_SM_10006detail10merge_sort30DeviceMergeSortBlockSortKernelINS2_10policy_hubIN6thrust24THRUST_300001_SM_1000_NS6detail15normal_iteratorINS6_10device_ptrI14TriangleVertexEEEEE9Policy600ESC_PNS0_8NullTypeESC_SG_j15CompareVerticesSA_SF_EEvbT0_T1_T2_T3_T4_PT6_PT7_T5_NS1_7vsmem_tE_param_2,
	.param .align 8 .b8 _ZN3cub18CUB_300001_SM_10006detail10merge_sort30DeviceMergeSortBlockSortKernelINS2_10policy_hubIN6thrust24THRUST_300001_SM_1000_NS6detail15normal_iteratorINS6_10device_ptrI14TriangleVertexEEEEE9Policy600ESC_PNS0_8NullTypeESC_SG_j15CompareVerticesSA_SF_EEvbT0_T1_T2_T3_T4_PT6_PT7_T5_NS1_7vsmem_tE_param_3[8],
	.param .u64 .ptr .align 1 _ZN3cub18CUB_300001_SM_10006detail10merge_sort30DeviceMergeSortBlockSortKernelINS2_10policy_hubIN6thrust24THRUST_300001_SM_1000_NS6detail15normal_iteratorINS6_10device_ptrI14TriangleVertexEEEEE9Policy600ESC_PNS0_8NullTypeESC_SG_j15CompareVerticesSA_SF_EEvbT0_T1_T2_T3_T4_PT6_PT7_T5_NS1_7vsmem_tE_param_4,
	.param .u32 _ZN3cub18CUB_300001_SM_10006detail10merge_sort30DeviceMergeSortBlockSortKernelINS2_10policy_hubIN6thrust24THRUST_300001_SM_1000_NS6detail15normal_iteratorINS6_10device_ptrI14TriangleVertexEEEEE9Policy600ESC_PNS0_8NullTypeESC_SG_j15CompareVerticesSA_SF_EEvbT0_T1_T2_T3_T4_PT6_PT7_T5_NS1_7vsmem_tE_param_5,
	.param .u64 .ptr .align 1 _ZN3cub18CUB_300001_SM_10006detail10merge_sort30DeviceMergeSortBlockSortKernelINS2_10policy_hubIN6thrust24THRUST_300001_SM_1000_NS6detail15normal_iteratorINS6_10device_ptrI14TriangleVertexEEEEE9Policy600ESC_PNS0_8NullTypeESC_SG_j15CompareVerticesSA_SF_EEvbT0_T1_T2_T3_T4_PT6_PT7_T5_NS1_7vsmem_tE_param_6,
	.param .u64 .ptr .align 1 _ZN3cub18CUB_300001_SM_10006detail10merge_sort30DeviceMergeSortBlockSortKernelINS2_10policy_hubIN6thrust24THRUST_300001_SM_1000_NS6detail15normal_iteratorINS6_10device_ptrI14TriangleVertexEEEEE9Policy600ESC_PNS0_8NullTypeESC_SG_j15CompareVerticesSA_SF_EEvbT0_T1_T2_T3_T4_PT6_PT7_T5_NS1_7vsmem_tE_param_7,
	.param .align 1 .b8 _ZN3cub18CUB_300001_SM_10006detail10merge_sort30DeviceMergeSortBlockSortKernelINS2_10policy_hubIN6thrust24THRUST_300001_SM_1000_NS6detail15normal_iteratorINS6_10device_ptrI14TriangleVertexEEEEE9Policy600ESC_PNS0_8NullTypeESC_SG_j15CompareVerticesSA_SF_EEvbT0_T1_T2_T3_T4_PT6_PT7_T5_NS1_7vsmem_tE_param_8[1],
	.param .align 8 .b8 _ZN3cub18CUB_300001_SM_10006detail10merge_sort30DeviceMergeSortBlockSortKernelINS2_10policy_hubIN6thrust24THRUST_300001_SM_1000_NS6detail15normal_iteratorINS6_10device_ptrI14TriangleVertexEEEEE9Policy600ESC_PNS0_8NullTypeESC_SG_j15CompareVerticesSA_SF_EEvbT0_T1_T2_T3_T4_PT6_PT7_T5_NS1_7vsmem_tE_param_9[8]
)
.maxntid 256
{
	.reg .pred 	%p<262>;
	.reg .b16 	%rs<4>;
	.reg .b32 	%r<598>;
	.reg .b32 	%f<455>;
	.reg .b64 	%rd<36>;
	// demoted variable
	.shared .align 16 .b8 _ZZN3cub18CUB_300001_SM_10006detail10merge_sort30DeviceMergeSortBlockSortKernelINS2_10policy_hubIN6thrust24THRUST_300001_SM_1000_NS6detail15normal_iteratorINS6_10device_ptrI14TriangleVertexEEEEE9Policy600ESC_PNS0_8NullTypeESC_SG_j15CompareVerticesSA_SF_EEvbT0_T1_T2_T3_T4_PT6_PT7_T5_NS1_7vsmem_tEE19static_temp_storage[16400];
	ld.param.u64 	%rd8, [_ZN3cub18CUB_300001_SM_10006detail10merge_sort30DeviceMergeSortBlockSortKernelINS2_10policy_hubIN6thrust24THRUST_300001_SM_1000_NS6detail15normal_iteratorINS6_10device_ptrI14TriangleVertexEEEEE9Policy600ESC_PNS0_8NullTypeESC_SG_j15CompareVerticesSA_SF_EEvbT0_T1_T2_T3_T4_PT6_PT7_T5_NS1_7vsmem_tE_param_3];
	ld.param.u64 	%rd9, [_ZN3cub18CUB_300001_SM_10006detail10merge_sort30DeviceMergeSortBlockSortKernelINS2_10policy_hubIN6thrust24THRUST_300001_SM_1000_NS6detail15normal_iteratorINS6_10device_ptrI14TriangleVertexEEEEE9Policy600ESC_PNS0_8NullTypeESC_SG_j15CompareVerticesSA_SF_EEvbT0_T1_T2_T3_T4_PT6_PT7_T5_NS1_7vsmem_tE_param_1];
	ld.param.u32 	%r205, [_ZN3cub18CUB_300001_SM_10006detail10merge_sort30DeviceMergeSortBlockSortKernelINS2_10policy_hubIN6thrust24THRUST_300001_SM_1000_NS6detail15normal_iteratorINS6_10device_ptrI14TriangleVertexEEEEE9Policy600ESC_PNS0_8NullTypeESC_SG_j15CompareVerticesSA_SF_EEvbT0_T1_T2_T3_T4_PT6_PT7_T5_NS1_7vsmem_tE_param_5];
	cvta.to.global.u64 	%rd1, %rd9;
	cvta.to.global.u64 	%rd2, %rd8;
	mov.u32 	%r206, %ctaid.x;
	mov.u32 	%r207, %nctaid.x;
	shl.b32 	%r1, %r206, 10;
	add.s32 	%r208, %r207, -1;
	setp.ge.u32 	%p21, %r206, %r208;
	@%p21 bra 	$L__BB15_77;
	// begin inline asm
	griddepcontrol.wait;
	// end inline asm
	cvt.u64.u32 	%rd22, %r1;
	mov.u32 	%r2, %tid.x;
	and.b32  	%r3, %r2, 31;
	shl.b32 	%r358, %r2, 2;
	and.b32  	%r4, %r358, 3968;
	or.b32  	%r359, %r4, %r3;
	cvt.u64.u32 	%rd23, %r359;
	add.s64 	%rd3, %rd23, %rd22;
	shl.b64 	%rd24, %rd3, 4;
	add.s64 	%rd25, %rd1, %rd24;
	ld.global.u32 	%r360, [%rd25];
	ld.global.u32 	%r361, [%rd25+4];
	ld.global.u32 	%r362, [%rd25+8];
	ld.global.u32 	%r363, [%rd25+12];
	ld.global.u32 	%r364, [%rd25+512];
	ld.global.u32 	%r365, [%rd25+516];
	ld.global.u32 	%r366, [%rd25+520];
	ld.global.u32 	%r367, [%rd25+524];
	ld.global.u32 	%r368, [%rd25+1024];
	ld.global.u32 	%r369, [%rd25+1028];
	ld.global.u32 	%r370, [%rd25+1032];
	ld.global.u32 	%r371, [%rd25+1036];
	ld.global.u32 	%r372, [%rd25+1536];
	ld.global.u32 	%r373, [%rd25+1540];
	ld.global.u32 	%r374, [%rd25+1544];
	ld.global.u32 	%r375, [%rd25+1548];
	// begin inline asm
	mov.u32 %r357, %laneid;
	// end inline asm
	add.s32 	%r376, %r357, %r4;
	shl.b32 	%r377, %r376, 4;
	mov.u32 	%r378, _ZZN3cub18CUB_300001_SM_10006detail10merge_sort30DeviceMergeSortBlockSortKernelINS2_10policy_hubIN6thrust24THRUST_300001_SM_1000_NS6detail15normal_iteratorINS6_10device_ptrI14TriangleVertexEEEEE9Policy600ESC_PNS0_8NullTypeESC_SG_j15CompareVerticesSA_SF_EEvbT0_T1_T2_T3_T4_PT6_PT7_T5_NS1_7vsmem_tEE19static_temp_storage;
	add.s32 	%r5, %r378, %r377;
	st.shared.v4.u32 	[%r5], {%r360, %r361, %r362, %r363};
	st.shared.v4.u32 	[%r5+512], {%r364, %r365, %r366, %r367};
	st.shared.v4.u32 	[%r5+1024], {%r368, %r369, %r370, %r371};
	st.shared.v4.u32 	[%r5+1536], {%r372, %r373, %r374, %r375};
	bar.warp.sync 	-1;
	mad.lo.s32 	%r6, %r357, 48, %r5;
	ld.shared.v4.u32 	{%r379, %r380, %r381, %r551}, [%r6];
	mov.b32 	%f339, %r380;
	mov.b32 	%f338, %r381;
	mov.b32 	%f340, %r379;
	ld.shared.v4.u32 	{%r382, %r383, %r384, %r8}, [%r6+16];
	mov.b32 	%f5, %r383;
	mov.b32 	%f6, %r384;
	mov.b32 	%f4, %r382;
	ld.shared.v4.u32 	{%r385, %r386, %r387, %r539}, [%r6+32];
	mov.b32 	%f304, %r385;
	mov.b32 	%f303, %r386;
	mov.b32 	%f302, %r387;
	ld.shared.v4.u32 	{%r388, %r389, %r390, %r10}, [%r6+48];
	mov.b32 	%f10, %r388;
	mov.b32 	%f11, %r389;
	mov.b32 	%f12, %r390;
	bar.sync 	0;
	// begin inline asm
	griddepcontrol.launch_dependents;
	// end inline asm
	setp.lt.f32 	%p152, %f4, %f340;
	@%p152 bra 	$L__BB15_5;
	setp.neu.f32 	%p153, %f4, %f340;
	mov.u32 	%r541, %r8;
	mov.f32 	%f308, %f6;
	mov.f32 	%f309, %f5;
	mov.f32 	%f310, %f4;
	@%p153 bra 	$L__BB15_6;
	setp.lt.f32 	%p154, %f5, %f339;
	@%p154 bra 	$L__BB15_5;
	setp.neu.f32 	%p155, %f5, %f339;
	setp.geu.f32 	%p156, %f6, %f338;
	or.pred  	%p157, %p155, %p156;
	mov.u32 	%r541, %r8;
	mov.f32 	%f308, %f6;
	mov.f32 	%f309, %f5;
	mov.f32 	%f310, %f4;
	@%p157 bra 	$L__BB15_6;
$L__BB15_5:
	mov.u32 	%r541, %r551;
	mov.f32 	%f308, %f338;
	mov.f32 	%f309, %f339;
	mov.f32 	%f310, %f340;
	mov.u32 	%r551, %r8;
	mov.f32 	%f338, %f6;
	mov.f32 	%f339, %f5;
	mov.f32 	%f340, %f4;
$L__BB15_6:
	setp.lt.f32 	%p158, %f10, %f304;
	@%p158 bra 	$L__BB15_10;
	setp.neu.f32 	%p159, %f10, %f304;
	mov.u32 	%r538, %r10;
	mov.f32 	%f299, %f12;
	mov.f32 	%f300, %f11;
	mov.f32 	%f301, %f10;
	@%p159 bra 	$L__BB15_11;
	setp.lt.f32 	%p160, %f11, %f303;
	@%p160 bra 	$L__BB15_10;
	setp.neu.f32 	%p161, %f11, %f303;
	setp.geu.f32 	%p162, %f12, %f302;
	or.pred  	%p163, %p161, %p162;
	mov.u32 	%r538, %r10;
	mov.f32 	%f299, %f12;
	mov.f32 	%f300, %f11;
	mov.f32 	%f301, %f10;
	@%p163 bra 	$L__BB15_11;
$L__BB15_10:
	mov.u32 	%r538, %r539;
	mov.f32 	%f299, %f302;
	mov.f32 	%f300, %f303;
	mov.f32 	%f301, %f304;
	mov.u32 	%r539, %r10;
	mov.f32 	%f302, %f12;
	mov.f32 	%f303, %f11;
	mov.f32 	%f304, %f10;
$L__BB15_11:
	setp.lt.f32 	%p164, %f304, %f310;
	@%p164 bra 	$L__BB15_15;
	setp.neu.f32 	%p165, %f304, %f310;
	mov.u32 	%r545, %r539;
	mov.f32 	%f320, %f302;
	mov.f32 	%f321, %f303;
	mov.f32 	%f322, %f304;
	@%p165 bra 	$L__BB15_16;
	setp.lt.f32 	%p166, %f303, %f309;
	@%p166 bra 	$L__BB15_15;
	setp.neu.f32 	%p167, %f303, %f309;
	setp.geu.f32 	%p168, %f302, %f308;
	or.pred  	%p169, %p167, %p168;
	mov.u32 	%r545, %r539;
	mov.f32 	%f320, %f302;
	mov.f32 	%f321, %f303;
	mov.f32 	%f322, %f304;
	@%p169 bra 	$L__BB15_16;
$L__BB15_15:
	mov.u32 	%r545, %r541;
	mov.f32 	%f320, %f308;
	mov.f32 	%f321, %f309;
	mov.f32 	%f322, %f310;
	mov.u32 	%r541, %r539;
	mov.f32 	%f308, %f302;
	mov.f32 	%f309, %f303;
	mov.f32 	%f310, %f304;
$L__BB15_16:
	setp.lt.f32 	%p170, %f310, %f340;
	@%p170 bra 	$L__BB15_20;
	setp.neu.f32 	%p171, %f310, %f340;
	mov.u32 	%r550, %r541;
	mov.f32 	%f335, %f308;
	mov.f32 	%f336, %f309;
	mov.f32 	%f337, %f310;
	@%p171 bra 	$L__BB15_21;
	setp.lt.f32 	%p172, %f309, %f339;
	@%p172 bra 	$L__BB15_20;
	setp.neu.f32 	%p173, %f309, %f339;
	setp.geu.f32 	%p174, %f308, %f338;
	or.pred  	%p175, %p173, %p174;
	mov.u32 	%r550, %r541;
	mov.f32 	%f335, %f308;
	mov.f32 	%f336, %f309;
	mov.f32 	%f337, %f310;
	@%p175 bra 	$L__BB15_21;
$L__BB15_20:
	mov.u32 	%r550, %r551;
	mov.f32 	%f335, %f338;
	mov.f32 	%f336, %f339;
	mov.f32 	%f337, %f340;
	mov.u32 	%r551, %r541;
	mov.f32 	%f338, %f308;
	mov.f32 	%f339, %f309;
	mov.f32 	%f340, %f310;
$L__BB15_21:
	setp.lt.f32 	%p176, %f301, %f322;
	@%p176 bra 	$L__BB15_25;
	setp.neu.f32 	%p177, %f301, %f322;
	mov.u32 	%r548, %r538;
	mov.f32 	%f329, %f299;
	mov.f32 	%f330, %f300;
	mov.f32 	%f331, %f301;
	@%p177 bra 	$L__BB15_26;
	setp.lt.f32 	%p178, %f300, %f321;
	@%p178 bra 	$L__BB15_25;
	setp.neu.f32 	%p179, %f300, %f321;
	setp.geu.f32 	%p180, %f299, %f320;
	or.pred  	%p181, %p179, %p180;
	mov.u32 	%r548, %r538;
	mov.f32 	%f329, %f299;
	mov.f32 	%f330, %f300;
	mov.f32 	%f331, %f301;
	@%p181 bra 	$L__BB15_26;
$L__BB15_25:
	mov.u32 	%r548, %r545;
	mov.f32 	%f329, %f320;
	mov.f32 	%f330, %f321;
	mov.f32 	%f331, %f322;
	mov.u32 	%r545, %r538;
	mov.f32 	%f320, %f299;
	mov.f32 	%f321, %f300;
	mov.f32 	%f322, %f301;
$L__BB15_26:
	setp.lt.f32 	%p182, %f322, %f337;
	@%p182 bra 	$L__BB15_30;
	setp.neu.f32 	%p183, %f322, %f337;
	mov.u32 	%r549, %r545;
	mov.f32 	%f332, %f320;
	mov.f32 	%f333, %f321;
	mov.f32 	%f334, %f322;
	@%p183 bra 	$L__BB15_31;
	setp.lt.f32 	%p184, %f321, %f336;
	@%p184 bra 	$L__BB15_30;
	setp.neu.f32 	%p185, %f321, %f336;
	setp.geu.f32 	%p186, %f320, %f335;
	or.pred  	%p187, %p185, %p186;
	mov.u32 	%r549, %r545;
	mov.f32 	%f332, %f320;
	mov.f32 	%f333, %f321;
	mov.f32 	%f334, %f322;
	@%p187 bra 	$L__BB15_31;
$L__BB15_30:
	mov.u32 	%r549, %r550;
	mov.f32 	%f332, %f335;
	mov.f32 	%f333, %f336;
	mov.f32 	%f334, %f337;
	mov.u32 	%r550, %r545;
	mov.f32 	%f335, %f320;
	mov.f32 	%f336, %f321;
	mov.f32 	%f337, %f322;
$L__BB15_31:
	mov.b32 	%r552, 2;
	shl.b32 	%r396, %r2, 6;
	add.s32 	%r398, %r378, %r396;
$L__BB15_32:
	mov.u32 	%r27, %r552;
	bar.sync 	0;
	add.s32 	%r392, %r27, -1;
	mov.b32 	%r393, %f338;
	mov.b32 	%r394, %f339;
	mov.b32 	%r395, %f340;
	st.shared.v4.u32 	[%r398], {%r395, %r394, %r393, %r551};
	mov.b32 	%r399, %f335;
	mov.b32 	%r400, %f336;
	mov.b32 	%r401, %f337;
	st.shared.v4.u32 	[%r398+16], {%r401, %r400, %r399, %r550};
	mov.b32 	%r402, %f332;
	mov.b32 	%r403, %f333;
	mov.b32 	%r404, %f334;
	st.shared.v4.u32 	[%r398+32], {%r404, %r403, %r402, %r549};
	mov.b32 	%r405, %f329;
	mov.b32 	%r406, %f330;
	mov.b32 	%r407, %f331;
	st.shared.v4.u32 	[%r398+48], {%r407, %r406, %r405, %r548};
	bar.sync 	0;
	neg.s32 	%r408, %r27;
	and.b32  	%r409, %r2, %r408;
	shl.b32 	%r410, %r409, 2;
	shl.b32 	%r552, %r27, 1;
	and.b32  	%r411, %r392, %r2;
	shl.b32 	%r412, %r411, 2;
	min.u32 	%r29, %r412, 1024;
	min.u32 	%r30, %r410, 1024;
	add.s32 	%r413, %r30, %r552;
	min.u32 	%r31, %r413, 1024;
	add.s32 	%r414, %r31, %r552;
	min.u32 	%r32, %r414, 1024;
	sub.s32 	%r415, %r31, %r30;
	sub.s32 	%r416, %r32, %r31;
	setp.lt.s32 	%p188, %r29, %r416;
	sub.s32 	%r417, %r29, %r416;
	selp.b32 	%r555, 0, %r417, %p188;
	min.s32 	%r553, %r415, %r29;
	setp.ge.s32 	%p189, %r555, %r553;
	@%p189 bra 	$L__BB15_40;
	add.s32 	%r35, %r31, %r29;
$L__BB15_34:
	sub.s32 	%r418, %r553, %r555;
	shr.u32 	%r419, %r418, 31;
	add.s32 	%r420, %r418, %r419;
	shr.s32 	%r421, %r420, 1;
	add.s32 	%r38, %r421, %r555;
	add.s32 	%r422, %r38, %r30;
	shl.b32 	%r423, %r422, 4;
	mov.u32 	%r424, _ZZN3cub18CUB_300001_SM_10006detail10merge_sort30DeviceMergeSortBlockSortKernelINS2_10policy_hubIN6thrust24THRUST_300001_SM_1000_NS6detail15normal_iteratorINS6_10device_ptrI14TriangleVertexEEEEE9Policy600ESC_PNS0_8NullTypeESC_SG_j15CompareVerticesSA_SF_EEvbT0_T1_T2_T3_T4_PT6_PT7_T5_NS1_7vsmem_tEE19static_temp_storage;
	add.s32 	%r425, %r424, %r423;
	.pragma "used_bytes_mask 4095";
	ld.shared.v4.f32 	{%f61, %f62, %f63, %f291}, [%r425];
	not.b32 	%r426, %r38;
	add.s32 	%r427, %r35, %r426;
	shl.b32 	%r428, %r427, 4;
	add.s32 	%r429, %r424, %r428;
	.pragma "used_bytes_mask 4095";
	ld.shared.v4.f32 	{%f64, %f65, %f66, %f292}, [%r429];
	setp.lt.f32 	%p191, %f64, %f61;
	mov.pred 	%p190, 0;
	mov.pred 	%p252, %p190;
	@%p191 bra 	$L__BB15_39;
	setp.neu.f32 	%p193, %f64, %f61;
	mov.pred 	%p192, -1;
	mov.pred 	%p252, %p192;
	@%p193 bra 	$L__BB15_39;
	setp.lt.f32 	%p195, %f65, %f62;
	mov.pred 	%p252, %p190;
	@%p195 bra 	$L__BB15_39;
	setp.neu.f32 	%p197, %f65, %f62;
	mov.pred 	%p252, %p192;
	@%p197 bra 	$L__BB15_39;
	setp.geu.f32 	%p252, %f66, %f63;
$L__BB15_39:
	add.s32 	%r430, %r38, 1;
	selp.b32 	%r555, %r430, %r555, %p252;
	selp.b32 	%r553, %r553, %r38, %p252;
	setp.lt.s32 	%p198, %r555, %r553;
	@%p198 bra 	$L__BB15_34;
$L__BB15_40:
	add.s32 	%r42, %r555, %r30;
	add.s32 	%r431, %r31, %r29;
	sub.s32 	%r43, %r431, %r555;
	shl.b32 	%r432, %r42, 4;
	mov.u32 	%r433, _ZZN3cub18CUB_300001_SM_10006detail10merge_sort30DeviceMergeSortBlockSortKernelINS2_10policy_hubIN6thrust24THRUST_300001_SM_1000_NS6detail15normal_iteratorINS6_10device_ptrI14TriangleVertexEEEEE9Policy600ESC_PNS0_8NullTypeESC_SG_j15CompareVerticesSA_SF_EEvbT0_T1_T2_T3_T4_PT6_PT7_T5_NS1_7vsmem_tEE19static_temp_storage;
	add.s32 	%r44, %r433, %r432;
	ld.shared.v4.u32 	{%r434, %r435, %r436, %r559}, [%r44];
	mov.b32 	%f350, %r434;
	mov.b32 	%f351, %r435;
	mov.b32 	%f352, %r436;
	shl.b32 	%r437, %r43, 4;
	add.s32 	%r46, %r433, %r437;
	ld.shared.v4.u32 	{%r438, %r439, %r440, %r556}, [%r46];
	mov.b32 	%f341, %r438;
	mov.b32 	%f342, %r439;
	mov.b32 	%f343, %r440;
	setp.ge.s32 	%p200, %r43, %r32;
	mov.pred 	%p199, 0;
	mov.pred 	%p253, %p199;
	@%p200 bra 	$L__BB15_46;
	setp.ge.s32 	%p202, %r42, %r31;
	setp.lt.f32 	%p203, %f341, %f350;
	or.pred  	%p204, %p202, %p203;
	mov.pred 	%p201, -1;
	mov.pred 	%p253, %p201;
	@%p204 bra 	$L__BB15_46;
	setp.neu.f32 	%p206, %f341, %f350;
	mov.pred 	%p253, %p199;
	@%p206 bra 	$L__BB15_46;
	setp.lt.f32 	%p208, %f342, %f351;
	mov.pred 	%p253, %p201;
	@%p208 bra 	$L__BB15_46;
	setp.neu.f32 	%p210, %f342, %f351;
	mov.pred 	%p253, %p199;
	@%p210 bra 	$L__BB15_46;
	setp.lt.f32 	%p253, %f343, %f352;
$L__BB15_46:
	selp.b32 	%r551, %r556, %r559, %p253;
	selp.f32 	%f338, %f343, %f352, %p253;
	selp.f32 	%f339, %f342, %f351, %p253;
	selp.f32 	%f340, %f341, %f350, %p253;
	selp.u32 	%r441, 1, 0, %p253;
	add.s32 	%r49, %r43, %r441;
	not.pred 	%p211, %p253;
	selp.u32 	%r442, 1, 0, %p211;
	add.s32 	%r50, %r42, %r442;
	@%p211 bra 	$L__BB15_48;
	ld.shared.v4.u32 	{%r446, %r447, %r448, %r556}, [%r46+16];
	mov.b32 	%f341, %r446;
	mov.b32 	%f342, %r447;
	mov.b32 	%f343, %r448;
	bra.uni 	$L__BB15_49;
$L__BB15_48:
	ld.shared.v4.u32 	{%r443, %r444, %r445, %r559}, [%r44+16];
	mov.b32 	%f350, %r443;
	mov.b32 	%f351, %r444;
	mov.b32 	%f352, %r445;
$L__BB15_49:
	setp.ge.s32 	%p213, %r49, %r32;
	mov.pred 	%p212, 0;
	mov.pred 	%p254, %p212;
	@%p213 bra 	$L__BB15_55;
	setp.ge.s32 	%p215, %r50, %r31;
	setp.lt.f32 	%p216, %f341, %f350;
	or.pred  	%p217, %p215, %p216;
	mov.pred 	%p214, -1;
	mov.pred 	%p254, %p214;
	@%p217 bra 	$L__BB15_55;
	setp.neu.f32 	%p219, %f341, %f350;
	mov.pred 	%p254, %p212;
	@%p219 bra 	$L__BB15_55;
	setp.lt.f32 	%p221, %f342, %f351;
	mov.pred 	%p254, %p214;
	@%p221 bra 	$L__BB15_55;
	setp.neu.f32 	%p223, %f342, %f351;
	mov.pred 	%p254, %p212;
	@%p223 bra 	$L__BB15_55;
	setp.lt.f32 	%p254, %f343, %f352;
$L__BB15_55:
	selp.b32 	%r550, %r556, %r559, %p254;
	selp.f32 	%f335, %f343, %f352, %p254;
	selp.f32 	%f336, %f342, %f351, %p254;
	selp.f32 	%f337, %f341, %f350, %p254;
	selp.u32 	%r449, 1, 0, %p254;
	add.s32 	%r56, %r49, %r449;
	not.pred 	%p224, %p254;
	selp.u32 	%r450, 1, 0, %p224;
	add.s32 	%r57, %r50, %r450;
	@%p254 bra 	$L__BB15_57;
	shl.b32 	%r451, %r57, 4;
	mov.u32 	%r452, _ZZN3cub18CUB_300001_SM_10006detail10merge_sort30DeviceMergeSortBlockSortKernelINS2_10policy_hubIN6thrust24THRUST_300001_SM_1000_NS6detail15normal_iteratorINS6_10device_ptrI14TriangleVertexEEEEE9Policy600ESC_PNS0_8NullTypeESC_SG_j15CompareVerticesSA_SF_EEvbT0_T1_T2_T3_T4_PT6_PT7_T5_NS1_7vsmem_tEE19static_temp_storage;
	add.s32 	%r453, %r452, %r451;
	ld.shared.v4.u32 	{%r454, %r455, %r456, %r559}, [%r453];
	mov.b32 	%f350, %r454;
	mov.b32 	%f351, %r455;
	mov.b32 	%f352, %r456;
	bra.uni 	$L__BB15_58;
$L__BB15_57:
	shl.b32 	%r457, %r56, 4;
	mov.u32 	%r458, _ZZN3cub18CUB_300001_SM_10006detail10merge_sort30DeviceMergeSortBlockSortKernelINS2_10policy_hubIN6thrust24THRUST_300001_SM_1000_NS6detail15normal_iteratorINS6_10device_ptrI14TriangleVertexEEEEE9Policy600ESC_PNS0_8NullTypeESC_SG_j15CompareVerticesSA_SF_EEvbT0_T1_T2_T3_T4_PT6_PT7_T5_NS1_7vsmem_tEE19static_temp_storage;
	add.s32 	%r459, %r458, %r457;
	ld.shared.v4.u32 	{%r460, %r461, %r462, %r556}, [%r459];
	mov.b32 	%f341, %r460;
	mov.b32 	%f342, %r461;
	mov.b32 	%f343, %r462;
$L__BB15_58:
	setp.ge.s32 	%p226, %r56, %r32;
	mov.pred 	%p225, 0;
	mov.pred 	%p255, %p225;
	@%p226 bra 	$L__BB15_64;
	setp.ge.s32 	%p228, %r57, %r31;
	setp.lt.f32 	%p229, %f341, %f350;
	or.pred  	%p230, %p228, %p229;
	mov.pred 	%p227, -1;
	mov.pred 	%p255, %p227;
	@%p230 bra 	$L__BB15_64;
	setp.neu.f32 	%p232, %f341, %f350;
	mov.pred 	%p255, %p225;
	@%p232 bra 	$L__BB15_64;
	setp.lt.f32 	%p234, %f342, %f351;
	mov.pred 	%p255, %p227;
	@%p234 bra 	$L__BB15_64;
	setp.neu.f32 	%p236, %f342, %f351;
	mov.pred 	%p255, %p225;
	@%p236 bra 	$L__BB15_64;
	setp.lt.f32 	%p255, %f343, %f352;
$L__BB15_64:
	selp.b32 	%r549, %r556, %r559, %p255;
	selp.f32 	%f332, %f343, %f352, %p255;
	selp.f32 	%f333, %f342, %f351, %p255;
	selp.f32 	%f334, %f341, %f350, %p255;
	selp.u32 	%r463, 1, 0, %p255;
	add.s32 	%r63, %r56, %r463;
	not.pred 	%p237, %p255;
	selp.u32 	%r464, 1, 0, %p237;
	add.s32 	%r64, %r57, %r464;
	@%p255 bra 	$L__BB15_66;
	shl.b32 	%r465, %r64, 4;
	mov.u32 	%r466, _ZZN3cub18CUB_300001_SM_10006detail10merge_sort30DeviceMergeSortBlockSortKernelINS2_10policy_hubIN6thrust24THRUST_300001_SM_1000_NS6detail15normal_iteratorINS6_10device_ptrI14TriangleVertexEEEEE9Policy600ESC_PNS0_8NullTypeESC_SG_j15CompareVerticesSA_SF_EEvbT0_T1_T2_T3_T4_PT6_PT7_T5_NS1_7vsmem_tEE19static_temp_storage;
	add.s32 	%r467, %r466, %r465;
	ld.shared.v4.u32 	{%r468, %r469, %r470, %r559}, [%r467];
	mov.b32 	%f350, %r468;
	mov.b32 	%f351, %r469;
	mov.b32 	%f352, %r470;
	bra.uni 	$L__BB15_67;
$L__BB15_66:
	shl.b32 	%r471, %r63, 4;
	mov.u32 	%r472, _ZZN3cub18CUB_300001_SM_10006detail10merge_sort30DeviceMergeSortBlockSortKernelINS2_10policy_hubIN6thrust24THRUST_300001_SM_1000_NS6detail15normal_iteratorINS6_10device_ptrI14TriangleVertexEEEEE9Policy600ESC_PNS0_8NullTypeESC_SG_j15CompareVerticesSA_SF_EEvbT0_T1_T2_T3_T4_PT6_PT7_T5_NS1_7vsmem_tEE19static_temp_storage;
	add.s32 	%r473, %r472, %r471;
	ld.shared.v4.u32 	{%r474, %r475, %r476, %r556}, [%r473];
	mov.b32 	%f341, %r474;
	mov.b32 	%f342, %r475;
	mov.b32 	%f343, %r476;
$L__BB15_67:
	setp.ge.s32 	%p239, %r63, %r32;
	mov.pred 	%p238, 0;
	mov.pred 	%p256, %p238;
	@%p239 bra 	$L__BB15_73;
	setp.ge.s32 	%p241, %r64, %r31;
	setp.lt.f32 	%p242, %f341, %f350;
	or.pred  	%p243, %p241, %p242;
	mov.pred 	%p240, -1;
	mov.pred 	%p256, %p240;
	@%p243 bra 	$L__BB15_73;
	setp.neu.f32 	%p245, %f341, %f350;
	mov.pred 	%p256, %p238;
	@%p245 bra 	$L__BB15_73;
	setp.lt.f32 	%p247, %f342, %f351;
	mov.pred 	%p256, %p240;
	@%p247 bra 	$L__BB15_73;
	setp.neu.f32 	%p249, %f342, %f351;
	mov.pred 	%p256, %p238;
	@%p249 bra 	$L__BB15_73;
	setp.lt.f32 	%p256, %f343, %f352;
$L__BB15_73:
	selp.b32 	%r548, %r556, %r559, %p256;
	selp.f32 	%f329, %f343, %f352, %p256;
	selp.f32 	%f330, %f342, %f351, %p256;
	selp.f32 	%f331, %f341, %f350, %p256;
	setp.lt.u32 	%p250, %r27, 129;
	@%p250 bra 	$L__BB15_32;
	ld.param.s8 	%rs3, [_ZN3cub18CUB_300001_SM_10006detail10merge_sort30DeviceMergeSortBlockSortKernelINS2_10policy_hubIN6thrust24THRUST_300001_SM_1000_NS6detail15normal_iteratorINS6_10device_ptrI14TriangleVertexEEEEE9Policy600ESC_PNS0_8NullTypeESC_SG_j15CompareVerticesSA_SF_EEvbT0_T1_T2_T3_T4_PT6_PT7_T5_NS1_7vsmem_tE_param_0];
	bar.sync 	0;
	setp.eq.s16 	%p251, %rs3, 0;
	@%p251 bra 	$L__BB15_76;
	mov.b32 	%r477, %f338;
	mov.b32 	%r478, %f339;
	mov.b32 	%r479, %f340;
	st.shared.v4.u32 	[%r6], {%r479, %r478, %r477, %r551};
	mov.b32 	%r480, %f335;
	mov.b32 	%r481, %f336;
	mov.b32 	%r482, %f337;
	st.shared.v4.u32 	[%r6+16], {%r482, %r481, %r480, %r550};
	mov.b32 	%r483, %f332;
	mov.b32 	%r484, %f333;
	mov.b32 	%r485, %f334;
	st.shared.v4.u32 	[%r6+32], {%r485, %r484, %r483, %r549};
	mov.b32 	%r486, %f329;
	mov.b32 	%r487, %f330;
	mov.b32 	%r488, %f331;
	st.shared.v4.u32 	[%r6+48], {%r488, %r487, %r486, %r548};
	bar.warp.sync 	-1;
	ld.shared.v4.u32 	{%r489, %r490, %r491, %r492}, [%r5];
	ld.shared.v4.u32 	{%r493, %r494, %r495, %r496}, [%r5+512];
	ld.shared.v4.u32 	{%r497, %r498, %r499, %r500}, [%r5+1024];
	ld.shared.v4.u32 	{%r501, %r502, %r503, %r504}, [%r5+1536];
	cvt.u64.u32 	%rd26, %r4;
	mov.u32 	%r505, %ctaid.x;
	shl.b32 	%r506, %r505, 10;
	or.b32  	%r507, %r3, %r506;
	cvt.u64.u32 	%rd27, %r507;
	add.s64 	%rd28, %rd27, %rd26;
	shl.b64 	%rd29, %rd28, 4;
	add.s64 	%rd30, %rd2, %rd29;
	st.global.u32 	[%rd30], %r489;
	st.global.u32 	[%rd30+4], %r490;
	st.global.u32 	[%rd30+8], %r491;
	st.global.u32 	[%rd30+12], %r492;
	st.global.u32 	[%rd30+512], %r493;
	st.global.u32 	[%rd30+516], %r494;
	st.global.u32 	[%rd30+520], %r495;
	st.global.u32 	[%rd30+524], %r496;
	st.global.u32 	[%rd30+1024], %r497;
	st.global.u32 	[%rd30+1028], %r498;
	st.global.u32 	[%rd30+1032], %r499;
	st.global.u32 	[%rd30+1036], %r500;
	st.global.u32 	[%rd30+1536], %r501;
	st.global.u32 	[%rd30+1540], %r502;
	st.global.u32 	[%rd30+1544], %r503;
	st.global.u32 	[%rd30+1548], %r504;
	bra.uni 	$L__BB15_192;
$L__BB15_76:
	ld.param.u64 	%rd35, [_ZN3cub18CUB_300001_SM_10006detail10merge_sort30DeviceMergeSortBlockSortKernelINS2_10policy_hubIN6thrust24THRUST_300001_SM_1000_NS6detail15normal_iteratorINS6_10device_ptrI14TriangleVertexEEEEE9Policy600ESC_PNS0_8NullTypeESC_SG_j15CompareVerticesSA_SF_EEvbT0_T1_T2_T3_T4_PT6_PT7_T5_NS1_7vsmem_tE_param_6];
	mov.b32 	%r508, %f338;
	mov.b32 	%r509, %f339;
	mov.b32 	%r510, %f340;
	st.shared.v4.u32 	[%r6], {%r510, %r509, %r508, %r551};
	mov.b32 	%r511, %f335;
	mov.b32 	%r512, %f336;
	mov.b32 	%r513, %f337;
	st.shared.v4.u32 	[%r6+16], {%r513, %r512, %r511, %r550};
	mov.b32 	%r514, %f332;
	mov.b32 	%r515, %f333;
	mov.b32 	%r516, %f334;
	st.shared.v4.u32 	[%r6+32], {%r516, %r515, %r514, %r549};
	mov.b32 	%r517, %f329;
	mov.b32 	%r518, %f330;
	mov.b32 	%r519, %f331;
	st.shared.v4.u32 	[%r6+48], {%r519, %r518, %r517, %r548};
	bar.warp.sync 	-1;
	ld.shared.v4.u32 	{%r520, %r521, %r522, %r523}, [%r5];
	ld.shared.v4.u32 	{%r524, %r525, %r526, %r527}, [%r5+512];
	ld.shared.v4.u32 	{%r528, %r529, %r530, %r531}, [%r5+1024];
	ld.shared.v4.u32 	{%r532, %r533, %r534, %r535}, [%r5+1536];
	cvta.to.global.u64 	%rd31, %rd35;
	add.s64 	%rd33, %rd31, %rd24;
	st.global.u32 	[%rd33], %r520;
	st.global.u32 	[%rd33+4], %r521;
	st.global.u32 	[%rd33+8], %r522;
	st.global.u32 	[%rd33+12], %r523;
	st.global.u32 	[%rd33+512], %r524;
	st.global.u32 	[%rd33+516], %r525;
	st.global.u32 	[%rd33+520], %r526;
	st.global.u32 	[%rd33+524], %r527;
	st.global.u32 	[%rd33+1024], %r528;
	st.global.u32 	[%rd33+1028], %r529;
	st.global.u32 	[%rd33+1032], %r530;
	st.global.u32 	[%rd33+1036], %r531;
	st.global.u32 	[%rd33+1536], %r532;
	st.global.u32 	[%rd33+1540], %r533;
	st.global.u32 	[%rd33+1544], %r534;
	st.global.u32 	[%rd33+1548], %r535;
	bra.uni 	$L__BB15_192;
$L__BB15_77:
	sub.s32 	%r209, %r205, %r1;
	min.s32 	%r70, %r209, 1024;
	// begin inline asm
	griddepcontrol.wait;
	// end inline asm
	mul.wide.u32 	%rd10, %r1, 16;
	add.s64 	%rd11, %rd1, %rd10;
	mov.u32 	%r71, %tid.x;
	ld.global.u32 	%r565, [%rd11+12];
	ld.global.f32 	%f368, [%rd11+8];
	ld.global.f32 	%f369, [%rd11+4];
	ld.global.f32 	%f370, [%rd11];
	and.b32  	%r73, %r71, 31;
	shl.b32 	%r210, %r71, 2;
	and.b32  	%r211, %r210, 3968;
	or.b32  	%r74, %r211, %r73;
	setp.ge.s32 	%p22, %r74, %r70;
	shl.b32 	%r212, %r74, 4;
	cvt.u64.u32 	%rd12, %r212;
	add.s64 	%rd4, %rd11, %rd12;
	mov.u32 	%r562, %r565;
	mov.f32 	%f359, %f368;
	mov.f32 	%f360, %f369;
	mov.f32 	%f361, %f370;
	@%p22 bra 	$L__BB15_79;
	ld.global.f32 	%f361, [%rd4];
	ld.global.f32 	%f360, [%rd4+4];
	ld.global.f32 	%f359, [%rd4+8];
	ld.global.u32 	%r562, [%rd4+12];
$L__BB15_79:
	add.s32 	%r77, %r74, 32;
	setp.ge.s32 	%p23, %r77, %r70;
	mov.u32 	%r563, %r565;
	mov.f32 	%f362, %f368;
	mov.f32 	%f363, %f369;
	mov.f32 	%f364, %f370;
	@%p23 bra 	$L__BB15_81;
	ld.global.f32 	%f364, [%rd4+512];
	ld.global.f32 	%f363, [%rd4+516];
	ld.global.f32 	%f362, [%rd4+520];
	ld.global.u32 	%r563, [%rd4+524];
$L__BB15_81:
	add.s32 	%r80, %r74, 64;
	setp.ge.s32 	%p24, %r80, %r70;
	mov.u32 	%r564, %r565;
	mov.f32 	%f365, %f368;
	mov.f32 	%f366, %f369;
	mov.f32 	%f367, %f370;
	@%p24 bra 	$L__BB15_83;
	ld.global.f32 	%f367, [%rd4+1024];
	ld.global.f32 	%f366, [%rd4+1028];
	ld.global.f32 	%f365, [%rd4+1032];
	ld.global.u32 	%r564, [%rd4+1036];
$L__BB15_83:
	add.s32 	%r83, %r74, 96;
	setp.ge.s32 	%p25, %r83, %r70;
	@%p25 bra 	$L__BB15_85;
	ld.global.f32 	%f370, [%rd4+1536];
	ld.global.f32 	%f369, [%rd4+1540];
	ld.global.f32 	%f368, [%rd4+1544];
	ld.global.u32 	%r565, [%rd4+1548];
$L__BB15_85:
	// begin inline asm
	mov.u32 %r213, %laneid;
	// end inline asm
	add.s32 	%r214, %r213, %r211;
	shl.b32 	%r215, %r214, 4;
	mov.u32 	%r216, _ZZN3cub18CUB_300001_SM_10006detail10merge_sort30DeviceMergeSortBlockSortKernelINS2_10policy_hubIN6thrust24THRUST_300001_SM_1000_NS6detail15normal_iteratorINS6_10device_ptrI14TriangleVertexEEEEE9Policy600ESC_PNS0_8NullTypeESC_SG_j15CompareVerticesSA_SF_EEvbT0_T1_T2_T3_T4_PT6_PT7_T5_NS1_7vsmem_tEE19static_temp_storage;
	add.s32 	%r88, %r216, %r215;
	mov.b32 	%r217, %f359;
	mov.b32 	%r218, %f360;
	mov.b32 	%r219, %f361;
	st.shared.v4.u32 	[%r88], {%r219, %r218, %r217, %r562};
	mov.b32 	%r220, %f362;
	mov.b32 	%r221, %f363;
	mov.b32 	%r222, %f364;
	st.shared.v4.u32 	[%r88+512], {%r222, %r221, %r220, %r563};
	mov.b32 	%r223, %f365;
	mov.b32 	%r224, %f366;
	mov.b32 	%r225, %f367;
	st.shared.v4.u32 	[%r88+1024], {%r225, %r224, %r223, %r564};
	mov.b32 	%r226, %f368;
	mov.b32 	%r227, %f369;
	mov.b32 	%r228, %f370;
	st.shared.v4.u32 	[%r88+1536], {%r228, %r227, %r226, %r565};
	bar.warp.sync 	-1;
	mad.lo.s32 	%r89, %r213, 48, %r88;
	ld.shared.v4.u32 	{%r229, %r230, %r231, %r583}, [%r89];
	mov.b32 	%f424, %r229;
	mov.b32 	%f423, %r230;
	mov.b32 	%f422, %r231;
	ld.shared.v4.u32 	{%r232, %r233, %r234, %r91}, [%r89+16];
	mov.b32 	%f151, %r232;
	mov.b32 	%f152, %r233;
	mov.b32 	%f153, %r234;
	ld.shared.v4.u32 	{%r235, %r236, %r237, %r92}, [%r89+32];
	mov.b32 	%f154, %r235;
	mov.b32 	%f155, %r236;
	mov.b32 	%f156, %r237;
	ld.shared.v4.u32 	{%r93, %r94, %r95, %r96}, [%r89+48];
	bar.sync 	0;
	// begin inline asm
	griddepcontrol.launch_dependents;
	// end inline asm
	or.b32  	%r238, %r210, 1;
	setp.ge.u32 	%p26, %r238, %r70;
	mov.u32 	%r582, %r583;
	mov.f32 	%f419, %f422;
	mov.f32 	%f420, %f423;
	mov.f32 	%f421, %f424;
	mov.f32 	%f380, %f424;
	mov.f32 	%f381, %f423;
	mov.f32 	%f382, %f422;
	mov.u32 	%r569, %r583;
	@%p26 bra 	$L__BB15_91;
	setp.lt.f32 	%p27, %f424, %f151;
	@%p27 bra 	$L__BB15_90;
	setp.neu.f32 	%p28, %f424, %f151;
	mov.u32 	%r582, %r91;
	mov.f32 	%f419, %f153;
	mov.f32 	%f420, %f152;
	mov.f32 	%f421, %f151;
	mov.f32 	%f380, %f424;
	mov.f32 	%f381, %f423;
	mov.f32 	%f382, %f422;
	mov.u32 	%r569, %r583;
	@%p28 bra 	$L__BB15_91;
	setp.lt.f32 	%p29, %f423, %f152;
	@%p29 bra 	$L__BB15_90;
	setp.neu.f32 	%p30, %f423, %f152;
	setp.geu.f32 	%p31, %f422, %f153;
	or.pred  	%p32, %p30, %p31;
	mov.u32 	%r582, %r91;
	mov.f32 	%f419, %f153;
	mov.f32 	%f420, %f152;
	mov.f32 	%f421, %f151;
	mov.f32 	%f380, %f424;
	mov.f32 	%f381, %f423;
	mov.f32 	%f382, %f422;
	mov.u32 	%r569, %r583;
	@%p32 bra 	$L__BB15_91;
$L__BB15_90:
	mov.u32 	%r582, %r91;
	mov.f32 	%f419, %f153;
	mov.f32 	%f420, %f152;
	mov.f32 	%f421, %f151;
	mov.f32 	%f380, %f151;
	mov.f32 	%f381, %f152;
	mov.f32 	%f382, %f153;
	mov.u32 	%r569, %r91;
$L__BB15_91:
	add.s32 	%r239, %r210, 2;
	setp.ge.u32 	%p33, %r239, %r70;
	mov.u32 	%r581, %r569;
	mov.f32 	%f416, %f382;
	mov.f32 	%f417, %f381;
	mov.f32 	%f418, %f380;
	@%p33 bra 	$L__BB15_97;
	setp.lt.f32 	%p34, %f380, %f154;
	@%p34 bra 	$L__BB15_96;
	setp.neu.f32 	%p35, %f380, %f154;
	mov.u32 	%r581, %r92;
	mov.f32 	%f416, %f156;
	mov.f32 	%f417, %f155;
	mov.f32 	%f418, %f154;
	@%p35 bra 	$L__BB15_97;
	setp.lt.f32 	%p36, %f381, %f155;
	@%p36 bra 	$L__BB15_96;
	setp.neu.f32 	%p37, %f381, %f155;
	setp.geu.f32 	%p38, %f382, %f156;
	or.pred  	%p39, %p37, %p38;
	mov.u32 	%r581, %r92;
	mov.f32 	%f416, %f156;
	mov.f32 	%f417, %f155;
	mov.f32 	%f418, %f154;
	@%p39 bra 	$L__BB15_97;
$L__BB15_96:
	mov.u32 	%r581, %r92;
	mov.f32 	%f416, %f156;
	mov.f32 	%f417, %f155;
	mov.f32 	%f418, %f154;
	mov.f32 	%f380, %f154;
	mov.f32 	%f381, %f155;
	mov.f32 	%f382, %f156;
	mov.u32 	%r569, %r92;
$L__BB15_97:
	mov.b32 	%f286, %r93;
	mov.b32 	%f287, %r94;
	mov.b32 	%f288, %r95;
	add.s32 	%r240, %r210, 3;
	setp.lt.u32 	%p40, %r240, %r70;
	selp.b32 	%r580, %r96, %r569, %p40;
	selp.f32 	%f413, %f288, %f382, %p40;
	selp.f32 	%f414, %f287, %f381, %p40;
	selp.f32 	%f415, %f286, %f380, %p40;
	setp.ge.u32 	%p41, %r210, %r70;
	@%p41 bra 	$L__BB15_128;
	setp.lt.f32 	%p42, %f421, %f424;
	@%p42 bra 	$L__BB15_102;
	setp.neu.f32 	%p43, %f421, %f424;
	mov.u32 	%r575, %r582;
	mov.f32 	%f398, %f419;
	mov.f32 	%f399, %f420;
	mov.f32 	%f400, %f421;
	@%p43 bra 	$L__BB15_103;
	setp.lt.f32 	%p44, %f420, %f423;
	@%p44 bra 	$L__BB15_102;
	setp.neu.f32 	%p45, %f420, %f423;
	setp.geu.f32 	%p46, %f419, %f422;
	or.pred  	%p47, %p45, %p46;
	mov.u32 	%r575, %r582;
	mov.f32 	%f398, %f419;
	mov.f32 	%f399, %f420;
	mov.f32 	%f400, %f421;
	@%p47 bra 	$L__BB15_103;
$L__BB15_102:
	mov.u32 	%r575, %r583;
	mov.f32 	%f398, %f422;
	mov.f32 	%f399, %f423;
	mov.f32 	%f400, %f424;
	mov.u32 	%r583, %r582;
	mov.f32 	%f422, %f419;
	mov.f32 	%f423, %f420;
	mov.f32 	%f424, %f421;
$L__BB15_103:
	setp.lt.f32 	%p48, %f415, %f418;
	@%p48 bra 	$L__BB15_107;
	setp.neu.f32 	%p49, %f415, %f418;
	mov.u32 	%r572, %r580;
	mov.f32 	%f389, %f413;
	mov.f32 	%f390, %f414;
	mov.f32 	%f391, %f415;
	@%p49 bra 	$L__BB15_108;
	setp.lt.f32 	%p50, %f414, %f417;
	@%p50 bra 	$L__BB15_107;
	setp.neu.f32 	%p51, %f414, %f417;
	setp.geu.f32 	%p52, %f413, %f416;
	or.pred  	%p53, %p51, %p52;
	mov.u32 	%r572, %r580;
	mov.f32 	%f389, %f413;
	mov.f32 	%f390, %f414;
	mov.f32 	%f391, %f415;
	@%p53 bra 	$L__BB15_108;
$L__BB15_107:
	mov.u32 	%r572, %r581;
	mov.f32 	%f389, %f416;
	mov.f32 	%f390, %f417;
	mov.f32 	%f391, %f418;
	mov.u32 	%r581, %r580;
	mov.f32 	%f416, %f413;
	mov.f32 	%f417, %f414;
	mov.f32 	%f418, %f415;
$L__BB15_108:
	setp.lt.f32 	%p54, %f418, %f400;
	@%p54 bra 	$L__BB15_112;
	setp.neu.f32 	%p55, %f418, %f400;
	mov.u32 	%r579, %r581;
	mov.f32 	%f410, %f416;
	mov.f32 	%f411, %f417;
	mov.f32 	%f412, %f418;
	@%p55 bra 	$L__BB15_113;
	setp.lt.f32 	%p56, %f417, %f399;
	@%p56 bra 	$L__BB15_112;
	setp.neu.f32 	%p57, %f417, %f399;
	setp.geu.f32 	%p58, %f416, %f398;
	or.pred  	%p59, %p57, %p58;
	mov.u32 	%r579, %r581;
	mov.f32 	%f410, %f416;
	mov.f32 	%f411, %f417;
	mov.f32 	%f412, %f418;
	@%p59 bra 	$L__BB15_113;
$L__BB15_112:
	mov.u32 	%r579, %r575;
	mov.f32 	%f410, %f398;
	mov.f32 	%f411, %f399;
	mov.f32 	%f412, %f400;
	mov.u32 	%r575, %r581;
	mov.f32 	%f398, %f416;
	mov.f32 	%f399, %f417;
	mov.f32 	%f400, %f418;
$L__BB15_113:
	setp.lt.f32 	%p60, %f400, %f424;
	@%p60 bra 	$L__BB15_117;
	setp.neu.f32 	%p61, %f400, %f424;
	mov.u32 	%r582, %r575;
	mov.f32 	%f419, %f398;
	mov.f32 	%f420, %f399;
	mov.f32 	%f421, %f400;
	@%p61 bra 	$L__BB15_118;
	setp.lt.f32 	%p62, %f399, %f423;
	@%p62 bra 	$L__BB15_117;
	setp.neu.f32 	%p63, %f399, %f423;
	setp.geu.f32 	%p64, %f398, %f422;
	or.pred  	%p65, %p63, %p64;
	mov.u32 	%r582, %r575;
	mov.f32 	%f419, %f398;
	mov.f32 	%f420, %f399;
	mov.f32 	%f421, %f400;
	@%p65 bra 	$L__BB15_118;
$L__BB15_117:
	mov.u32 	%r582, %r583;
	mov.f32 	%f419, %f422;
	mov.f32 	%f420, %f423;
	mov.f32 	%f421, %f424;
	mov.u32 	%r583, %r575;
	mov.f32 	%f422, %f398;
	mov.f32 	%f423, %f399;
	mov.f32 	%f424, %f400;
$L__BB15_118:
	setp.lt.f32 	%p66, %f391, %f412;
	@%p66 bra 	$L__BB15_122;
	setp.neu.f32 	%p67, %f391, %f412;
	mov.u32 	%r580, %r572;
	mov.f32 	%f413, %f389;
	mov.f32 	%f414, %f390;
	mov.f32 	%f415, %f391;
	@%p67 bra 	$L__BB15_123;
	setp.lt.f32 	%p68, %f390, %f411;
	@%p68 bra 	$L__BB15_122;
	setp.neu.f32 	%p69, %f390, %f411;
	setp.geu.f32 	%p70, %f389, %f410;
	or.pred  	%p71, %p69, %p70;
	mov.u32 	%r580, %r572;
	mov.f32 	%f413, %f389;
	mov.f32 	%f414, %f390;
	mov.f32 	%f415, %f391;
	@%p71 bra 	$L__BB15_123;
$L__BB15_122:
	mov.u32 	%r580, %r579;
	mov.f32 	%f413, %f410;
	mov.f32 	%f414, %f411;
	mov.f32 	%f415, %f412;
	mov.u32 	%r579, %r572;
	mov.f32 	%f410, %f389;
	mov.f32 	%f411, %f390;
	mov.f32 	%f412, %f391;
$L__BB15_123:
	setp.lt.f32 	%p72, %f412, %f421;
	@%p72 bra 	$L__BB15_127;
	setp.neu.f32 	%p73, %f412, %f421;
	mov.u32 	%r581, %r579;
	mov.f32 	%f416, %f410;
	mov.f32 	%f417, %f411;
	mov.f32 	%f418, %f412;
	@%p73 bra 	$L__BB15_128;
	setp.lt.f32 	%p74, %f411, %f420;
	@%p74 bra 	$L__BB15_127;
	setp.neu.f32 	%p75, %f411, %f420;
	setp.geu.f32 	%p76, %f410, %f419;
	or.pred  	%p77, %p75, %p76;
	mov.u32 	%r581, %r579;
	mov.f32 	%f416, %f410;
	mov.f32 	%f417, %f411;
	mov.f32 	%f418, %f412;
	@%p77 bra 	$L__BB15_128;
$L__BB15_127:
	mov.u32 	%r581, %r582;
	mov.f32 	%f416, %f419;
	mov.f32 	%f417, %f420;
	mov.f32 	%f418, %f421;
	mov.u32 	%r582, %r579;
	mov.f32 	%f419, %f410;
	mov.f32 	%f420, %f411;
	mov.f32 	%f421, %f412;
$L__BB15_128:
	mov.b32 	%r588, 2;
	shl.b32 	%r246, %r71, 6;
$L__BB15_129:
	mov.u32 	%r120, %r588;
	bar.sync 	0;
	add.s32 	%r242, %r120, -1;
	mov.b32 	%r243, %f422;
	mov.b32 	%r244, %f423;
	mov.b32 	%r245, %f424;
	mov.u32 	%r247, _ZZN3cub18CUB_300001_SM_10006detail10merge_sort30DeviceMergeSortBlockSortKernelINS2_10policy_hubIN6thrust24THRUST_300001_SM_1000_NS6detail15normal_iteratorINS6_10device_ptrI14TriangleVertexEEEEE9Policy600ESC_PNS0_8NullTypeESC_SG_j15CompareVerticesSA_SF_EEvbT0_T1_T2_T3_T4_PT6_PT7_T5_NS1_7vsmem_tEE19static_temp_storage;
	add.s32 	%r248, %r247, %r246;
	st.shared.v4.u32 	[%r248], {%r245, %r244, %r243, %r583};
	mov.b32 	%r249, %f419;
	mov.b32 	%r250, %f420;
	mov.b32 	%r251, %f421;
	st.shared.v4.u32 	[%r248+16], {%r251, %r250, %r249, %r582};
	mov.b32 	%r252, %f416;
	mov.b32 	%r253, %f417;
	mov.b32 	%r254, %f418;
	st.shared.v4.u32 	[%r248+32], {%r254, %r253, %r252, %r581};
	mov.b32 	%r255, %f413;
	mov.b32 	%r256, %f414;
	mov.b32 	%r257, %f415;
	st.shared.v4.u32 	[%r248+48], {%r257, %r256, %r255, %r580};
	bar.sync 	0;
	neg.s32 	%r258, %r120;
	and.b32  	%r259, %r71, %r258;
	shl.b32 	%r260, %r259, 2;
	shl.b32 	%r261, %r120, 1;
	and.b32  	%r262, %r242, %r71;
	shl.b32 	%r263, %r262, 2;
	min.s32 	%r121, %r263, %r70;
	min.s32 	%r122, %r260, %r70;
	add.s32 	%r264, %r122, %r261;
	min.s32 	%r123, %r264, %r70;
	add.s32 	%r265, %r123, %r261;
	min.s32 	%r124, %r265, %r70;
	sub.s32 	%r266, %r123, %r122;
	sub.s32 	%r267, %r124, %r123;
	setp.lt.s32 	%p78, %r121, %r267;
	sub.s32 	%r268, %r121, %r267;
	selp.b32 	%r591, 0, %r268, %p78;
	min.s32 	%r589, %r266, %r121;
	setp.ge.s32 	%p79, %r591, %r589;
	@%p79 bra 	$L__BB15_137;
	add.s32 	%r127, %r123, %r121;
$L__BB15_131:
	sub.s32 	%r269, %r589, %r591;
	shr.u32 	%r270, %r269, 31;
	add.s32 	%r271, %r269, %r270;
	shr.s32 	%r272, %r271, 1;
	add.s32 	%r130, %r272, %r591;
	add.s32 	%r273, %r130, %r122;
	shl.b32 	%r274, %r273, 4;
	add.s32 	%r276, %r247, %r274;
	.pragma "used_bytes_mask 4095";
	ld.shared.v4.f32 	{%f226, %f227, %f228, %f289}, [%r276];
	not.b32 	%r277, %r130;
	add.s32 	%r278, %r127, %r277;
	shl.b32 	%r279, %r278, 4;
	add.s32 	%r280, %r247, %r279;
	.pragma "used_bytes_mask 4095";
	ld.shared.v4.f32 	{%f229, %f230, %f231, %f290}, [%r280];
	setp.lt.f32 	%p81, %f229, %f226;
	mov.pred 	%p80, 0;
	mov.pred 	%p257, %p80;
	@%p81 bra 	$L__BB15_136;
	setp.neu.f32 	%p83, %f229, %f226;
	mov.pred 	%p82, -1;
	mov.pred 	%p257, %p82;
	@%p83 bra 	$L__BB15_136;
	setp.lt.f32 	%p85, %f230, %f227;
	mov.pred 	%p257, %p80;
	@%p85 bra 	$L__BB15_136;
	setp.neu.f32 	%p87, %f230, %f227;
	mov.pred 	%p257, %p82;
	@%p87 bra 	$L__BB15_136;
	setp.geu.f32 	%p257, %f231, %f228;
$L__BB15_136:
	add.s32 	%r281, %r130, 1;
	selp.b32 	%r591, %r281, %r591, %p257;
	selp.b32 	%r589, %r589, %r130, %p257;
	setp.lt.s32 	%p88, %r591, %r589;
	@%p88 bra 	$L__BB15_131;
$L__BB15_137:
	add.s32 	%r134, %r591, %r122;
	add.s32 	%r282, %r123, %r121;
	sub.s32 	%r135, %r282, %r591;
	shl.b32 	%r283, %r134, 4;
	add.s32 	%r136, %r247, %r283;
	ld.shared.v4.u32 	{%r285, %r286, %r287, %r595}, [%r136];
	mov.b32 	%f446, %r285;
	mov.b32 	%f447, %r286;
	mov.b32 	%f448, %r287;
	shl.b32 	%r288, %r135, 4;
	add.s32 	%r138, %r247, %r288;
	ld.shared.v4.u32 	{%r289, %r290, %r291, %r592}, [%r138];
	mov.b32 	%f437, %r289;
	mov.b32 	%f438, %r290;
	mov.b32 	%f439, %r291;
	setp.ge.s32 	%p90, %r135, %r124;
	mov.pred 	%p89, 0;
	mov.pred 	%p258, %p89;
	@%p90 bra 	$L__BB15_143;
	setp.ge.s32 	%p92, %r134, %r123;
	setp.lt.f32 	%p93, %f437, %f446;
	or.pred  	%p94, %p92, %p93;
	mov.pred 	%p91, -1;
	mov.pred 	%p258, %p91;
	@%p94 bra 	$L__BB15_143;
	setp.neu.f32 	%p96, %f437, %f446;
	mov.pred 	%p258, %p89;
	@%p96 bra 	$L__BB15_143;
	setp.lt.f32 	%p98, %f438, %f447;
	mov.pred 	%p258, %p91;
	@%p98 bra 	$L__BB15_143;
	setp.neu.f32 	%p100, %f438, %f447;
	mov.pred 	%p258, %p89;
	@%p100 bra 	$L__BB15_143;
	setp.lt.f32 	%p258, %f439, %f448;
$L__BB15_143:
	selp.b32 	%r583, %r592, %r595, %p258;
	selp.f32 	%f422, %f439, %f448, %p258;
	selp.f32 	%f423, %f438, %f447, %p258;
	selp.f32 	%f424, %f437, %f446, %p258;
	selp.u32 	%r292, 1, 0, %p258;
	add.s32 	%r141, %r135, %r292;
	not.pred 	%p101, %p258;
	selp.u32 	%r293, 1, 0, %p101;
	add.s32 	%r142, %r134, %r293;
	@%p101 bra 	$L__BB15_145;
	ld.shared.v4.u32 	{%r297, %r298, %r299, %r592}, [%r138+16];
	mov.b32 	%f437, %r297;
	mov.b32 	%f438, %r298;
	mov.b32 	%f439, %r299;
	bra.uni 	$L__BB15_146;
$L__BB15_145:
	ld.shared.v4.u32 	{%r294, %r295, %r296, %r595}, [%r136+16];
	mov.b32 	%f446, %r294;
	mov.b32 	%f447, %r295;
	mov.b32 	%f448, %r296;
$L__BB15_146:
	setp.ge.s32 	%p103, %r141, %r124;
	mov.pred 	%p102, 0;
	mov.pred 	%p259, %p102;
	@%p103 bra 	$L__BB15_152;
	setp.ge.s32 	%p105, %r142, %r123;
	setp.lt.f32 	%p106, %f437, %f446;
	or.pred  	%p107, %p105, %p106;
	mov.pred 	%p104, -1;
	mov.pred 	%p259, %p104;
	@%p107 bra 	$L__BB15_152;
	setp.neu.f32 	%p109, %f437, %f446;
	mov.pred 	%p259, %p102;
	@%p109 bra 	$L__BB15_152;
	setp.lt.f32 	%p111, %f438, %f447;
	mov.pred 	%p259, %p104;
	@%p111 bra 	$L__BB15_152;
	setp.neu.f32 	%p113, %f438, %f447;
	mov.pred 	%p259, %p102;
	@%p113 bra 	$L__BB15_152;
	setp.lt.f32 	%p259, %f439, %f448;
$L__BB15_152:
	selp.b32 	%r582, %r592, %r595, %p259;
	selp.f32 	%f419, %f439, %f448, %p259;
	selp.f32 	%f420, %f438, %f447, %p259;
	selp.f32 	%f421, %f437, %f446, %p259;
	selp.u32 	%r300, 1, 0, %p259;
	add.s32 	%r148, %r141, %r300;
	not.pred 	%p114, %p259;
	selp.u32 	%r301, 1, 0, %p114;
	add.s32 	%r149, %r142, %r301;
	@%p259 bra 	$L__BB15_154;
	shl.b32 	%r302, %r149, 4;
	mov.u32 	%r303, _ZZN3cub18CUB_300001_SM_10006detail10merge_sort30DeviceMergeSortBlockSortKernelINS2_10policy_hubIN6thrust24THRUST_300001_SM_1000_NS6detail15normal_iteratorINS6_10device_ptrI14TriangleVertexEEEEE9Policy600ESC_PNS0_8NullTypeESC_SG_j15CompareVerticesSA_SF_EEvbT0_T1_T2_T3_T4_PT6_PT7_T5_NS1_7vsmem_tEE19static_temp_storage;
	add.s32 	%r304, %r303, %r302;
	ld.shared.v4.u32 	{%r305, %r306, %r307, %r595}, [%r304];
	mov.b32 	%f446, %r305;
	mov.b32 	%f447, %r306;
	mov.b32 	%f448, %r307;
	bra.uni 	$L__BB15_155;
$L__BB15_154:
	shl.b32 	%r308, %r148, 4;
	mov.u32 	%r309, _ZZN3cub18CUB_300001_SM_10006detail10merge_sort30DeviceMergeSortBlockSortKernelINS2_10policy_hubIN6thrust24THRUST_300001_SM_1000_NS6detail15normal_iteratorINS6_10device_ptrI14TriangleVertexEEEEE9Policy600ESC_PNS0_8NullTypeESC_SG_j15CompareVerticesSA_SF_EEvbT0_T1_T2_T3_T4_PT6_PT7_T5_NS1_7vsmem_tEE19static_temp_storage;
	add.s32 	%r310, %r309, %r308;
	ld.shared.v4.u32 	{%r311, %r312, %r313, %r592}, [%r310];
	mov.b32 	%f437, %r311;
	mov.b32 	%f438, %r312;
	mov.b32 	%f439, %r313;
$L__BB15_155:
	setp.ge.s32 	%p116, %r148, %r124;
	mov.pred 	%p115, 0;
	mov.pred 	%p260, %p115;
	@%p116 bra 	$L__BB15_161;
	setp.ge.s32 	%p118, %r149, %r123;
	setp.lt.f32 	%p119, %f437, %f446;
	or.pred  	%p120, %p118, %p119;
	mov.pred 	%p117, -1;
	mov.pred 	%p260, %p117;
	@%p120 bra 	$L__BB15_161;
	setp.neu.f32 	%p122, %f437, %f446;
	mov.pred 	%p260, %p115;
	@%p122 bra 	$L__BB15_161;
	setp.lt.f32 	%p124, %f438, %f447;
	mov.pred 	%p260, %p117;
	@%p124 bra 	$L__BB15_161;
	setp.neu.f32 	%p126, %f438, %f447;
	mov.pred 	%p260, %p115;
	@%p126 bra 	$L__BB15_161;
	setp.lt.f32 	%p260, %f439, %f448;
$L__BB15_161:
	selp.b32 	%r581, %r592, %r595, %p260;
	selp.f32 	%f416, %f439, %f448, %p260;
	selp.f32 	%f417, %f438, %f447, %p260;
	selp.f32 	%f418, %f437, %f446, %p260;
	selp.u32 	%r314, 1, 0, %p260;
	add.s32 	%r155, %r148, %r314;
	not.pred 	%p127, %p260;
	selp.u32 	%r315, 1, 0, %p127;
	add.s32 	%r156, %r149, %r315;
	@%p260 bra 	$L__BB15_163;
	shl.b32 	%r316, %r156, 4;
	mov.u32 	%r317, _ZZN3cub18CUB_300001_SM_10006detail10merge_sort30DeviceMergeSortBlockSortKernelINS2_10policy_hubIN6thrust24THRUST_300001_SM_1000_NS6detail15normal_iteratorINS6_10device_ptrI14TriangleVertexEEEEE9Policy600ESC_PNS0_8NullTypeESC_SG_j15CompareVerticesSA_SF_EEvbT0_T1_T2_T3_T4_PT6_PT7_T5_NS1_7vsmem_tEE19static_temp_storage;
	add.s32 	%r318, %r317, %r316;
	ld.shared.v4.u32 	{%r319, %r320, %r321, %r595}, [%r318];
	mov.b32 	%f446, %r319;
	mov.b32 	%f447, %r320;
	mov.b32 	%f448, %r321;
	bra.uni 	$L__BB15_164;
$L__BB15_163:
	shl.b32 	%r322, %r155, 4;
	mov.u32 	%r323, _ZZN3cub18CUB_300001_SM_10006detail10merge_sort30DeviceMergeSortBlockSortKernelINS2_10policy_hubIN6thrust24THRUST_300001_SM_1000_NS6detail15normal_iteratorINS6_10device_ptrI14TriangleVertexEEEEE9Policy600ESC_PNS0_8NullTypeESC_SG_j15CompareVerticesSA_SF_EEvbT0_T1_T2_T3_T4_PT6_PT7_T5_NS1_7vsmem_tEE19static_temp_storage;
	add.s32 	%r324, %r323, %r322;
	ld.shared.v4.u32 	{%r325, %r326, %r327, %r592}, [%r324];
	mov.b32 	%f437, %r325;
	mov.b32 	%f438, %r326;
	mov.b32 	%f439, %r327;
$L__BB15_164:
	setp.ge.s32 	%p129, %r155, %r124;
	mov.pred 	%p128, 0;
	mov.pred 	%p261, %p128;
	@%p129 bra 	$L__BB15_170;
	setp.ge.s32 	%p131, %r156, %r123;
	setp.lt.f32 	%p132, %f437, %f446;
	or.pred  	%p133, %p131, %p132;
	mov.pred 	%p130, -1;
	mov.pred 	%p261, %p130;
	@%p133 bra 	$L__BB15_170;
	setp.neu.f32 	%p135, %f437, %f446;
	mov.pred 	%p261, %p128;
	@%p135 bra 	$L__BB15_170;
	setp.lt.f32 	%p137, %f438, %f447;
	mov.pred 	%p261, %p130;
	@%p137 bra 	$L__BB15_170;
	setp.neu.f32 	%p139, %f438, %f447;
	mov.pred 	%p261, %p128;
	@%p139 bra 	$L__BB15_170;
	setp.lt.f32 	%p261, %f439, %f448;
$L__BB15_170:
	shl.b32 	%r588, %r120, 1;
	selp.b32 	%r580, %r592, %r595, %p261;
	selp.f32 	%f413, %f439, %f448, %p261;
	selp.f32 	%f414, %f438, %f447, %p261;
	selp.f32 	%f415, %f437, %f446, %p261;
	setp.lt.u32 	%p140, %r120, 129;
	@%p140 bra 	$L__BB15_129;
	ld.param.s8 	%rs2, [_ZN3cub18CUB_300001_SM_10006detail10merge_sort30DeviceMergeSortBlockSortKernelINS2_10policy_hubIN6thrust24THRUST_300001_SM_1000_NS6detail15normal_iteratorINS6_10device_ptrI14TriangleVertexEEEEE9Policy600ESC_PNS0_8NullTypeESC_SG_j15CompareVerticesSA_SF_EEvbT0_T1_T2_T3_T4_PT6_PT7_T5_NS1_7vsmem_tE_param_0];
	bar.sync 	0;
	setp.eq.s16 	%p141, %rs2, 0;
	@%p141 bra 	$L__BB15_182;
	mov.b32 	%r328, %f422;
	mov.b32 	%r329, %f423;
	mov.b32 	%r330, %f424;
	st.shared.v4.u32 	[%r89], {%r330, %r329, %r328, %r583};
	mov.b32 	%r331, %f419;
	mov.b32 	%r332, %f420;
	mov.b32 	%r333, %f421;
	st.shared.v4.u32 	[%r89+16], {%r333, %r332, %r331, %r582};
	mov.b32 	%r334, %f416;
	mov.b32 	%r335, %f417;
	mov.b32 	%r336, %f418;
	st.shared.v4.u32 	[%r89+32], {%r336, %r335, %r334, %r581};
	mov.b32 	%r337, %f413;
	mov.b32 	%r338, %f414;
	mov.b32 	%r339, %f415;
	st.shared.v4.u32 	[%r89+48], {%r339, %r338, %r337, %r580};
	bar.warp.sync 	-1;
	ld.shared.v4.u32 	{%r163, %r164, %r165, %r167}, [%r88];
	ld.shared.v4.u32 	{%r168, %r169, %r170, %r172}, [%r88+512];
	ld.shared.v4.u32 	{%r173, %r174, %r175, %r177}, [%r88+1024];
	ld.shared.v4.u32 	{%r178, %r179, %r180, %r182}, [%r88+1536];
	setp.eq.s32 	%p142, %r71, 0;
	@%p142 bra 	$L__BB15_173;
	bra.uni 	$L__BB15_174;
$L__BB15_173:
	st.volatile.shared.u32 	[_ZZN3cub18CUB_300001_SM_10006detail10merge_sort30DeviceMergeSortBlockSortKernelINS2_10policy_hubIN6thrust24THRUST_300001_SM_1000_NS6detail15normal_iteratorINS6_10device_ptrI14TriangleVertexEEEEE9Policy600ESC_PNS0_8NullTypeESC_SG_j15CompareVerticesSA_SF_EEvbT0_T1_T2_T3_T4_PT6_PT7_T5_NS1_7vsmem_tEE19static_temp_storage+16384], %r70;
$L__BB15_174:
	bar.sync 	0;
	ld.volatile.shared.u32 	%r203, [_ZZN3cub18CUB_300001_SM_10006detail10merge_sort30DeviceMergeSortBlockSortKernelINS2_10policy_hubIN6thrust24THRUST_300001_SM_1000_NS6detail15normal_iteratorINS6_10device_ptrI14TriangleVertexEEEEE9Policy600ESC_PNS0_8NullTypeESC_SG_j15CompareVerticesSA_SF_EEvbT0_T1_T2_T3_T4_PT6_PT7_T5_NS1_7vsmem_tEE19static_temp_storage+16384];
	cvt.u64.u32 	%rd13, %r211;
	mov.u32 	%r340, %ctaid.x;
	shl.b32 	%r341, %r340, 10;
	or.b32  	%r342, %r73, %r341;
	cvt.u64.u32 	%rd14, %r342;
	add.s64 	%rd15, %rd14, %rd13;
	setp.ge.s32 	%p143, %r74, %r203;
	shl.b64 	%rd16, %rd15, 4;
	add.s64 	%rd5, %rd2, %rd16;
	@%p143 bra 	$L__BB15_176;
	st.global.u32 	[%rd5], %r163;
	st.global.u32 	[%rd5+4], %r164;
	st.global.u32 	[%rd5+8], %r165;
	st.global.u32 	[%rd5+12], %r167;
$L__BB15_176:
	setp.ge.s32 	%p144, %r77, %r203;
	@%p144 bra 	$L__BB15_178;
	st.global.u32 	[%rd5+512], %r168;
	st.global.u32 	[%rd5+516], %r169;
	st.global.u32 	[%rd5+520], %r170;
	st.global.u32 	[%rd5+524], %r172;
$L__BB15_178:
	setp.ge.s32 	%p145, %r80, %r203;
	@%p145 bra 	$L__BB15_180;
	st.global.u32 	[%rd5+1024], %r173;
	st.global.u32 	[%rd5+1028], %r174;
	st.global.u32 	[%rd5+1032], %r175;
	st.global.u32 	[%rd5+1036], %r177;
$L__BB15_180:
	setp.ge.s32 	%p146, %r83, %r203;
	@%p146 bra 	$L__BB15_192;
	st.global.u32 	[%rd5+1536], %r178;
	st.global.u32 	[%rd5+1540], %r179;
	st.global.u32 	[%rd5+1544], %r180;
	st.global.u32 	[%rd5+1548], %r182;
	bra.uni 	$L__BB15_192;
$L__BB15_182:
	mov.b32 	%r343, %f422;
	mov.b32 	%r344, %f423;
	mov.b32 	%r345, %f424;
	st.shared.v4.u32 	[%r89], {%r345, %r344, %r343, %r583};
	mov.b32 	%r346, %f419;
	mov.b32 	%r347, %f420;
	mov.b32 	%r348, %f421;
	st.shared.v4.u32 	[%r89+16], {%r348, %r347, %r346, %r582};
	mov.b32 	%r349, %f416;
	mov.b32 	%r350, %f417;
	mov.b32 	%r351, %f418;
	st.shared.v4.u32 	[%r89+32], {%r351, %r350, %r349, %r581};
	mov.b32 	%r352, %f413;
	mov.b32 	%r353, %f414;
	mov.b32 	%r354, %f415;
	st.shared.v4.u32 	[%r89+48], {%r354, %r353, %r352, %r580};
	bar.warp.sync 	-1;
	ld.shared.v4.u32 	{%r183, %r184, %r185, %r187}, [%r88];
	ld.shared.v4.u32 	{%r188, %r189, %r190, %r192}, [%r88+512];
	ld.shared.v4.u32 	{%r193, %r194, %r195, %r197}, [%r88+1024];
	ld.shared.v4.u32 	{%r198, %r199, %r200, %r202}, [%r88+1536];
	setp.eq.s32 	%p147, %r71, 0;
	@%p147 bra 	$L__BB15_183;
	bra.uni 	$L__BB15_184;
$L__BB15_183:
	st.volatile.shared.u32 	[_ZZN3cub18CUB_300001_SM_10006detail10merge_sort30DeviceMergeSortBlockSortKernelINS2_10policy_hubIN6thrust24THRUST_300001_SM_1000_NS6detail15normal_iteratorINS6_10device_ptrI14TriangleVertexEEEEE9Policy600ESC_PNS0_8NullTypeESC_SG_j15CompareVerticesSA_SF_EEvbT0_T1_T2_T3_T4_PT6_PT7_T5_NS1_7vsmem_tEE19static_temp_storage+16384], %r70;
$L__BB15_184:
	ld.param.u64 	%rd34, [_ZN3cub18CUB_300001_SM_10006detail10merge_sort30DeviceMergeSortBlockSortKernelINS2_10policy_hubIN6thrust24THRUST_300001_SM_1000_NS6detail15normal_iteratorINS6_10device_ptrI14TriangleVertexEEEEE9Policy600ESC_PNS0_8NullTypeESC_SG_j15CompareVerticesSA_SF_EEvbT0_T1_T2_T3_T4_PT6_PT7_T5_NS1_7vsmem_tE_param_6];
	bar.sync 	0;
	ld.volatile.shared.u32 	%r204, [_ZZN3cub18CUB_300001_SM_10006detail10merge_sort30DeviceMergeSortBlockSortKernelINS2_10policy_hubIN6thrust24THRUST_300001_SM_1000_NS6detail15normal_iteratorINS6_10device_ptrI14TriangleVertexEEEEE9Policy600ESC_PNS0_8NullTypeESC_SG_j15CompareVerticesSA_SF_EEvbT0_T1_T2_T3_T4_PT6_PT7_T5_NS1_7vsmem_tEE19static_temp_storage+16384];
	setp.ge.s32 	%p148, %r74, %r204;
	cvt.u64.u32 	%rd17, %r74;
	mov.u32 	%r355, %ctaid.x;
	shl.b32 	%r356, %r355, 10;
	cvt.u64.u32 	%rd18, %r356;
	add.s64 	%rd19, %rd17, %rd18;
	cvta.to.global.u64 	%rd20, %rd34;
	shl.b64 	%rd21, %rd19, 4;
	add.s64 	%rd6, %rd20, %rd21;
	@%p148 bra 	$L__BB15_186;
	st.global.u32 	[%rd6], %r183;
	st.global.u32 	[%rd6+4], %r184;
	st.global.u32 	[%rd6+8], %r185;
	st.global.u32 	[%rd6+12], %r187;
$L__BB15_186:
	setp.ge.s32 	%p149, %r77, %r204;
	@%p149 bra 	$L__BB15_188;
	st.global.u32 	[%rd6+512], %r188;
	st.global.u32 	[%rd6+516], %r189;
	st.global.u32 	[%rd6+520], %r190;
	st.global.u32 	[%rd6+524], %r192;
$L__BB15_188:
	setp.ge.s32 	%p150, %r80, %r204;
	@%p150 bra 	$L__BB15_190;
	st.global.u32 	[%rd6+1024], %r193;
	st.global.u32 	[%rd6+1028], %r194;
	st.global.u32 	[%rd6+1032], %r195;
	st.global.u32 	[%rd6+1036], %r197;
$L__BB15_190:
	setp.ge.s32 	%p151, %r83, %r204;
	@%p151 bra 	$L__BB15_192;
	st.global.u32 	[%rd6+1536], %r198;
	st.global.u32 	[%rd6+1540], %r199;
	st.global.u32 	[%rd6+1544], %r200;
	st.global.u32 	[%rd6+1548], %r202;
$L__BB15_192:
	ret;

}
	// .globl	_ZN3cub18CUB_300001_SM_10006detail10merge_sort30DeviceMergeSortPartitionKernelIN6thrust24THRUST_300001_SM_1000_NS6detail15normal_iteratorINS5_10device_ptrI14TriangleVertexEEEEj15CompareVerticesS9_EEvbT_PT2_T0_SG_PSG_T1_SG_i
.visible .entry _ZN3cub18CUB_300001_SM_10006detail10merge_sort30DeviceMergeSortPartitionKernelIN6thrust24THRUST_300001_SM_1000_NS6detail15normal_iteratorINS5_10device_ptrI14TriangleVertexEEEEj15CompareVerticesS9_EEvbT_PT2_T0_SG_PSG_T1_SG_i(
	.param .u8 _ZN3cub18CUB_300001_SM_10006detail10merge_sort30DeviceMergeSortPartitionKernelIN6thrust24THRUST_300001_SM_1000_NS6detail15normal_iteratorINS5_10device_ptrI14TriangleVertexEEEEj15CompareVerticesS9_EEvbT_PT2_T0_SG_PSG_T1_SG_i_param_0,
	.param .align 8 .b8 _ZN3cub18CUB_300001_SM_10006detail10merge_sort30DeviceMergeSortPartitionKernelIN6thrust24THRUST_300001_SM_1000_NS6detail15normal_iteratorINS5_10device_ptrI14TriangleVertexEEEEj15CompareVerticesS9_EEvbT_PT2_T0_SG_PSG_T1_SG_i_param_1[8],
	.param .u64 .ptr .align 1 _ZN3cub18CUB_300001_SM_10006detail10merge_sort30DeviceMergeSortPartitionKernelIN6thrust24THRUST_300001_SM_1000_NS6detail15normal_iteratorINS5_10device_ptrI14TriangleVertexEEEEj15CompareVerticesS9_EEvbT_PT2_T0_SG_PSG_T1_SG_i_param_2,
	.param .u32 _ZN3cub18CUB_300001_SM_10006detail10merge_sort30DeviceMergeSortPartitionKernelIN6thrust24THRUST_300001_SM_1000_NS6detail15normal_iteratorINS5_10device_ptrI14TriangleVertexEEEEj15CompareVerticesS9_EEvbT_PT2_T0_SG_PSG_T1_SG_i_param_3,
	.param .u32 _ZN3cub18CUB_300001_SM_10006detail10merge_sort30DeviceMergeSortPartitionKernelIN6thrust24THRUST_300001_SM_1000_NS6detail15normal_iteratorINS5_10device_ptrI14TriangleVertexEEEEj15CompareVerticesS9_EEvbT_PT2_T0_SG_PSG_T1_SG_i_param_4,
	.param .u64 .ptr .align 1 _ZN3cub18CUB_300001_SM_10006detail10merge_sort30DeviceMergeSortPartitionKernelIN6thrust24THRUST_300001_SM_1000_NS6detail15normal_iteratorINS5_10device_ptrI14TriangleVertexEEEEj15CompareVerticesS9_EEvbT_PT2_T0_SG_PSG_T1_SG_i_param_5,
	.param .align 1 .b8 _ZN3cub18CUB_300001_SM_10006detail10merge_sort30DeviceMergeSortPartitionKernelIN6thrust24THRUST_300001_SM_1000_NS6detail15normal_iteratorINS5_10device_ptrI14TriangleVertexEEEEj15CompareVerticesS9_EEvbT_PT2_T0_SG_PSG_T1_SG_i_param_6[1],
	.param .u32 _ZN3cub18CUB_300001_SM_10006detail10merge_sort30DeviceMergeSortPartitionKernelIN6thrust24THRUST_300001_SM_1000_NS6detail15normal_iteratorINS5_10device_ptrI14TriangleVertexEEEEj15CompareVerticesS9_EEvbT_PT2_T0_SG_PSG_T1_SG_i_param_7,
	.param .u32 _ZN3cub18CUB_300001_SM_10006detail10merge_sort30DeviceMergeSortPartitionKernelIN6thrust24THRUST_300001_SM_1000_NS6detail15normal_iteratorINS5_10device_ptrI14TriangleVertexEEEEj15CompareVerticesS9_EEvbT_PT2_T0_SG_PSG_T1_SG_i_param_8
)
{
	.reg .pred 	%p<30>;
	.reg .b16 	%rs<2>;
	.reg .b32 	%r<66>;
	.reg .b32 	%f<13>;
	.reg .b64 	%rd<32>;

	ld.param.u64 	%rd9, [_ZN3cub18CUB_300001_SM_10006detail10merge_sort30DeviceMergeSortPartitionKernelIN6thrust24THRUST_300001_SM_1000_NS6detail15normal_iteratorINS5_10device_ptrI14TriangleVertexEEEEj15CompareVerticesS9_EEvbT_PT2_T0_SG_PSG_T1_SG_i_param_1];
	ld.param.s8 	%rs1, [_ZN3cub18CUB_300001_SM_10006detail10merge_sort30DeviceMergeSortPartitionKernelIN6thrust24THRUST_300001_SM_1000_NS6detail15normal_iteratorINS5_10device_ptrI14TriangleVertexEEEEj15CompareVerticesS9_EEvbT_PT2_T0_SG_PSG_T1_SG_i_param_0];
	ld.param.u64 	%rd10, [_ZN3cub18CUB_300001_SM_10006detail10merge_sort30DeviceMergeSortPartitionKernelIN6thrust24THRUST_300001_SM_1000_NS6detail15normal_iteratorINS5_10device_ptrI14TriangleVertexEEEEj15CompareVerticesS9_EEvbT_PT2_T0_SG_PSG_T1_SG_i_param_2];
	ld.param.u32 	%r22, [_ZN3cub18CUB_300001_SM_10006detail10merge_sort30DeviceMergeSortPartitionKernelIN6thrust24THRUST_300001_SM_1000_NS6detail15normal_iteratorINS5_10device_ptrI14TriangleVertexEEEEj15CompareVerticesS9_EEvbT_PT2_T0_SG_PSG_T1_SG_i_param_3];
	ld.param.u32 	%r23, [_ZN3cub18CUB_300001_SM_10006detail10merge_sort30DeviceMergeSortPartitionKernelIN6thrust24THRUST_300001_SM_1000_NS6detail15normal_iteratorINS5_10device_ptrI14TriangleVertexEEEEj15CompareVerticesS9_EEvbT_PT2_T0_SG_PSG_T1_SG_i_param_4];
	ld.param.u64 	%rd11, [_ZN3cub18CUB_300001_SM_10006detail10merge_sort30DeviceMergeSortPartitionKernelIN6thrust24THRUST_300001_SM_1000_NS6detail15normal_iteratorINS5_10device_ptrI14TriangleVertexEEEEj15CompareVerticesS9_EEvbT_PT2_T0_SG_PSG_T1_SG_i_param_5];
	ld.param.u32 	%r24, [_ZN3cub18CUB_300001_SM_10006detail10merge_sort30DeviceMergeSortPartitionKernelIN6thrust24THRUST_300001_SM_1000_NS6detail15normal_iteratorINS5_10device_ptrI14TriangleVertexEEEEj15CompareVerticesS9_EEvbT_PT2_T0_SG_PSG_T1_SG_i_param_7];
	ld.param.u32 	%r25, [_ZN3cub18CUB_300001_SM_10006detail10merge_sort30DeviceMergeSortPartitionKernelIN6thrust24THRUST_300001_SM_1000_NS6detail15normal_iteratorINS5_10device_ptrI14TriangleVertexEEEEj15CompareVerticesS9_EEvbT_PT2_T0_SG_PSG_T1_SG_i_param_8];
	cvta.to.global.u64 	%rd1, %rd11;
	mov.u32 	%r26, %ntid.x;
	mov.u32 	%r27, %ctaid.x;
	mov.u32 	%r28, %tid.x;
	mad.lo.s32 	%r1, %r26, %r27, %r28;
	setp.ge.u32 	%p5, %r1, %r23;
	@%p5 bra 	$L__BB16_21;
	shr.u32 	%r29, %r24, 1;
	add.s32 	%r2, %r24, -1;
	neg.s32 	%r30, %r24;
	and.b32  	%r31, %r1, %r30;
	mul.lo.s32 	%r32, %r25, %r31;
	mul.lo.s32 	%r33, %r25, %r29;
	min.u32 	%r3, %r32, %r22;
	not.b32 	%r34, %r32;
	min.u32 	%r35, %r33, %r34;
	add.s32 	%r36, %r35, %r32;
	min.u32 	%r4, %r36, %r22;
	not.b32 	%r37, %r4;
	min.u32 	%r38, %r33, %r37;
	add.s32 	%r39, %r38, %r4;
	min.u32 	%r5, %r39, %r22;
	// begin inline asm
	griddepcontrol.wait;
	// end inline asm
	add.s32 	%r40, %r1, 1;
	setp.ne.s32 	%p6, %r40, %r23;
	@%p6 bra 	$L__BB16_3;
	mul.wide.u32 	%rd30, %r1, 4;
	add.s64 	%rd31, %rd1, %rd30;
	st.global.u32 	[%rd31], %r4;
	bra.uni 	$L__BB16_21;
$L__BB16_3:
	sub.s32 	%r41, %r5, %r3;
	and.b32  	%r42, %r2, %r1;
	mul.lo.s32 	%r43, %r42, %r25;
	min.u32 	%r6, %r43, %r41;
	setp.eq.s16 	%p7, %rs1, 0;
	@%p7 bra 	$L__BB16_12;
	sub.s32 	%r44, %r4, %r3;
	sub.s32 	%r45, %r5, %r4;
	max.u32 	%r46, %r6, %r45;
	sub.s32 	%r65, %r46, %r45;
	min.u32 	%r61, %r44, %r6;
	setp.ge.u32 	%p8, %r65, %r61;
	@%p8 bra 	$L__BB16_20;
	cvta.to.global.u64 	%rd3, %rd9;
	cvt.u64.u32 	%rd4, %r4;
	cvt.u64.u32 	%rd5, %r3;
$L__BB16_6:
	sub.s32 	%r47, %r61, %r65;
	shr.u32 	%r48, %r47, 1;
	add.s32 	%r11, %r48, %r65;
	cvt.u64.u32 	%rd12, %r11;
	add.s64 	%rd13, %rd12, %rd5;
	shl.b64 	%rd14, %rd13, 4;
	add.s64 	%rd15, %rd3, %rd14;
	ld.global.f32 	%f1, [%rd15];
	ld.global.f32 	%f2, [%rd15+4];
	ld.global.f32 	%f3, [%rd15+8];
	not.b32 	%r49, %r11;
	add.s32 	%r50, %r6, %r49;
	cvt.u64.u32 	%rd16, %r50;
	add.s64 	%rd17, %rd16, %rd4;
	shl.b64 	%rd18, %rd17, 4;
	add.s64 	%rd19, %rd3, %rd18;
	ld.global.f32 	%f4, [%rd19];
	ld.global.f32 	%f5, [%rd19+4];
	ld.global.f32 	%f6, [%rd19+8];
	setp.lt.f32 	%p10, %f4, %f1;
	mov.pred 	%p9, 0;
	mov.pred 	%p28, %p9;
	@%p10 bra 	$L__BB16_11;
	setp.neu.f32 	%p12, %f4, %f1;
	mov.pred 	%p11, -1;
	mov.pred 	%p28, %p11;
	@%p12 bra 	$L__BB16_11;
	setp.lt.f32 	%p14, %f5, %f2;
	mov.pred 	%p28, %p9;
	@%p14 bra 	$L__BB16_11;
	setp.neu.f32 	%p16, %f5, %f2;
	mov.pred 	%p28, %p11;
	@%p16 bra 	$L__BB16_11;
	setp.geu.f32 	%p28, %f6, %f3;
$L__BB16_11:
	add.s32 	%r51, %r11, 1;
	selp.b32 	%r65, %r51, %r65, %p28;
	selp.b32 	%r61, %r61, %r11, %p28;
	setp.lt.u32 	%p17, %r65, %r61;
	@%p17 bra 	$L__BB16_6;
	bra.uni 	$L__BB16_20;
$L__BB16_12:
	sub.s32 	%r52, %r4, %r3;
	sub.s32 	%r53, %r5, %r4;
	max.u32 	%r54, %r6, %r53;
	sub.s32 	%r65, %r54, %r53;
	min.u32 	%r63, %r52, %r6;
	setp.ge.u32 	%p18, %r65, %r63;
	@%p18 bra 	$L__BB16_20;
	cvta.to.global.u64 	%rd6, %rd10;
	cvt.u64.u32 	%rd7, %r4;
	cvt.u64.u32 	%rd8, %r3;
$L__BB16_14:
	sub.s32 	%r55, %r63, %r65;
	shr.u32 	%r56, %r55, 1;
	add.s32 	%r18, %r56, %r65;
	cvt.u64.u32 	%rd20, %r18;
	add.s64 	%rd21, %rd20, %rd8;
	shl.b64 	%rd22, %rd21, 4;
	add.s64 	%rd23, %rd6, %rd22;
	ld.global.f32 	%f7, [%rd23];
	ld.global.f32 	%f8, [%rd23+4];
	ld.global.f32 	%f9, [%rd23+8];
	not.b32 	%r57, %r18;
	add.s32 	%r58, %r6, %r57;
	cvt.u64.u32 	%rd24, %r58;
	add.s64 	%rd25, %rd24, %rd7;
	shl.b64 	%rd26, %rd25, 4;
	add.s64 	%rd27, %rd6, %rd26;
	ld.global.f32 	%f10, [%rd27];
	ld.global.f32 	%f11, [%rd27+4];
	ld.global.f32 	%f12, [%rd27+8];
	setp.lt.f32 	%p20, %f10, %f7;
	mov.pred 	%p19, 0;
	mov.pred 	%p29, %p19;
	@%p20 bra 	$L__BB16_19;
	setp.neu.f32 	%p22, %f10, %f7;
	mov.pred 	%p21, -1;
	mov.pred 	%p29, %p21;
	@%p22 bra 	$L__BB16_19;
	setp.lt.f32 	%p24, %f11, %f8;
	mov.pred 	%p29, %p19;
	@%p24 bra 	$L__BB16_19;
	setp.neu.f32 	%p26, %f11, %f8;
	mov.pred 	%p29, %p21;
	@%p26 bra 	$L__BB16_19;
	setp.geu.f32 	%p29, %f12, %f9;
$L__BB16_19:
	add.s32 	%r59, %r18, 1;
	selp.b32 	%r65, %r59, %r65, %p29;
	selp.b32 	%r63, %r63, %r18, %p29;
	setp.lt.u32 	%p27, %r65, %r63;
	@%p27 bra 	$L__BB16_14;
$L__BB16_20:
	add.s32 	%r60, %r65, %r3;
	mul.wide.u32 	%rd28, %r1, 4;
	add.s64 	%rd29, %rd1, %rd28;
	st.global.u32 	[%rd29], %r60;
$L__BB16_21:
	ret;

}
	// .globl	_ZN3cub18CUB_300001_SM_10006detail10merge_sort26DeviceMergeSortMergeKernelINS2_10policy_hubIN6thrust24THRUST_300001_SM_1000_NS6detail15normal_iteratorINS6_10device_ptrI14TriangleVertexEEEEE9Policy600ESC_PNS0_8NullTypeESC_SG_j15CompareVerticesSA_SF_EEvbT2_T3_T4_PT6_PT7_T5_PSK_SK_NS1_7vsmem_tE
.visible .entry _ZN3cub18CUB_300001_SM_10006detail10merge_sort26DeviceMergeSortMergeKernelINS2_10policy_hubIN6thrust24THRUST_300001_SM_1000_NS6detail15normal_iteratorINS6_10device_ptrI14TriangleVertexEEEEE9Policy600ESC_PNS0_8NullTypeESC_SG_j15CompareVerticesSA_SF_EEvbT2_T3_T4_PT6_PT7_T5_PSK_SK_NS1_7vsmem_tE(
	.param .u8 _ZN3cub18CUB_300001_SM_10006detail10merge_sort26DeviceMergeSortMergeKernelINS2_10policy_hubIN6thrust24THRUST_300001_SM_1000_NS6detail15normal_iteratorINS6_10device_ptrI14TriangleVertexEEEEE9Policy600ESC_PNS0_8NullTypeESC_SG_j15CompareVerticesSA_SF_EEvbT2_T3_T4_PT6_PT7_T5_PSK_SK_NS1_7vsmem_tE_param_0,
	.param .align 8 .b8 _ZN3cub18CUB_300001_SM_10006detail10merge_sort26DeviceMergeSortMergeKernelINS2_10policy_hubIN6thrust24THRUST_300001_SM_1000_NS6detail15normal_iteratorINS6_10device_ptrI14TriangleVertexEEEEE9Policy600ESC_PNS0_8NullTypeESC_SG_j15CompareVerticesSA_SF_EEvbT2_T3_T4_PT6_PT7_T5_PSK_SK_NS1_7vsmem_tE_param_1[8],
	.param .u64 .ptr .align 1 _ZN3cub18CUB_300001_SM_10006detail10merge_sort26DeviceMergeSortMergeKernelINS2_10policy_hubIN6thrust24THRUST_300001_SM_1000_NS6detail15normal_iteratorINS6_10device_ptrI14TriangleVertexEEEEE9Policy600ESC_PNS0_8NullTypeESC_SG_j15CompareVerticesSA_SF_EEvbT2_T3_T4_PT6_PT7_T5_PSK_SK_NS1_7vsmem_tE_param_2,
	.param .u32 _ZN3cub18CUB_300001_SM_10006detail10merge_sort26DeviceMergeSortMergeKernelINS2_10policy_hubIN6thrust24THRUST_300001_SM_1000_NS6detail15normal_iteratorINS6_10device_ptrI14TriangleVertexEEEEE9Policy600ESC_PNS0_8NullTypeESC_SG_j15CompareVerticesSA_SF_EEvbT2_T3_T4_PT6_PT7_T5_PSK_SK_NS1_7vsmem_tE_param_3,
	.param .u64 .ptr .align 1 _ZN3cub18CUB_300001_SM_10006detail10merge_sort26DeviceMergeSortMergeKernelINS2_10policy_hubIN6thrust24THRUST_300001_SM_1000_NS6detail15normal_iteratorINS6_10device_ptrI14TriangleVertexEEEEE9Policy600ESC_PNS0_8NullTypeESC_SG_j15CompareVerticesSA_SF_EEvbT2_T3_T4_PT6_PT7_T5_PSK_SK_NS1_7vsmem_tE_param_4,
	.param .u64 .ptr .align 1 _ZN3cub18CUB_300001_SM_10006detail10merge_sort26DeviceMergeSortMergeKernelINS2_10policy_hubIN6thrust24THRUST_300001_SM_1000_NS6detail15normal_iteratorINS6_10device_ptrI14TriangleVertexEEEEE9Policy600ESC_PNS0_8NullTypeESC_SG_j15CompareVerticesSA_SF_EEvbT2_T3_T4_PT6_PT7_T5_PSK_SK_NS1_7vsmem_tE_param_5,
	.param .align 1 .b8 _ZN3cub18CUB_300001_SM_10006detail10merge_sort26DeviceMergeSortMergeKernelINS2_10policy_hubIN6thrust24THRUST_300001_SM_1000_NS6detail15normal_iteratorINS6_10device_ptrI14TriangleVertexEEEEE9Policy600ESC_PNS0_8NullTypeESC_SG_j15CompareVerticesSA_SF_EEvbT2_T3_T4_PT6_PT7_T5_PSK_SK_NS1_7vsmem_tE_param_6[1],
	.param .u64 .ptr .align 1 _ZN3cub18CUB_300001_SM_10006detail10merge_sort26DeviceMergeSortMergeKernelINS2_10policy_hubIN6thrust24THRUST_300001_SM_1000_NS6detail15normal_iteratorINS6_10device_ptrI14TriangleVertexEEEEE9Policy600ESC_PNS0_8NullTypeESC_SG_j15CompareVerticesSA_SF_EEvbT2_T3_T4_PT6_PT7_T5_PSK_SK_NS1_7vsmem_tE_param_7,
	.param .u32 _ZN3cub18CUB_300001_SM_10006detail10merge_sort26DeviceMergeSortMergeKernelINS2_10policy_hubIN6thrust24THRUST_300001_SM_1000_NS6detail15normal_iteratorINS6_10device_ptrI14TriangleVertexEEEEE9Policy600ESC_PNS0_8NullTypeESC_SG_j15CompareVerticesSA_SF_EEvbT2_T3_T4_PT6_PT7_T5_PSK_SK_NS1_7vsmem_tE_param_8,
	.param .align 8 .b8 _ZN3cub18CUB_300001_SM_10006detail10merge_sort26DeviceMergeSortMergeKernelINS2_10policy_hubIN6thrust24THRUST_300001_SM_1000_NS6detail15normal_iteratorINS6_10device_ptrI14TriangleVertexEEEEE9Policy600ESC_PNS0_8NullTypeESC_SG_j15CompareVerticesSA_SF_EEvbT2_T3_T4_PT6_PT7_T5_PSK_SK_NS1_7vsmem_tE_param_9[8]
)
.maxntid 256
{
	.reg .pred 	%p<198>;
	.reg .b16 	%rs<6>;
	.reg .b32 	%r<763>;
	.reg .b32 	%f<161>;
	.reg .b64 	%rd<95>;
	// demoted variable
	.shared .align 16 .b8 _ZZN3cub18CUB_300001_SM_10006detail10merge_sort26DeviceMergeSortMergeKernelINS2_10policy_hubIN6thrust24THRUST_300001_SM_1000_NS6detail15normal_iteratorINS6_10device_ptrI14TriangleVertexEEEEE9Policy600ESC_PNS0_8NullTypeESC_SG_j15CompareVerticesSA_SF_EEvbT2_T3_T4_PT6_PT7_T5_PSK_SK_NS1_7vsmem_tEE19static_temp_storage[16400];
	ld.param.u64 	%rd15, [_ZN3cub18CUB_300001_SM_10006detail10merge_sort26DeviceMergeSortMergeKernelINS2_10policy_hubIN6thrust24THRUST_300001_SM_1000_NS6detail15normal_iteratorINS6_10device_ptrI14TriangleVertexEEEEE9Policy600ESC_PNS0_8NullTypeESC_SG_j15CompareVerticesSA_SF_EEvbT2_T3_T4_PT6_PT7_T5_PSK_SK_NS1_7vsmem_tE_param_1];
	ld.param.u32 	%r356, [_ZN3cub18CUB_300001_SM_10006detail10merge_sort26DeviceMergeSortMergeKernelINS2_10policy_hubIN6thrust24THRUST_300001_SM_1000_NS6detail15normal_iteratorINS6_10device_ptrI14TriangleVertexEEEEE9Policy600ESC_PNS0_8NullTypeESC_SG_j15CompareVerticesSA_SF_EEvbT2_T3_T4_PT6_PT7_T5_PSK_SK_NS1_7vsmem_tE_param_3];
	ld.param.u64 	%rd14, [_ZN3cub18CUB_300001_SM_10006detail10merge_sort26DeviceMergeSortMergeKernelINS2_10policy_hubIN6thrust24THRUST_300001_SM_1000_NS6detail15normal_iteratorINS6_10device_ptrI14TriangleVertexEEEEE9Policy600ESC_PNS0_8NullTypeESC_SG_j15CompareVerticesSA_SF_EEvbT2_T3_T4_PT6_PT7_T5_PSK_SK_NS1_7vsmem_tE_param_4];
	ld.param.u64 	%rd16, [_ZN3cub18CUB_300001_SM_10006detail10merge_sort26DeviceMergeSortMergeKernelINS2_10policy_hubIN6thrust24THRUST_300001_SM_1000_NS6detail15normal_iteratorINS6_10device_ptrI14TriangleVertexEEEEE9Policy600ESC_PNS0_8NullTypeESC_SG_j15CompareVerticesSA_SF_EEvbT2_T3_T4_PT6_PT7_T5_PSK_SK_NS1_7vsmem_tE_param_7];
	ld.param.u32 	%r357, [_ZN3cub18CUB_300001_SM_10006detail10merge_sort26DeviceMergeSortMergeKernelINS2_10policy_hubIN6thrust24THRUST_300001_SM_1000_NS6detail15normal_iteratorINS6_10device_ptrI14TriangleVertexEEEEE9Policy600ESC_PNS0_8NullTypeESC_SG_j15CompareVerticesSA_SF_EEvbT2_T3_T4_PT6_PT7_T5_PSK_SK_NS1_7vsmem_tE_param_8];
	cvta.to.global.u64 	%rd1, %rd14;
	cvta.to.global.u64 	%rd2, %rd16;
	cvta.to.global.u64 	%rd3, %rd15;
	mov.u32 	%r1, %ctaid.x;
	mov.u32 	%r358, %nctaid.x;
	shl.b32 	%r2, %r1, 10;
	mov.u32 	%r3, %tid.x;
	add.s32 	%r359, %r358, -1;
	setp.ge.u32 	%p21, %r1, %r359;
	@%p21 bra 	$L__BB17_70;
	ld.param.s8 	%rs4, [_ZN3cub18CUB_300001_SM_10006detail10merge_sort26DeviceMergeSortMergeKernelINS2_10policy_hubIN6thrust24THRUST_300001_SM_1000_NS6detail15normal_iteratorINS6_10device_ptrI14TriangleVertexEEEEE9Policy600ESC_PNS0_8NullTypeESC_SG_j15CompareVerticesSA_SF_EEvbT2_T3_T4_PT6_PT7_T5_PSK_SK_NS1_7vsmem_tE_param_0];
	mul.wide.u32 	%rd54, %r1, 4;
	add.s64 	%rd55, %rd2, %rd54;
	ld.global.u32 	%r499, [%rd55];
	ld.global.u32 	%r500, [%rd55+4];
	neg.s32 	%r501, %r357;
	and.b32  	%r502, %r1, %r501;
	shl.b32 	%r4, %r502, 10;
	shl.b32 	%r503, %r357, 9;
	and.b32  	%r5, %r503, -1024;
	sub.s32 	%r504, %r1, %r502;
	shl.b32 	%r505, %r504, 10;
	sub.s32 	%r6, %r499, %r4;
	sub.s32 	%r506, %r500, %r4;
	sub.s32 	%r507, %r356, %r4;
	max.u32 	%r508, %r507, %r5;
	sub.s32 	%r509, %r508, %r5;
	sub.s32 	%r510, %r505, %r6;
	min.u32 	%r7, %r510, %r509;
	setp.eq.s32 	%p114, %r505, -1024;
	selp.b32 	%r511, 1023, 1024, %p114;
	add.s32 	%r512, %r511, %r505;
	sub.s32 	%r513, %r512, %r506;
	or.b32  	%r514, %r1, %r501;
	setp.eq.s32 	%p115, %r514, -1;
	min.u32 	%r515, %r5, %r507;
	selp.b32 	%r516, %r515, %r506, %p115;
	selp.b32 	%r517, %r5, %r513, %p115;
	min.u32 	%r8, %r517, %r509;
	sub.s32 	%r9, %r516, %r6;
	// begin inline asm
	griddepcontrol.wait;
	// end inline asm
	setp.eq.s16 	%p116, %rs4, 0;
	@%p116 bra 	$L__BB17_14;
	cvt.u64.u32 	%rd56, %r4;
	cvt.u64.u32 	%rd57, %r6;
	add.s64 	%rd58, %rd57, %rd56;
	cvt.u64.u32 	%rd59, %r5;
	add.s64 	%rd60, %rd56, %rd59;
	cvt.u64.u32 	%rd61, %r7;
	add.s64 	%rd62, %rd60, %rd61;
	setp.ge.s32 	%p117, %r3, %r9;
	cvt.u64.u32 	%rd63, %r3;
	add.s64 	%rd64, %rd58, %rd63;
	shl.b64 	%rd65, %rd64, 4;
	add.s64 	%rd4, %rd3, %rd65;
	sub.s32 	%r518, %r3, %r9;
	cvt.s64.s32 	%rd66, %r518;
	add.s64 	%rd67, %rd62, %rd66;
	shl.b64 	%rd68, %rd67, 4;
	add.s64 	%rd5, %rd3, %rd68;
	@%p117 bra 	$L__BB17_4;
	ld.global.u32 	%r704, [%rd4];
	ld.global.u32 	%r703, [%rd4+4];
	ld.global.u32 	%r702, [%rd4+8];
	ld.global.u32 	%r701, [%rd4+12];
	bra.uni 	$L__BB17_5;
$L__BB17_4:
	ld.global.u32 	%r704, [%rd5];
	ld.global.u32 	%r703, [%rd5+4];
	ld.global.u32 	%r702, [%rd5+8];
	ld.global.u32 	%r701, [%rd5+12];
$L__BB17_5:
	add.s32 	%r519, %r3, 256;
	setp.lt.s32 	%p118, %r519, %r9;
	@%p118 bra 	$L__BB17_7;
	ld.global.u32 	%r700, [%rd5+4096];
	ld.global.u32 	%r699, [%rd5+4100];
	ld.global.u32 	%r698, [%rd5+4104];
	ld.global.u32 	%r697, [%rd5+4108];
	bra.uni 	$L__BB17_8;
$L__BB17_7:
	ld.global.u32 	%r700, [%rd4+4096];
	ld.global.u32 	%r699, [%rd4+4100];
	ld.global.u32 	%r698, [%rd4+4104];
	ld.global.u32 	%r697, [%rd4+4108];
$L__BB17_8:
	add.s32 	%r520, %r3, 512;
	setp.lt.s32 	%p119, %r520, %r9;
	@%p119 bra 	$L__BB17_10;
	ld.global.u32 	%r696, [%rd5+8192];
	ld.global.u32 	%r695, [%rd5+8196];
	ld.global.u32 	%r694, [%rd5+8200];
	ld.global.u32 	%r693, [%rd5+8204];
	bra.uni 	$L__BB17_11;
$L__BB17_10:
	ld.global.u32 	%r696, [%rd4+8192];
	ld.global.u32 	%r695, [%rd4+8196];
	ld.global.u32 	%r694, [%rd4+8200];
	ld.global.u32 	%r693, [%rd4+8204];
$L__BB17_11:
	add.s32 	%r521, %r3, 768;
	setp.lt.s32 	%p120, %r521, %r9;
	@%p120 bra 	$L__BB17_13;
	ld.global.u32 	%r692, [%rd5+12288];
	ld.global.u32 	%r691, [%rd5+12292];
	ld.global.u32 	%r690, [%rd5+12296];
	ld.global.u32 	%r689, [%rd5+12300];
	bra.uni 	$L__BB17_26;
$L__BB17_13:
	ld.global.u32 	%r692, [%rd4+12288];
	ld.global.u32 	%r691, [%rd4+12292];
	ld.global.u32 	%r690, [%rd4+12296];
	ld.global.u32 	%r689, [%rd4+12300];
	bra.uni 	$L__BB17_26;
$L__BB17_14:
	cvt.u64.u32 	%rd69, %r4;
	cvt.u64.u32 	%rd70, %r6;
	add.s64 	%rd71, %rd70, %rd69;
	cvt.u64.u32 	%rd72, %r5;
	add.s64 	%rd73, %rd69, %rd72;
	cvt.u64.u32 	%rd74, %r7;
	add.s64 	%rd75, %rd73, %rd74;
	setp.ge.s32 	%p121, %r3, %r9;
	cvt.u64.u32 	%rd76, %r3;
	add.s64 	%rd77, %rd71, %rd76;
	shl.b64 	%rd78, %rd77, 4;
	add.s64 	%rd6, %rd1, %rd78;
	sub.s32 	%r522, %r3, %r9;
	cvt.s64.s32 	%rd79, %r522;
	add.s64 	%rd80, %rd75, %rd79;
	shl.b64 	%rd81, %rd80, 4;
	add.s64 	%rd7, %rd1, %rd81;
	@%p121 bra 	$L__BB17_16;
	ld.global.u32 	%r704, [%rd6];
	ld.global.u32 	%r703, [%rd6+4];
	ld.global.u32 	%r702, [%rd6+8];
	ld.global.u32 	%r701, [%rd6+12];
	bra.uni 	$L__BB17_17;
$L__BB17_16:
	ld.global.u32 	%r704, [%rd7];
	ld.global.u32 	%r703, [%rd7+4];
	ld.global.u32 	%r702, [%rd7+8];
	ld.global.u32 	%r701, [%rd7+12];
$L__BB17_17:
	add.s32 	%r523, %r3, 256;
	setp.lt.s32 	%p122, %r523, %r9;
	@%p122 bra 	$L__BB17_19;
	ld.global.u32 	%r700, [%rd7+4096];
	ld.global.u32 	%r699, [%rd7+4100];
	ld.global.u32 	%r698, [%rd7+4104];
	ld.global.u32 	%r697, [%rd7+4108];
	bra.uni 	$L__BB17_20;
$L__BB17_19:
	ld.global.u32 	%r700, [%rd6+4096];
	ld.global.u32 	%r699, [%rd6+4100];
	ld.global.u32 	%r698, [%rd6+4104];
	ld.global.u32 	%r697, [%rd6+4108];
$L__BB17_20:
	add.s32 	%r524, %r3, 512;
	setp.lt.s32 	%p123, %r524, %r9;
	@%p123 bra 	$L__BB17_22;
	ld.global.u32 	%r696, [%rd7+8192];
	ld.global.u32 	%r695, [%rd7+8196];
	ld.global.u32 	%r694, [%rd7+8200];
	ld.global.u32 	%r693, [%rd7+8204];
	bra.uni 	$L__BB17_23;
$L__BB17_22:
	ld.global.u32 	%r696, [%rd6+8192];
	ld.global.u32 	%r695, [%rd6+8196];
	ld.global.u32 	%r694, [%rd6+8200];
	ld.global.u32 	%r693, [%rd6+8204];
$L__BB17_23:
	add.s32 	%r525, %r3, 768;
	setp.lt.s32 	%p124, %r525, %r9;
	@%p124 bra 	$L__BB17_25;
	ld.global.u32 	%r692, [%rd7+12288];
	ld.global.u32 	%r691, [%rd7+12292];
	ld.global.u32 	%r690, [%rd7+12296];
	ld.global.u32 	%r689, [%rd7+12300];
	bra.uni 	$L__BB17_26;
$L__BB17_25:
	ld.global.u32 	%r692, [%rd6+12288];
	ld.global.u32 	%r691, [%rd6+12292];
	ld.global.u32 	%r690, [%rd6+12296];
	ld.global.u32 	%r689, [%rd6+12300];
$L__BB17_26:
	sub.s32 	%r526, %r8, %r7;
	shl.b32 	%r527, %r3, 4;
	mov.u32 	%r528, _ZZN3cub18CUB_300001_SM_10006detail10merge_sort26DeviceMergeSortMergeKernelINS2_10policy_hubIN6thrust24THRUST_300001_SM_1000_NS6detail15normal_iteratorINS6_10device_ptrI14TriangleVertexEEEEE9Policy600ESC_PNS0_8NullTypeESC_SG_j15CompareVerticesSA_SF_EEvbT2_T3_T4_PT6_PT7_T5_PSK_SK_NS1_7vsmem_tEE19static_temp_storage;
	add.s32 	%r529, %r528, %r527;
	st.shared.v4.u32 	[%r529], {%r704, %r703, %r702, %r701};
	st.shared.v4.u32 	[%r529+4096], {%r700, %r699, %r698, %r697};
	st.shared.v4.u32 	[%r529+8192], {%r696, %r695, %r694, %r693};
	st.shared.v4.u32 	[%r529+12288], {%r692, %r691, %r690, %r689};
	bar.sync 	0;
	// begin inline asm
	griddepcontrol.launch_dependents;
	// end inline asm
	add.s32 	%r114, %r526, %r9;
	shl.b32 	%r115, %r3, 2;
	min.s32 	%r116, %r115, %r114;
	setp.lt.s32 	%p125, %r116, %r526;
	sub.s32 	%r530, %r116, %r526;
	selp.b32 	%r707, 0, %r530, %p125;
	min.s32 	%r705, %r9, %r116;
	setp.ge.s32 	%p126, %r707, %r705;
	@%p126 bra 	$L__BB17_34;
	add.s32 	%r119, %r116, %r9;
$L__BB17_28:
	sub.s32 	%r531, %r705, %r707;
	shr.u32 	%r532, %r531, 31;
	add.s32 	%r533, %r531, %r532;
	shr.s32 	%r534, %r533, 1;
	add.s32 	%r122, %r534, %r707;
	shl.b32 	%r535, %r122, 4;
	add.s32 	%r537, %r528, %r535;
	.pragma "used_bytes_mask 4095";
	ld.shared.v4.f32 	{%f1, %f2, %f3, %f123}, [%r537];
	not.b32 	%r538, %r122;
	add.s32 	%r539, %r119, %r538;
	shl.b32 	%r540, %r539, 4;
	add.s32 	%r541, %r528, %r540;
	.pragma "used_bytes_mask 4095";
	ld.shared.v4.f32 	{%f4, %f5, %f6, %f124}, [%r541];
	setp.lt.f32 	%p128, %f4, %f1;
	mov.pred 	%p127, 0;
	mov.pred 	%p188, %p127;
	@%p128 bra 	$L__BB17_33;
	setp.neu.f32 	%p130, %f4, %f1;
	mov.pred 	%p129, -1;
	mov.pred 	%p188, %p129;
	@%p130 bra 	$L__BB17_33;
	setp.lt.f32 	%p132, %f5, %f2;
	mov.pred 	%p188, %p127;
	@%p132 bra 	$L__BB17_33;
	setp.neu.f32 	%p134, %f5, %f2;
	mov.pred 	%p188, %p129;
	@%p134 bra 	$L__BB17_33;
	setp.geu.f32 	%p188, %f6, %f3;
$L__BB17_33:
	add.s32 	%r542, %r122, 1;
	selp.b32 	%r707, %r542, %r707, %p188;
	selp.b32 	%r705, %r705, %r122, %p188;
	setp.lt.s32 	%p135, %r707, %r705;
	@%p135 bra 	$L__BB17_28;
$L__BB17_34:
	sub.s32 	%r543, %r116, %r707;
	add.s32 	%r126, %r543, %r9;
	shl.b32 	%r544, %r126, 4;
	add.s32 	%r127, %r528, %r544;
	ld.shared.v4.u32 	{%r546, %r547, %r548, %r708}, [%r127];
	mov.b32 	%f125, %r546;
	mov.b32 	%f126, %r547;
	mov.b32 	%f127, %r548;
	shl.b32 	%r549, %r707, 4;
	add.s32 	%r129, %r528, %r549;
	ld.shared.v4.u32 	{%r550, %r551, %r552, %r711}, [%r129];
	mov.b32 	%f134, %r550;
	mov.b32 	%f135, %r551;
	mov.b32 	%f136, %r552;
	setp.ge.s32 	%p137, %r126, %r114;
	mov.pred 	%p136, 0;
	mov.pred 	%p189, %p136;
	@%p137 bra 	$L__BB17_40;
	setp.ge.s32 	%p139, %r707, %r9;
	setp.lt.f32 	%p140, %f125, %f134;
	or.pred  	%p141, %p139, %p140;
	mov.pred 	%p138, -1;
	mov.pred 	%p189, %p138;
	@%p141 bra 	$L__BB17_40;
	setp.neu.f32 	%p143, %f125, %f134;
	mov.pred 	%p189, %p136;
	@%p143 bra 	$L__BB17_40;
	setp.lt.f32 	%p145, %f126, %f135;
	mov.pred 	%p189, %p138;
	@%p145 bra 	$L__BB17_40;
	setp.neu.f32 	%p147, %f126, %f135;
	mov.pred 	%p189, %p136;
	@%p147 bra 	$L__BB17_40;
	setp.lt.f32 	%p189, %f127, %f136;
$L__BB17_40:
	selp.b32 	%r131, %r708, %r711, %p189;
	selp.f32 	%f13, %f127, %f136, %p189;
	selp.f32 	%f14, %f126, %f135, %p189;
	selp.f32 	%f15, %f125, %f134, %p189;
	selp.u32 	%r553, 1, 0, %p189;
	add.s32 	%r132, %r126, %r553;
	not.pred 	%p148, %p189;
	selp.u32 	%r554, 1, 0, %p148;
	add.s32 	%r133, %r707, %r554;
	@%p148 bra 	$L__BB17_42;
	ld.shared.v4.u32 	{%r558, %r559, %r560, %r708}, [%r127+16];
	mov.b32 	%f125, %r558;
	mov.b32 	%f126, %r559;
	mov.b32 	%f127, %r560;
	bra.uni 	$L__BB17_43;
$L__BB17_42:
	ld.shared.v4.u32 	{%r555, %r556, %r557, %r711}, [%r129+16];
	mov.b32 	%f134, %r555;
	mov.b32 	%f135, %r556;
	mov.b32 	%f136, %r557;
$L__BB17_43:
	setp.ge.s32 	%p150, %r132, %r114;
	mov.pred 	%p149, 0;
	mov.pred 	%p190, %p149;
	@%p150 bra 	$L__BB17_49;
	setp.ge.s32 	%p152, %r133, %r9;
	setp.lt.f32 	%p153, %f125, %f134;
	or.pred  	%p154, %p152, %p153;
	mov.pred 	%p151, -1;
	mov.pred 	%p190, %p151;
	@%p154 bra 	$L__BB17_49;
	setp.neu.f32 	%p156, %f125, %f134;
	mov.pred 	%p190, %p149;
	@%p156 bra 	$L__BB17_49;
	setp.lt.f32 	%p158, %f126, %f135;
	mov.pred 	%p190, %p151;
	@%p158 bra 	$L__BB17_49;
	setp.neu.f32 	%p160, %f126, %f135;
	mov.pred 	%p190, %p149;
	@%p160 bra 	$L__BB17_49;
	setp.lt.f32 	%p190, %f127, %f136;
$L__BB17_49:
	selp.b32 	%r138, %r708, %r711, %p190;
	selp.f32 	%f28, %f127, %f136, %p190;
	selp.f32 	%f29, %f126, %f135, %p190;
	selp.f32 	%f30, %f125, %f134, %p190;
	selp.u32 	%r561, 1, 0, %p190;
	add.s32 	%r139, %r132, %r561;
	not.pred 	%p161, %p190;
	selp.u32 	%r562, 1, 0, %p161;
	add.s32 	%r140, %r133, %r562;
	@%p190 bra 	$L__BB17_51;
	shl.b32 	%r563, %r140, 4;
	add.s32 	%r565, %r528, %r563;
	ld.shared.v4.u32 	{%r566, %r567, %r568, %r711}, [%r565];
	mov.b32 	%f134, %r566;
	mov.b32 	%f135, %r567;
	mov.b32 	%f136, %r568;
	bra.uni 	$L__BB17_52;
$L__BB17_51:
	shl.b32 	%r569, %r139, 4;
	add.s32 	%r571, %r528, %r569;
	ld.shared.v4.u32 	{%r572, %r573, %r574, %r708}, [%r571];
	mov.b32 	%f125, %r572;
	mov.b32 	%f126, %r573;
	mov.b32 	%f127, %r574;
$L__BB17_52:
	setp.ge.s32 	%p163, %r139, %r114;
	mov.pred 	%p162, 0;
	mov.pred 	%p191, %p162;
	@%p163 bra 	$L__BB17_58;
	setp.ge.s32 	%p165, %r140, %r9;
	setp.lt.f32 	%p166, %f125, %f134;
	or.pred  	%p167, %p165, %p166;
	mov.pred 	%p164, -1;
	mov.pred 	%p191, %p164;
	@%p167 bra 	$L__BB17_58;
	setp.neu.f32 	%p169, %f125, %f134;
	mov.pred 	%p191, %p162;
	@%p169 bra 	$L__BB17_58;
	setp.lt.f32 	%p171, %f126, %f135;
	mov.pred 	%p191, %p164;
	@%p171 bra 	$L__BB17_58;
	setp.neu.f32 	%p173, %f126, %f135;
	mov.pred 	%p191, %p162;
	@%p173 bra 	$L__BB17_58;
	setp.lt.f32 	%p191, %f127, %f136;
$L__BB17_58:
	selp.b32 	%r145, %r708, %r711, %p191;
	selp.f32 	%f43, %f127, %f136, %p191;
	selp.f32 	%f44, %f126, %f135, %p191;
	selp.f32 	%f45, %f125, %f134, %p191;
	selp.u32 	%r575, 1, 0, %p191;
	add.s32 	%r146, %r139, %r575;
	not.pred 	%p174, %p191;
	selp.u32 	%r576, 1, 0, %p174;
	add.s32 	%r147, %r140, %r576;
	@%p191 bra 	$L__BB17_60;
	shl.b32 	%r577, %r147, 4;
	add.s32 	%r579, %r528, %r577;
	ld.shared.v4.u32 	{%r580, %r581, %r582, %r711}, [%r579];
	mov.b32 	%f134, %r580;
	mov.b32 	%f135, %r581;
	mov.b32 	%f136, %r582;
	bra.uni 	$L__BB17_61;
$L__BB17_60:
	shl.b32 	%r583, %r146, 4;
	add.s32 	%r585, %r528, %r583;
	ld.shared.v4.u32 	{%r586, %r587, %r588, %r708}, [%r585];
	mov.b32 	%f125, %r586;
	mov.b32 	%f126, %r587;
	mov.b32 	%f127, %r588;
$L__BB17_61:
	setp.ge.s32 	%p176, %r146, %r114;
	mov.pred 	%p175, 0;
	mov.pred 	%p192, %p175;
	@%p176 bra 	$L__BB17_67;
	setp.ge.s32 	%p178, %r147, %r9;
	setp.lt.f32 	%p179, %f125, %f134;
	or.pred  	%p180, %p178, %p179;
	mov.pred 	%p177, -1;
	mov.pred 	%p192, %p177;
	@%p180 bra 	$L__BB17_67;
	setp.neu.f32 	%p182, %f125, %f134;
	mov.pred 	%p192, %p175;
	@%p182 bra 	$L__BB17_67;
	setp.lt.f32 	%p184, %f126, %f135;
	mov.pred 	%p192, %p177;
	@%p184 bra 	$L__BB17_67;
	setp.neu.f32 	%p186, %f126, %f135;
	mov.pred 	%p192, %p175;
	@%p186 bra 	$L__BB17_67;
	setp.lt.f32 	%p192, %f127, %f136;
$L__BB17_67:
	ld.param.s8 	%rs5, [_ZN3cub18CUB_300001_SM_10006detail10merge_sort26DeviceMergeSortMergeKernelINS2_10policy_hubIN6thrust24THRUST_300001_SM_1000_NS6detail15normal_iteratorINS6_10device_ptrI14TriangleVertexEEEEE9Policy600ESC_PNS0_8NullTypeESC_SG_j15CompareVerticesSA_SF_EEvbT2_T3_T4_PT6_PT7_T5_PSK_SK_NS1_7vsmem_tE_param_0];
	setp.eq.s16 	%p187, %rs5, 0;
	selp.b32 	%r152, %r708, %r711, %p192;
	selp.f32 	%f58, %f127, %f136, %p192;
	selp.f32 	%f59, %f126, %f135, %p192;
	selp.f32 	%f60, %f125, %f134, %p192;
	bar.sync 	0;
	@%p187 bra 	$L__BB17_69;
	ld.param.u64 	%rd94, [_ZN3cub18CUB_300001_SM_10006detail10merge_sort26DeviceMergeSortMergeKernelINS2_10policy_hubIN6thrust24THRUST_300001_SM_1000_NS6detail15normal_iteratorINS6_10device_ptrI14TriangleVertexEEEEE9Policy600ESC_PNS0_8NullTypeESC_SG_j15CompareVerticesSA_SF_EEvbT2_T3_T4_PT6_PT7_T5_PSK_SK_NS1_7vsmem_tE_param_4];
	cvt.u64.u32 	%rd82, %r2;
	// begin inline asm
	mov.u32 %r589, %laneid;
	// end inline asm
	and.b32  	%r590, %r115, 3968;
	shl.b32 	%r591, %r589, 2;
	add.s32 	%r592, %r591, %r590;
	shl.b32 	%r593, %r592, 4;
	add.s32 	%r595, %r528, %r593;
	mov.b32 	%r596, %f13;
	mov.b32 	%r597, %f14;
	mov.b32 	%r598, %f15;
	st.shared.v4.u32 	[%r595], {%r598, %r597, %r596, %r131};
	mov.b32 	%r599, %f28;
	mov.b32 	%r600, %f29;
	mov.b32 	%r601, %f30;
	st.shared.v4.u32 	[%r595+16], {%r601, %r600, %r599, %r138};
	mov.b32 	%r602, %f43;
	mov.b32 	%r603, %f44;
	mov.b32 	%r604, %f45;
	st.shared.v4.u32 	[%r595+32], {%r604, %r603, %r602, %r145};
	mov.b32 	%r605, %f58;
	mov.b32 	%r606, %f59;
	mov.b32 	%r607, %f60;
	st.shared.v4.u32 	[%r595+48], {%r607, %r606, %r605, %r152};
	bar.warp.sync 	-1;
	mad.lo.s32 	%r608, %r589, -48, %r595;
	ld.shared.v4.u32 	{%r609, %r610, %r611, %r612}, [%r608];
	ld.shared.v4.u32 	{%r613, %r614, %r615, %r616}, [%r608+512];
	ld.shared.v4.u32 	{%r617, %r618, %r619, %r620}, [%r608+1024];
	ld.shared.v4.u32 	{%r621, %r622, %r623, %r624}, [%r608+1536];
	and.b32  	%r625, %r3, 31;
	or.b32  	%r626, %r590, %r625;
	cvt.u64.u32 	%rd83, %r626;
	add.s64 	%rd84, %rd83, %rd82;
	cvta.to.global.u64 	%rd85, %rd94;
	shl.b64 	%rd86, %rd84, 4;
	add.s64 	%rd87, %rd85, %rd86;
	st.global.u32 	[%rd87], %r609;
	st.global.u32 	[%rd87+4], %r610;
	st.global.u32 	[%rd87+8], %r611;
	st.global.u32 	[%rd87+12], %r612;
	st.global.u32 	[%rd87+512], %r613;
	st.global.u32 	[%rd87+516], %r614;
	st.global.u32 	[%rd87+520], %r615;
	st.global.u32 	[%rd87+524], %r616;
	st.global.u32 	[%rd87+1024], %r617;
	st.global.u32 	[%rd87+1028], %r618;
	st.global.u32 	[%rd87+1032], %r619;
	st.global.u32 	[%rd87+1036], %r620;
	st.global.u32 	[%rd87+1536], %r621;
	st.global.u32 	[%rd87+1540], %r622;
	st.global.u32 	[%rd87+1544], %r623;
	st.global.u32 	[%rd87+1548], %r624;
	bra.uni 	$L__BB17_165;
$L__BB17_69:
	// begin inline asm
	mov.u32 %r627, %laneid;
	// end inline asm
	and.b32  	%r628, %r115, 3968;
	shl.b32 	%r629, %r627, 2;
	add.s32 	%r630, %r629, %r628;
	shl.b32 	%r631, %r630, 4;
	add.s32 	%r633, %r528, %r631;
	mov.b32 	%r634, %f13;
	mov.b32 	%r635, %f14;
	mov.b32 	%r636, %f15;
	st.shared.v4.u32 	[%r633], {%r636, %r635, %r634, %r131};
	mov.b32 	%r637, %f28;
	mov.b32 	%r638, %f29;
	mov.b32 	%r639, %f30;
	st.shared.v4.u32 	[%r633+16], {%r639, %r638, %r637, %r138};
	mov.b32 	%r640, %f43;
	mov.b32 	%r641, %f44;
	mov.b32 	%r642, %f45;
	st.shared.v4.u32 	[%r633+32], {%r642, %r641, %r640, %r145};
	mov.b32 	%r643, %f58;
	mov.b32 	%r644, %f59;
	mov.b32 	%r645, %f60;
	st.shared.v4.u32 	[%r633+48], {%r645, %r644, %r643, %r152};
	bar.warp.sync 	-1;
	mad.lo.s32 	%r646, %r627, -48, %r633;
	ld.shared.v4.u32 	{%r647, %r648, %r649, %r650}, [%r646];
	ld.shared.v4.u32 	{%r651, %r652, %r653, %r654}, [%r646+512];
	ld.shared.v4.u32 	{%r655, %r656, %r657, %r658}, [%r646+1024];
	ld.shared.v4.u32 	{%r659, %r660, %r661, %r662}, [%r646+1536];
	and.b32  	%r663, %r3, 31;
	cvt.u64.u32 	%rd88, %r628;
	add.s32 	%r664, %r663, %r2;
	cvt.u64.u32 	%rd89, %r664;
	add.s64 	%rd90, %rd89, %rd88;
	shl.b64 	%rd91, %rd90, 4;
	add.s64 	%rd92, %rd3, %rd91;
	st.global.u32 	[%rd92], %r647;
	st.global.u32 	[%rd92+4], %r648;
	st.global.u32 	[%rd92+8], %r649;
	st.global.u32 	[%rd92+12], %r650;
	st.global.u32 	[%rd92+512], %r651;
	st.global.u32 	[%rd92+516], %r652;
	st.global.u32 	[%rd92+520], %r653;
	st.global.u32 	[%rd92+524], %r654;
	st.global.u32 	[%rd92+1024], %r655;
	st.global.u32 	[%rd92+1028], %r656;
	st.global.u32 	[%rd92+1032], %r657;
	st.global.u32 	[%rd92+1036], %r658;
	st.global.u32 	[%rd92+1536], %r659;
	st.global.u32 	[%rd92+1540], %r660;
	st.global.u32 	[%rd92+1544], %r661;
	st.global.u32 	[%rd92+1548], %r662;
	bra.uni 	$L__BB17_165;
$L__BB17_70:
	ld.param.s8 	%rs2, [_ZN3cub18CUB_300001_SM_10006detail10merge_sort26DeviceMergeSortMergeKernelINS2_10policy_hubIN6thrust24THRUST_300001_SM_1000_NS6detail15normal_iteratorINS6_10device_ptrI14TriangleVertexEEEEE9Policy600ESC_PNS0_8NullTypeESC_SG_j15CompareVerticesSA_SF_EEvbT2_T3_T4_PT6_PT7_T5_PSK_SK_NS1_7vsmem_tE_param_0];
	mul.wide.u32 	%rd17, %r1, 4;
	add.s64 	%rd18, %rd2, %rd17;
	ld.global.u32 	%r360, [%rd18];
	ld.global.u32 	%r361, [%rd18+4];
	neg.s32 	%r362, %r357;
	and.b32  	%r363, %r1, %r362;
	shl.b32 	%r153, %r363, 10;
	shl.b32 	%r364, %r357, 9;
	and.b32  	%r154, %r364, -1024;
	sub.s32 	%r365, %r1, %r363;
	shl.b32 	%r366, %r365, 10;
	sub.s32 	%r155, %r360, %r153;
	sub.s32 	%r367, %r361, %r153;
	sub.s32 	%r368, %r356, %r153;
	max.u32 	%r369, %r368, %r154;
	sub.s32 	%r370, %r369, %r154;
	sub.s32 	%r371, %r366, %r155;
	min.u32 	%r156, %r371, %r370;
	setp.eq.s32 	%p22, %r366, -1024;
	selp.b32 	%r372, 1023, 1024, %p22;
	add.s32 	%r373, %r372, %r366;
	sub.s32 	%r374, %r373, %r367;
	or.b32  	%r375, %r1, %r362;
	setp.eq.s32 	%p23, %r375, -1;
	min.u32 	%r376, %r154, %r368;
	selp.b32 	%r377, %r376, %r367, %p23;
	selp.b32 	%r378, %r154, %r374, %p23;
	min.u32 	%r379, %r378, %r370;
	sub.s32 	%r157, %r377, %r155;
	sub.s32 	%r158, %r379, %r156;
	// begin inline asm
	griddepcontrol.wait;
	// end inline asm
	setp.eq.s16 	%p24, %rs2, 0;
	@%p24 bra 	$L__BB17_87;
	cvt.u64.u32 	%rd19, %r153;
	cvt.u64.u32 	%rd20, %r155;
	add.s64 	%rd21, %rd20, %rd19;
	cvt.u64.u32 	%rd22, %r154;
	add.s64 	%rd23, %rd19, %rd22;
	cvt.u64.u32 	%rd24, %r156;
	add.s64 	%rd25, %rd23, %rd24;
	add.s32 	%r159, %r158, %r157;
	setp.ge.s32 	%p25, %r3, %r159;
	cvt.u64.u32 	%rd26, %r3;
	add.s64 	%rd27, %rd21, %rd26;
	shl.b64 	%rd28, %rd27, 4;
	add.s64 	%rd8, %rd3, %rd28;
	sub.s32 	%r381, %r3, %r157;
	cvt.s64.s32 	%rd29, %r381;
	add.s64 	%rd30, %rd25, %rd29;
	shl.b64 	%rd31, %rd30, 4;
	add.s64 	%rd9, %rd3, %rd31;
	@%p25 bra 	$L__BB17_75;
	setp.ge.s32 	%p26, %r3, %r157;
	@%p26 bra 	$L__BB17_74;
	ld.global.u32 	%r753, [%rd8];
	ld.global.u32 	%r752, [%rd8+4];
	ld.global.u32 	%r751, [%rd8+8];
	ld.global.u32 	%r750, [%rd8+12];
	bra.uni 	$L__BB17_75;
$L__BB17_74:
	ld.global.u32 	%r753, [%rd9];
	ld.global.u32 	%r752, [%rd9+4];
	ld.global.u32 	%r751, [%rd9+8];
	ld.global.u32 	%r750, [%rd9+12];
$L__BB17_75:
	add.s32 	%r172, %r3, 256;
	setp.ge.s32 	%p27, %r172, %r159;
	@%p27 bra 	$L__BB17_79;
	setp.lt.s32 	%p28, %r172, %r157;
	@%p28 bra 	$L__BB17_78;
	ld.global.u32 	%r749, [%rd9+4096];
	ld.global.u32 	%r748, [%rd9+4100];
	ld.global.u32 	%r747, [%rd9+4104];
	ld.global.u32 	%r746, [%rd9+4108];
	bra.uni 	$L__BB17_79;
$L__BB17_78:
	ld.global.u32 	%r749, [%rd8+4096];
	ld.global.u32 	%r748, [%rd8+4100];
	ld.global.u32 	%r747, [%rd8+4104];
	ld.global.u32 	%r746, [%rd8+4108];
$L__BB17_79:
	add.s32 	%r185, %r3, 512;
	setp.ge.s32 	%p29, %r185, %r159;
	@%p29 bra 	$L__BB17_83;
	setp.lt.s32 	%p30, %r185, %r157;
	@%p30 bra 	$L__BB17_82;
	ld.global.u32 	%r745, [%rd9+8192];
	ld.global.u32 	%r744, [%rd9+8196];
	ld.global.u32 	%r743, [%rd9+8200];
	ld.global.u32 	%r742, [%rd9+8204];
	bra.uni 	$L__BB17_83;
$L__BB17_82:
	ld.global.u32 	%r745, [%rd8+8192];
	ld.global.u32 	%r744, [%rd8+8196];
	ld.global.u32 	%r743, [%rd8+8200];
	ld.global.u32 	%r742, [%rd8+8204];
$L__BB17_83:
	add.s32 	%r198, %r3, 768;
	setp.ge.s32 	%p31, %r198, %r159;
	@%p31 bra 	$L__BB17_103;
	setp.lt.s32 	%p32, %r198, %r157;
	@%p32 bra 	$L__BB17_86;
	ld.global.u32 	%r741, [%rd9+12288];
	ld.global.u32 	%r740, [%rd9+12292];
	ld.global.u32 	%r739, [%rd9+12296];
	ld.global.u32 	%r738, [%rd9+12300];
	bra.uni 	$L__BB17_103;
$L__BB17_86:
	ld.global.u32 	%r741, [%rd8+12288];
	ld.global.u32 	%r740, [%rd8+12292];
	ld.global.u32 	%r739, [%rd8+12296];
	ld.global.u32 	%r738, [%rd8+12300];
	bra.uni 	$L__BB17_103;
$L__BB17_87:
	cvt.u64.u32 	%rd32, %r153;
	cvt.u64.u32 	%rd33, %r155;
	add.s64 	%rd34, %rd33, %rd32;
	cvt.u64.u32 	%rd35, %r154;
	add.s64 	%rd36, %rd32, %rd35;
	cvt.u64.u32 	%rd37, %r156;
	add.s64 	%rd38, %rd36, %rd37;
	add.s32 	%r207, %r158, %r157;
	setp.ge.s32 	%p33, %r3, %r207;
	cvt.u64.u32 	%rd39, %r3;
	add.s64 	%rd40, %rd34, %rd39;
	shl.b64 	%rd41, %rd40, 4;
	add.s64 	%rd10, %rd1, %rd41;
	sub.s32 	%r386, %r3, %r157;
	cvt.s64.s32 	%rd42, %r386;
	add.s64 	%rd43, %rd38, %rd42;
	shl.b64 	%rd44, %rd43, 4;
	add.s64 	%rd11, %rd1, %rd44;
	@%p33 bra 	$L__BB17_91;
	setp.ge.s32 	%p34, %r3, %r157;
	@%p34 bra 	$L__BB17_90;
	ld.global.u32 	%r753, [%rd10];
	ld.global.u32 	%r752, [%rd10+4];
	ld.global.u32 	%r751, [%rd10+8];
	ld.global.u32 	%r750, [%rd10+12];
	bra.uni 	$L__BB17_91;
$L__BB17_90:
	ld.global.u32 	%r753, [%rd11];
	ld.global.u32 	%r752, [%rd11+4];
	ld.global.u32 	%r751, [%rd11+8];
	ld.global.u32 	%r750, [%rd11+12];
$L__BB17_91:
	add.s32 	%r220, %r3, 256;
	setp.ge.s32 	%p35, %r220, %r207;
	@%p35 bra 	$L__BB17_95;
	setp.lt.s32 	%p36, %r220, %r157;
	@%p36 bra 	$L__BB17_94;
	ld.global.u32 	%r749, [%rd11+4096];
	ld.global.u32 	%r748, [%rd11+4100];
	ld.global.u32 	%r747, [%rd11+4104];
	ld.global.u32 	%r746, [%rd11+4108];
	bra.uni 	$L__BB17_95;
$L__BB17_94:
	ld.global.u32 	%r749, [%rd10+4096];
	ld.global.u32 	%r748, [%rd10+4100];
	ld.global.u32 	%r747, [%rd10+4104];
	ld.global.u32 	%r746, [%rd10+4108];
$L__BB17_95:
	add.s32 	%r233, %r3, 512;
	setp.ge.s32 	%p37, %r233, %r207;
	@%p37 bra 	$L__BB17_99;
	setp.lt.s32 	%p38, %r233, %r157;
	@%p38 bra 	$L__BB17_98;
	ld.global.u32 	%r745, [%rd11+8192];
	ld.global.u32 	%r744, [%rd11+8196];
	ld.global.u32 	%r743, [%rd11+8200];
	ld.global.u32 	%r742, [%rd11+8204];
	bra.uni 	$L__BB17_99;
$L__BB17_98:
	ld.global.u32 	%r745, [%rd10+8192];
	ld.global.u32 	%r744, [%rd10+8196];
	ld.global.u32 	%r743, [%rd10+8200];
	ld.global.u32 	%r742, [%rd10+8204];
$L__BB17_99:
	add.s32 	%r246, %r3, 768;
	setp.ge.s32 	%p39, %r246, %r207;
	@%p39 bra 	$L__BB17_103;
	setp.lt.s32 	%p40, %r246, %r157;
	@%p40 bra 	$L__BB17_102;
	ld.global.u32 	%r741, [%rd11+12288];
	ld.global.u32 	%r740, [%rd11+12292];
	ld.global.u32 	%r739, [%rd11+12296];
	ld.global.u32 	%r738, [%rd11+12300];
	bra.uni 	$L__BB17_103;
$L__BB17_102:
	ld.global.u32 	%r741, [%rd10+12288];
	ld.global.u32 	%r740, [%rd10+12292];
	ld.global.u32 	%r739, [%rd10+12296];
	ld.global.u32 	%r738, [%rd10+12300];
$L__BB17_103:
	shl.b32 	%r390, %r3, 4;
	mov.u32 	%r391, _ZZN3cub18CUB_300001_SM_10006detail10merge_sort26DeviceMergeSortMergeKernelINS2_10policy_hubIN6thrust24THRUST_300001_SM_1000_NS6detail15normal_iteratorINS6_10device_ptrI14TriangleVertexEEEEE9Policy600ESC_PNS0_8NullTypeESC_SG_j15CompareVerticesSA_SF_EEvbT2_T3_T4_PT6_PT7_T5_PSK_SK_NS1_7vsmem_tEE19static_temp_storage;
	add.s32 	%r392, %r391, %r390;
	st.shared.v4.u32 	[%r392], {%r753, %r752, %r751, %r750};
	st.shared.v4.u32 	[%r392+4096], {%r749, %r748, %r747, %r746};
	st.shared.v4.u32 	[%r392+8192], {%r745, %r744, %r743, %r742};
	st.shared.v4.u32 	[%r392+12288], {%r741, %r740, %r739, %r738};
	bar.sync 	0;
	// begin inline asm
	griddepcontrol.launch_dependents;
	// end inline asm
	add.s32 	%r271, %r158, %r157;
	shl.b32 	%r272, %r3, 2;
	min.s32 	%r273, %r272, %r271;
	setp.lt.s32 	%p41, %r273, %r158;
	sub.s32 	%r393, %r273, %r158;
	selp.b32 	%r756, 0, %r393, %p41;
	min.s32 	%r754, %r157, %r273;
	setp.ge.s32 	%p42, %r756, %r754;
	@%p42 bra 	$L__BB17_111;
	add.s32 	%r276, %r273, %r157;
$L__BB17_105:
	sub.s32 	%r394, %r754, %r756;
	shr.u32 	%r395, %r394, 31;
	add.s32 	%r396, %r394, %r395;
	shr.s32 	%r397, %r396, 1;
	add.s32 	%r279, %r397, %r756;
	shl.b32 	%r398, %r279, 4;
	add.s32 	%r400, %r391, %r398;
	.pragma "used_bytes_mask 4095";
	ld.shared.v4.f32 	{%f61, %f62, %f63, %f121}, [%r400];
	not.b32 	%r401, %r279;
	add.s32 	%r402, %r276, %r401;
	shl.b32 	%r403, %r402, 4;
	add.s32 	%r404, %r391, %r403;
	.pragma "used_bytes_mask 4095";
	ld.shared.v4.f32 	{%f64, %f65, %f66, %f122}, [%r404];
	setp.lt.f32 	%p44, %f64, %f61;
	mov.pred 	%p43, 0;
	mov.pred 	%p193, %p43;
	@%p44 bra 	$L__BB17_110;
	setp.neu.f32 	%p46, %f64, %f61;
	mov.pred 	%p45, -1;
	mov.pred 	%p193, %p45;
	@%p46 bra 	$L__BB17_110;
	setp.lt.f32 	%p48, %f65, %f62;
	mov.pred 	%p193, %p43;
	@%p48 bra 	$L__BB17_110;
	setp.neu.f32 	%p50, %f65, %f62;
	mov.pred 	%p193, %p45;
	@%p50 bra 	$L__BB17_110;
	setp.geu.f32 	%p193, %f66, %f63;
$L__BB17_110:
	add.s32 	%r405, %r279, 1;
	selp.b32 	%r756, %r405, %r756, %p193;
	selp.b32 	%r754, %r754, %r279, %p193;
	setp.lt.s32 	%p51, %r756, %r754;
	@%p51 bra 	$L__BB17_105;
$L__BB17_111:
	sub.s32 	%r406, %r273, %r756;
	add.s32 	%r283, %r406, %r157;
	shl.b32 	%r407, %r283, 4;
	add.s32 	%r284, %r391, %r407;
	ld.shared.v4.u32 	{%r409, %r410, %r411, %r757}, [%r284];
	mov.b32 	%f143, %r409;
	mov.b32 	%f144, %r410;
	mov.b32 	%f145, %r411;
	shl.b32 	%r412, %r756, 4;
	add.s32 	%r286, %r391, %r412;
	ld.shared.v4.u32 	{%r413, %r414, %r415, %r760}, [%r286];
	mov.b32 	%f152, %r413;
	mov.b32 	%f153, %r414;
	mov.b32 	%f154, %r415;
	setp.ge.s32 	%p53, %r283, %r271;
	mov.pred 	%p52, 0;
	mov.pred 	%p194, %p52;
	@%p53 bra 	$L__BB17_117;
	setp.ge.s32 	%p55, %r756, %r157;
	setp.lt.f32 	%p56, %f143, %f152;
	or.pred  	%p57, %p55, %p56;
	mov.pred 	%p54, -1;
	mov.pred 	%p194, %p54;
	@%p57 bra 	$L__BB17_117;
	setp.neu.f32 	%p59, %f143, %f152;
	mov.pred 	%p194, %p52;
	@%p59 bra 	$L__BB17_117;
	setp.lt.f32 	%p61, %f144, %f153;
	mov.pred 	%p194, %p54;
	@%p61 bra 	$L__BB17_117;
	setp.neu.f32 	%p63, %f144, %f153;
	mov.pred 	%p194, %p52;
	@%p63 bra 	$L__BB17_117;
	setp.lt.f32 	%p194, %f145, %f154;
$L__BB17_117:
	selp.b32 	%r288, %r757, %r760, %p194;
	selp.f32 	%f73, %f145, %f154, %p194;
	selp.f32 	%f74, %f144, %f153, %p194;
	selp.f32 	%f75, %f143, %f152, %p194;
	selp.u32 	%r416, 1, 0, %p194;
	add.s32 	%r289, %r283, %r416;
	not.pred 	%p64, %p194;
	selp.u32 	%r417, 1, 0, %p64;
	add.s32 	%r290, %r756, %r417;
	@%p64 bra 	$L__BB17_119;
	ld.shared.v4.u32 	{%r421, %r422, %r423, %r757}, [%r284+16];
	mov.b32 	%f143, %r421;
	mov.b32 	%f144, %r422;
	mov.b32 	%f145, %r423;
	bra.uni 	$L__BB17_120;
$L__BB17_119:
	ld.shared.v4.u32 	{%r418, %r419, %r420, %r760}, [%r286+16];
	mov.b32 	%f152, %r418;
	mov.b32 	%f153, %r419;
	mov.b32 	%f154, %r420;
$L__BB17_120:
	setp.ge.s32 	%p66, %r289, %r271;
	mov.pred 	%p65, 0;
	mov.pred 	%p195, %p65;
	@%p66 bra 	$L__BB17_126;
	setp.ge.s32 	%p68, %r290, %r157;
	setp.lt.f32 	%p69, %f143, %f152;
	or.pred  	%p70, %p68, %p69;
	mov.pred 	%p67, -1;
	mov.pred 	%p195, %p67;
	@%p70 bra 	$L__BB17_126;
	setp.neu.f32 	%p72, %f143, %f152;
	mov.pred 	%p195, %p65;
	@%p72 bra 	$L__BB17_126;
	setp.lt.f32 	%p74, %f144, %f153;
	mov.pred 	%p195, %p67;
	@%p74 bra 	$L__BB17_126;
	setp.neu.f32 	%p76, %f144, %f153;
	mov.pred 	%p195, %p65;
	@%p76 bra 	$L__BB17_126;
	setp.lt.f32 	%p195, %f145, %f154;
$L__BB17_126:
	selp.b32 	%r295, %r757, %r760, %p195;
	selp.f32 	%f88, %f145, %f154, %p195;
	selp.f32 	%f89, %f144, %f153, %p195;
	selp.f32 	%f90, %f143, %f152, %p195;
	selp.u32 	%r424, 1, 0, %p195;
	add.s32 	%r296, %r289, %r424;
	not.pred 	%p77, %p195;
	selp.u32 	%r425, 1, 0, %p77;
	add.s32 	%r297, %r290, %r425;
	@%p195 bra 	$L__BB17_128;
	shl.b32 	%r426, %r297, 4;
	add.s32 	%r428, %r391, %r426;
	ld.shared.v4.u32 	{%r429, %r430, %r431, %r760}, [%r428];
	mov.b32 	%f152, %r429;
	mov.b32 	%f153, %r430;
	mov.b32 	%f154, %r431;
	bra.uni 	$L__BB17_129;
$L__BB17_128:
	shl.b32 	%r432, %r296, 4;
	add.s32 	%r434, %r391, %r432;
	ld.shared.v4.u32 	{%r435, %r436, %r437, %r757}, [%r434];
	mov.b32 	%f143, %r435;
	mov.b32 	%f144, %r436;
	mov.b32 	%f145, %r437;
$L__BB17_129:
	setp.ge.s32 	%p79, %r296, %r271;
	mov.pred 	%p78, 0;
	mov.pred 	%p196, %p78;
	@%p79 bra 	$L__BB17_135;
	setp.ge.s32 	%p81, %r297, %r157;
	setp.lt.f32 	%p82, %f143, %f152;
	or.pred  	%p83, %p81, %p82;
	mov.pred 	%p80, -1;
	mov.pred 	%p196, %p80;
	@%p83 bra 	$L__BB17_135;
	setp.neu.f32 	%p85, %f143, %f152;
	mov.pred 	%p196, %p78;
	@%p85 bra 	$L__BB17_135;
	setp.lt.f32 	%p87, %f144, %f153;
	mov.pred 	%p196, %p80;
	@%p87 bra 	$L__BB17_135;
	setp.neu.f32 	%p89, %f144, %f153;
	mov.pred 	%p196, %p78;
	@%p89 bra 	$L__BB17_135;
	setp.lt.f32 	%p196, %f145, %f154;
$L__BB17_135:
	selp.b32 	%r302, %r757, %r760, %p196;
	selp.f32 	%f103, %f145, %f154, %p196;
	selp.f32 	%f104, %f144, %f153, %p196;
	selp.f32 	%f105, %f143, %f152, %p196;
	selp.u32 	%r438, 1, 0, %p196;
	add.s32 	%r303, %r296, %r438;
	not.pred 	%p90, %p196;
	selp.u32 	%r439, 1, 0, %p90;
	add.s32 	%r304, %r297, %r439;
	@%p196 bra 	$L__BB17_137;
	shl.b32 	%r440, %r304, 4;
	add.s32 	%r442, %r391, %r440;
	ld.shared.v4.u32 	{%r443, %r444, %r445, %r760}, [%r442];
	mov.b32 	%f152, %r443;
	mov.b32 	%f153, %r444;
	mov.b32 	%f154, %r445;
	bra.uni 	$L__BB17_138;
$L__BB17_137:
	shl.b32 	%r446, %r303, 4;
	add.s32 	%r448, %r391, %r446;
	ld.shared.v4.u32 	{%r449, %r450, %r451, %r757}, [%r448];
	mov.b32 	%f143, %r449;
	mov.b32 	%f144, %r450;
	mov.b32 	%f145, %r451;
$L__BB17_138:
	setp.ge.s32 	%p92, %r303, %r271;
	mov.pred 	%p91, 0;
	mov.pred 	%p197, %p91;
	@%p92 bra 	$L__BB17_144;
	setp.ge.s32 	%p94, %r304, %r157;
	setp.lt.f32 	%p95, %f143, %f152;
	or.pred  	%p96, %p94, %p95;
	mov.pred 	%p93, -1;
	mov.pred 	%p197, %p93;
	@%p96 bra 	$L__BB17_144;
	setp.neu.f32 	%p98, %f143, %f152;
	mov.pred 	%p197, %p91;
	@%p98 bra 	$L__BB17_144;
	setp.lt.f32 	%p100, %f144, %f153;
	mov.pred 	%p197, %p93;
	@%p100 bra 	$L__BB17_144;
	setp.neu.f32 	%p102, %f144, %f153;
	mov.pred 	%p197, %p91;
	@%p102 bra 	$L__BB17_144;
	setp.lt.f32 	%p197, %f145, %f154;
$L__BB17_144:
	ld.param.s8 	%rs3, [_ZN3cub18CUB_300001_SM_10006detail10merge_sort26DeviceMergeSortMergeKernelINS2_10policy_hubIN6thrust24THRUST_300001_SM_1000_NS6detail15normal_iteratorINS6_10device_ptrI14TriangleVertexEEEEE9Policy600ESC_PNS0_8NullTypeESC_SG_j15CompareVerticesSA_SF_EEvbT2_T3_T4_PT6_PT7_T5_PSK_SK_NS1_7vsmem_tE_param_0];
	setp.eq.s16 	%p103, %rs3, 0;
	selp.b32 	%r309, %r757, %r760, %p197;
	selp.f32 	%f118, %f145, %f154, %p197;
	selp.f32 	%f119, %f144, %f153, %p197;
	selp.f32 	%f120, %f143, %f152, %p197;
	bar.sync 	0;
	@%p103 bra 	$L__BB17_155;
	// begin inline asm
	mov.u32 %r452, %laneid;
	// end inline asm
	and.b32  	%r310, %r272, 3968;
	shl.b32 	%r453, %r452, 2;
	add.s32 	%r454, %r453, %r310;
	shl.b32 	%r455, %r454, 4;
	add.s32 	%r457, %r391, %r455;
	mov.b32 	%r458, %f73;
	mov.b32 	%r459, %f74;
	mov.b32 	%r460, %f75;
	st.shared.v4.u32 	[%r457], {%r460, %r459, %r458, %r288};
	mov.b32 	%r461, %f88;
	mov.b32 	%r462, %f89;
	mov.b32 	%r463, %f90;
	st.shared.v4.u32 	[%r457+16], {%r463, %r462, %r461, %r295};
	mov.b32 	%r464, %f103;
	mov.b32 	%r465, %f104;
	mov.b32 	%r466, %f105;
	st.shared.v4.u32 	[%r457+32], {%r466, %r465, %r464, %r302};
	mov.b32 	%r467, %f118;
	mov.b32 	%r468, %f119;
	mov.b32 	%r469, %f120;
	st.shared.v4.u32 	[%r457+48], {%r469, %r468, %r467, %r309};
	bar.warp.sync 	-1;
	mad.lo.s32 	%r470, %r452, -48, %r457;
	ld.shared.v4.u32 	{%r311, %r312, %r313, %r315}, [%r470];
	ld.shared.v4.u32 	{%r316, %r317, %r318, %r320}, [%r470+512];
	ld.shared.v4.u32 	{%r321, %r322, %r323, %r325}, [%r470+1024];
	ld.shared.v4.u32 	{%r326, %r327, %r328, %r330}, [%r470+1536];
	setp.ne.s32 	%p104, %r3, 0;
	@%p104 bra 	$L__BB17_147;
	st.volatile.shared.u32 	[_ZZN3cub18CUB_300001_SM_10006detail10merge_sort26DeviceMergeSortMergeKernelINS2_10policy_hubIN6thrust24THRUST_300001_SM_1000_NS6detail15normal_iteratorINS6_10device_ptrI14TriangleVertexEEEEE9Policy600ESC_PNS0_8NullTypeESC_SG_j15CompareVerticesSA_SF_EEvbT2_T3_T4_PT6_PT7_T5_PSK_SK_NS1_7vsmem_tEE19static_temp_storage+16384], %r271;
$L__BB17_147:
	ld.param.u64 	%rd93, [_ZN3cub18CUB_300001_SM_10006detail10merge_sort26DeviceMergeSortMergeKernelINS2_10policy_hubIN6thrust24THRUST_300001_SM_1000_NS6detail15normal_iteratorINS6_10device_ptrI14TriangleVertexEEEEE9Policy600ESC_PNS0_8NullTypeESC_SG_j15CompareVerticesSA_SF_EEvbT2_T3_T4_PT6_PT7_T5_PSK_SK_NS1_7vsmem_tE_param_4];
	bar.sync 	0;
	ld.volatile.shared.u32 	%r331, [_ZZN3cub18CUB_300001_SM_10006detail10merge_sort26DeviceMergeSortMergeKernelINS2_10policy_hubIN6thrust24THRUST_300001_SM_1000_NS6detail15normal_iteratorINS6_10device_ptrI14TriangleVertexEEEEE9Policy600ESC_PNS0_8NullTypeESC_SG_j15CompareVerticesSA_SF_EEvbT2_T3_T4_PT6_PT7_T5_PSK_SK_NS1_7vsmem_tEE19static_temp_storage+16384];
	and.b32  	%r471, %r3, 31;
	add.s32 	%r332, %r310, %r471;
	setp.ge.s32 	%p105, %r332, %r331;
	cvt.u64.u32 	%rd45, %r332;
	cvt.u64.u32 	%rd46, %r2;
	add.s64 	%rd47, %rd45, %rd46;
	cvta.to.global.u64 	%rd48, %rd93;
	shl.b64 	%rd49, %rd47, 4;
	add.s64 	%rd12, %rd48, %rd49;
	@%p105 bra 	$L__BB17_149;
	st.global.u32 	[%rd12], %r311;
	st.global.u32 	[%rd12+4], %r312;
	st.global.u32 	[%rd12+8], %r313;
	st.global.u32 	[%rd12+12], %r315;
$L__BB17_149:
	add.s32 	%r472, %r332, 32;
	setp.ge.s32 	%p106, %r472, %r331;
	@%p106 bra 	$L__BB17_151;
	st.global.u32 	[%rd12+512], %r316;
	st.global.u32 	[%rd12+516], %r317;
	st.global.u32 	[%rd12+520], %r318;
	st.global.u32 	[%rd12+524], %r320;
$L__BB17_151:
	add.s32 	%r473, %r332, 64;
	setp.ge.s32 	%p107, %r473, %r331;
	@%p107 bra 	$L__BB17_153;
	st.global.u32 	[%rd12+1024], %r321;
	st.global.u32 	[%rd12+1028], %r322;
	st.global.u32 	[%rd12+1032], %r323;
	st.global.u32 	[%rd12+1036], %r325;
$L__BB17_153:
	add.s32 	%r474, %r332, 96;
	setp.ge.s32 	%p108, %r474, %r331;
	@%p108 bra 	$L__BB17_165;
	st.global.u32 	[%rd12+1536], %r326;
	st.global.u32 	[%rd12+1540], %r327;
	st.global.u32 	[%rd12+1544], %r328;
	st.global.u32 	[%rd12+1548], %r330;
	bra.uni 	$L__BB17_165;
$L__BB17_155:
	// begin inline asm
	mov.u32 %r475, %laneid;
	// end inline asm
	and.b32  	%r333, %r272, 3968;
	shl.b32 	%r476, %r475, 2;
	add.s32 	%r477, %r476, %r333;
	shl.b32 	%r478, %r477, 4;
	add.s32 	%r480, %r391, %r478;
	mov.b32 	%r481, %f73;
	mov.b32 	%r482, %f74;
	mov.b32 	%r483, %f75;
	st.shared.v4.u32 	[%r480], {%r483, %r482, %r481, %r288};
	mov.b32 	%r484, %f88;
	mov.b32 	%r485, %f89;
	mov.b32 	%r486, %f90;
	st.shared.v4.u32 	[%r480+16], {%r486, %r485, %r484, %r295};
	mov.b32 	%r487, %f103;
	mov.b32 	%r488, %f104;
	mov.b32 	%r489, %f105;
	st.shared.v4.u32 	[%r480+32], {%r489, %r488, %r487, %r302};
	mov.b32 	%r490, %f118;
	mov.b32 	%r491, %f119;
	mov.b32 	%r492, %f120;
	st.shared.v4.u32 	[%r480+48], {%r492, %r491, %r490, %r309};
	bar.warp.sync 	-1;
	mad.lo.s32 	%r493, %r475, -48, %r480;
	ld.shared.v4.u32 	{%r334, %r335, %r336, %r338}, [%r493];
	ld.shared.v4.u32 	{%r339, %r340, %r341, %r343}, [%r493+512];
	ld.shared.v4.u32 	{%r344, %r345, %r346, %r348}, [%r493+1024];
	ld.shared.v4.u32 	{%r349, %r350, %r351, %r353}, [%r493+1536];
	setp.ne.s32 	%p109, %r3, 0;
	@%p109 bra 	$L__BB17_157;
	st.volatile.shared.u32 	[_ZZN3cub18CUB_300001_SM_10006detail10merge_sort26DeviceMergeSortMergeKernelINS2_10policy_hubIN6thrust24THRUST_300001_SM_1000_NS6detail15normal_iteratorINS6_10device_ptrI14TriangleVertexEEEEE9Policy600ESC_PNS0_8NullTypeESC_SG_j15CompareVerticesSA_SF_EEvbT2_T3_T4_PT6_PT7_T5_PSK_SK_NS1_7vsmem_tEE19static_temp_storage+16384], %r271;
$L__BB17_157:
	bar.sync 	0;
	ld.volatile.shared.u32 	%r354, [_ZZN3cub18CUB_300001_SM_10006detail10merge_sort26DeviceMergeSortMergeKernelINS2_10policy_hubIN6thrust24THRUST_300001_SM_1000_NS6detail15normal_iteratorINS6_10device_ptrI14TriangleVertexEEEEE9Policy600ESC_PNS0_8NullTypeESC_SG_j15CompareVerticesSA_SF_EEvbT2_T3_T4_PT6_PT7_T5_PSK_SK_NS1_7vsmem_tEE19static_temp_storage+16384];
	and.b32  	%r494, %r3, 31;
	cvt.u64.u32 	%rd50, %r333;
	add.s32 	%r355, %r333, %r494;
	add.s32 	%r495, %r494, %r2;
	cvt.u64.u32 	%rd51, %r495;
	add.s64 	%rd52, %rd51, %rd50;
	setp.ge.s32 	%p110, %r355, %r354;
	shl.b64 	%rd53, %rd52, 4;
	add.s64 	%rd13, %rd3, %rd53;
	@%p110 bra 	$L__BB17_159;
	st.global.u32 	[%rd13], %r334;
	st.global.u32 	[%rd13+4], %r335;
	st.global.u32 	[%rd13+8], %r336;
	st.global.u32 	[%rd13+12], %r338;
$L__BB17_159:
	add.s32 	%r496, %r355, 32;
	setp.ge.s32 	%p111, %r496, %r354;
	@%p111 bra 	$L__BB17_161;
	st.global.u32 	[%rd13+512], %r339;
	st.global.u32 	[%rd13+516], %r340;
	st.global.u32 	[%rd13+520], %r341;
	st.global.u32 	[%rd13+524], %r343;
$L__BB17_161:
	add.s32 	%r497, %r355, 64;
	setp.ge.s32 	%p112, %r497, %r354;
	@%p112 bra 	$L__BB17_163;
	st.global.u32 	[%rd13+1024], %r344;
	st.global.u32 	[%rd13+1028], %r345;
	st.global.u32 	[%rd13+1032], %r346;
	st.global.u32 	[%rd13+1036], %r348;
$L__BB17_163:
	add.s32 	%r498, %r355, 96;
	setp.ge.s32 	%p113, %r498, %r354;
	@%p113 bra 	$L__BB17_165;
	st.global.u32 	[%rd13+1536], %r349;
	st.global.u32 	[%rd13+1540], %r350;
	st.global.u32 	[%rd13+1544], %r351;
	st.global.u32 	[%rd13+1548], %r353;
$L__BB17_165:
	ret;

}
	// .globl	_ZN3cub18CUB_300001_SM_10006detail10merge_sort30DeviceMergeSortBlockSortKernelINS2_10policy_hubIN6thrust24THRUST_300001_SM_1000_NS6detail15normal_iteratorINS6_10device_ptrI14TriangleVertexEEEEE9Policy600ESC_PNS0_8NullTypeESC_SG_m15CompareVerticesSA_SF_EEvbT0_T1_T2_T3_T4_PT6_PT7_T5_NS1_7vsmem_tE
.visible .entry _ZN3cub18CUB_300001_SM_10006detail10merge_sort30DeviceMergeSortBlockSortKernelINS2_10policy_hubIN6thrust24THRUST_300001_SM_1000_NS6detail15normal_iteratorINS6_10device_ptrI14TriangleVertexEEEEE9Policy600ESC_PNS0_8NullTypeESC_SG_m15CompareVerticesSA_SF_EEvbT0_T1_T2_T3_T4_PT6_PT7_T5_NS1_7vsmem_tE(
	.param .u8 _ZN3cub18CUB_300001_SM_10006detail10merge_sort30DeviceMergeSortBlockSortKernelINS2_10policy_hubIN6thrust24THRUST_300001_SM_1000_NS6detail15normal_iteratorINS6_10device_ptrI14TriangleVertexEEEEE9Policy600ESC_PNS0_8NullTypeESC_SG_m15CompareVerticesSA_SF_EEvbT0_T1_T2_T3_T4_PT6_PT7_T5_NS1_7vsmem_tE_param_0,
	.param .align 8 .b8 _ZN3cub18CUB_300001_SM_10006detail10merge_sort30DeviceMergeSortBlockSortKernelINS2_10policy_hubIN6thrust24THRUST_300001_SM_1000_NS6detail15normal_iteratorINS6_10device_ptrI14TriangleVertexEEEEE9Policy600ESC_PNS0_8NullTypeESC_SG_m15CompareVerticesSA_SF_EEvbT0_T1_T2_T3_T4_PT6_PT7_T5_NS1_7vsmem_tE_param_1[8],
	.param .u64 .ptr .align 1 _ZN3cub18CUB_300001_SM_10006detail10merge_sort30DeviceMergeSortBlockSortKernelINS2_10policy_hubIN6thrust24THRUST_300001_SM_1000_NS6detail15normal_iteratorINS6_10device_ptrI14TriangleVertexEEEEE9Policy600ESC_PNS0_8NullTypeESC_SG_m15CompareVerticesSA_SF_EEvbT0_T1_T2_T3_T4_PT6_PT7_T5_NS1_7vsmem_tE_param_2,
	.param .align 8 .b8 _ZN3cub18CUB_300001_SM_10006detail10merge_sort30DeviceMergeSortBlockSortKernelINS2_10policy_hubIN6thrust24THRUST_300001_SM_1000_NS6detail15normal_iteratorINS6_10device_ptrI14TriangleVertexEEEEE9Policy600ESC_PNS0_8NullTypeESC_SG_m15CompareVerticesSA_SF_EEvbT0_T1_T2_T3_T4_PT6_PT7_T5_NS1_7vsmem_tE_param_3[8],
	.param .u64 .ptr .align 1 _ZN3cub18CUB_300001_SM_10006detail10merge_sort30DeviceMergeSortBlockSortKernelINS2_10policy_hubIN6thrust24THRUST_300001_SM_1000_NS6detail15normal_iteratorINS6_10device_ptrI14TriangleVertexEEEEE9Policy600ESC_PNS0_8NullTypeESC_SG_m15CompareVerticesSA_SF_EEvbT0_T1_T2_T3_T4_PT6_PT7_T5_NS1_7vsmem_tE_param_4,
	.param .u64 _ZN3cub18CUB_300001_SM_10006detail10merge_sort30DeviceMergeSortBlockSortKernelINS2_10policy_hubIN6thrust24THRUST_300001_SM_1000_NS6detail15normal_iteratorINS6_10device_ptrI14TriangleVertexEEEEE9Policy600ESC_PNS0_8NullTypeESC_SG_m15CompareVerticesSA_SF_EEvbT0_T1_T2_T3_T4_PT6_PT7_T5_NS1_7vsmem_tE_param_5,
	.param .u64 .ptr .align 1 _ZN3cub18CUB_300001_SM_10006detail10merge_sort30DeviceMergeSortBlockSortKernelINS2_10policy_hubIN6thrust24THRUST_300001_SM_1000_NS6detail15normal_iteratorINS6_10device_ptrI14TriangleVertexEEEEE9Policy600ESC_PNS0_8NullTypeESC_SG_m15CompareVerticesSA_SF_EEvbT0_T1_T2_T3_T4_PT6_PT7_T5_NS1_7vsmem_tE_param_6,
	.param .u64 .ptr .align 1 _ZN3cub18CUB_300001_SM_10006detail10merge_sort30DeviceMergeSortBlockSortKernelINS2_10policy_hubIN6thrust24THRUST_300001_SM_1000_NS6detail15normal_iteratorINS6_10device_ptrI14TriangleVertexEEEEE9Policy600ESC_PNS0_8NullTypeESC_SG_m15CompareVerticesSA_SF_EEvbT0_T1_T2_T3_T4_PT6_PT7_T5_NS1_7vsmem_tE_param_7,
	.param .align 1 .b8 _ZN3cub18CUB_300001_SM_10006detail10merge_sort30DeviceMergeSortBlockSortKernelINS2_10policy_hubIN6thrust24THRUST_300001_SM_1000_NS6detail15normal_iteratorINS6_10device_ptrI14TriangleVertexEEEEE9Policy600ESC_PNS0_8NullTypeESC_SG_m15CompareVerticesSA_SF_EEvbT0_T1_T2_T3_T4_PT6_PT7_T5_NS1_7vsmem_tE_param_8[1],
	.param .align 8 .b8 _ZN3cub18CUB_300001_SM_10006detail10merge_sort30DeviceMergeSortBlockSortKernelINS2_10policy_hubIN6thrust24THRUST_300001_SM_1000_NS6detail15normal_iteratorINS6_10device_ptrI14TriangleVertexEEEEE9Policy600ESC_PNS0_8NullTypeESC_SG_m15CompareVerticesSA_SF_EEvbT0_T1_T2_T3_T4_PT6_PT7_T5_NS1_7vsmem_tE_param_9[8]
)
.maxntid 256
{
	.reg .pred 	%p<262>;
	.reg .b16 	%rs<4>;
	.reg .b32 	%r<592>;
	.reg .b32 	%f<455>;
	.reg .b64 	%rd<43>;
	// demoted variable
	.shared .align 16 .b8 _ZZN3cub18CUB_300001_SM_10006detail10merge_sort30DeviceMergeSortBlockSortKernelINS2_10policy_hubIN6thrust24THRUST_300001_SM_1000_NS6detail15normal_iteratorINS6_10device_ptrI14TriangleVertexEEEEE9Policy600ESC_PNS0_8NullTypeESC_SG_m15CompareVerticesSA_SF_EEvbT0_T1_T2_T3_T4_PT6_PT7_T5_NS1_7vsmem_tEE19static_temp_storage[16400];
	ld.param.u64 	%rd11, [_ZN3cub18CUB_300001_SM_10006detail10merge_sort30DeviceMergeSortBlockSortKernelINS2_10policy_hubIN6thrust24THRUST_300001_SM_1000_NS6detail15normal_iteratorINS6_10device_ptrI14TriangleVertexEEEEE9Policy600ESC_PNS0_8NullTypeESC_SG_m15CompareVerticesSA_SF_EEvbT0_T1_T2_T3_T4_PT6_PT7_T5_NS1_7vsmem_tE_param_3];
	ld.param.u64 	%rd12, [_ZN3cub18CUB_300001_SM_10006detail10merge_sort30DeviceMergeSortBlockSortKernelINS2_10policy_hubIN6thrust24THRUST_300001_SM_1000_NS6detail15normal_iteratorINS6_10device_ptrI14TriangleVertexEEEEE9Policy600ESC_PNS0_8NullTypeESC_SG_m15CompareVerticesSA_SF_EEvbT0_T1_T2_T3_T4_PT6_PT7_T5_NS1_7vsmem_tE_param_1];
	ld.param.u64 	%rd9, [_ZN3cub18CUB_300001_SM_10006detail10merge_sort30DeviceMergeSortBlockSortKernelINS2_10policy_hubIN6thrust24THRUST_300001_SM_1000_NS6detail15normal_iteratorINS6_10device_ptrI14TriangleVertexEEEEE9Policy600ESC_PNS0_8NullTypeESC_SG_m15CompareVerticesSA_SF_EEvbT0_T1_T2_T3_T4_PT6_PT7_T5_NS1_7vsmem_tE_param_5];
	cvta.to.global.u64 	%rd1, %rd12;
	cvta.to.global.u64 	%rd2, %rd11;
	mov.u32 	%r205, %ctaid.x;
	cvt.u64.u32 	%rd13, %r205;
	mov.u32 	%r206, %nctaid.x;
	cvt.u64.u32 	%rd14, %r206;
	mul.wide.u32 	%rd3, %r205, 1024;
	add.s64 	%rd15, %rd14, -1;
	setp.le.u64 	%p21, %rd15, %rd13;
	@%p21 bra 	$L__BB18_77;
	// begin inline asm
	griddepcontrol.wait;
	// end inline asm
	mov.u32 	%r1, %tid.x;
	and.b32  	%r2, %r1, 31;
	shl.b32 	%r354, %r1, 2;
	and.b32  	%r3, %r354, 3968;
	or.b32  	%r355, %r3, %r2;
	cvt.u64.u32 	%rd28, %r355;
	add.s64 	%rd4, %rd3, %rd28;
	shl.b64 	%rd29, %rd4, 4;
	add.s64 	%rd30, %rd1, %rd29;
	ld.global.u32 	%r356, [%rd30];
	ld.global.u32 	%r357, [%rd30+4];
	ld.global.u32 	%r358, [%rd30+8];
	ld.global.u32 	%r359, [%rd30+12];
	ld.global.u32 	%r360, [%rd30+512];
	ld.global.u32 	%r361, [%rd30+516];
	ld.global.u32 	%r362, [%rd30+520];
	ld.global.u32 	%r363, [%rd30+524];
	ld.global.u32 	%r364, [%rd30+1024];
	ld.global.u32 	%r365, [%rd30+1028];
	ld.global.u32 	%r366, [%rd30+1032];
	ld.global.u32 	%r367, [%rd30+1036];
	ld.global.u32 	%r368, [%rd30+1536];
	ld.global.u32 	%r369, [%rd30+1540];
	ld.global.u32 	%r370, [%rd30+1544];
	ld.global.u32 	%r371, [%rd30+1548];
	// begin inline asm
	mov.u32 %r353, %laneid;
	// end inline asm
	add.s32 	%r372, %r353, %r3;
	shl.b32 	%r373, %r372, 4;
	mov.u32 	%r374, _ZZN3cub18CUB_300001_SM_10006detail10merge_sort30DeviceMergeSortBlockSortKernelINS2_10policy_hubIN6thrust24THRUST_300001_SM_1000_NS6detail15normal_iteratorINS6_10device_ptrI14TriangleVertexEEEEE9Policy600ESC_PNS0_8NullTypeESC_SG_m15CompareVerticesSA_SF_EEvbT0_T1_T2_T3_T4_PT6_PT7_T5_NS1_7vsmem_tEE19static_temp_storage;
	add.s32 	%r4, %r374, %r373;
	st.shared.v4.u32 	[%r4], {%r356, %r357, %r358, %r359};
	st.shared.v4.u32 	[%r4+512], {%r360, %r361, %r362, %r363};
	st.shared.v4.u32 	[%r4+1024], {%r364, %r365, %r366, %r367};
	st.shared.v4.u32 	[%r4+1536], {%r368, %r369, %r370, %r371};
	bar.warp.sync 	-1;
	mad.lo.s32 	%r5, %r353, 48, %r4;
	ld.shared.v4.u32 	{%r375, %r376, %r377, %r545}, [%r5];
	mov.b32 	%f339, %r376;
	mov.b32 	%f338, %r377;
	mov.b32 	%f340, %r375;
	ld.shared.v4.u32 	{%r378, %r379, %r380, %r7}, [%r5+16];
	mov.b32 	%f5, %r379;
	mov.b32 	%f6, %r380;
	mov.b32 	%f4, %r378;
	ld.shared.v4.u32 	{%r381, %r382, %r383, %r533}, [%r5+32];
	mov.b32 	%f304, %r381;
	mov.b32 	%f303, %r382;
	mov.b32 	%f302, %r383;
	ld.shared.v4.u32 	{%r384, %r385, %r386, %r9}, [%r5+48];
	mov.b32 	%f10, %r384;
	mov.b32 	%f11, %r385;
	mov.b32 	%f12, %r386;
	bar.sync 	0;
	// begin inline asm
	griddepcontrol.launch_dependents;
	// end inline asm
	setp.lt.f32 	%p152, %f4, %f340;
	@%p152 bra 	$L__BB18_5;
	setp.neu.f32 	%p153, %f4, %f340;
	mov.u32 	%r535, %r7;
	mov.f32 	%f308, %f6;
	mov.f32 	%f309, %f5;
	mov.f32 	%f310, %f4;
	@%p153 bra 	$L__BB18_6;
	setp.lt.f32 	%p154, %f5, %f339;
	@%p154 bra 	$L__BB18_5;
	setp.neu.f32 	%p155, %f5, %f339;
	setp.geu.f32 	%p156, %f6, %f338;
	or.pred  	%p157, %p155, %p156;
	mov.u32 	%r535, %r7;
	mov.f32 	%f308, %f6;
	mov.f32 	%f309, %f5;
	mov.f32 	%f310, %f4;
	@%p157 bra 	$L__BB18_6;
$L__BB18_5:
	mov.u32 	%r535, %r545;
	mov.f32 	%f308, %f338;
	mov.f32 	%f309, %f339;
	mov.f32 	%f310, %f340;
	mov.u32 	%r545, %r7;
	mov.f32 	%f338, %f6;
	mov.f32 	%f339, %f5;
	mov.f32 	%f340, %f4;
$L__BB18_6:
	setp.lt.f32 	%p158, %f10, %f304;
	@%p158 bra 	$L__BB18_10;
	setp.neu.f32 	%p159, %f10, %f304;
	mov.u32 	%r532, %r9;
	mov.f32 	%f299, %f12;
	mov.f32 	%f300, %f11;
	mov.f32 	%f301, %f10;
	@%p159 bra 	$L__BB18_11;
	setp.lt.f32 	%p160, %f11, %f303;
	@%p160 bra 	$L__BB18_10;
	setp.neu.f32 	%p161, %f11, %f303;
	setp.geu.f32 	%p162, %f12, %f302;
	or.pred  	%p163, %p161, %p162;
	mov.u32 	%r532, %r9;
	mov.f32 	%f299, %f12;
	mov.f32 	%f300, %f11;
	mov.f32 	%f301, %f10;
	@%p163 bra 	$L__BB18_11;
$L__BB18_10:
	mov.u32 	%r532, %r533;
	mov.f32 	%f299, %f302;
	mov.f32 	%f300, %f303;
	mov.f32 	%f301, %f304;
	mov.u32 	%r533, %r9;
	mov.f32 	%f302, %f12;
	mov.f32 	%f303, %f11;
	mov.f32 	%f304, %f10;
$L__BB18_11:
	setp.lt.f32 	%p164, %f304, %f310;
	@%p164 bra 	$L__BB18_15;
	setp.neu.f32 	%p165, %f304, %f310;
	mov.u32 	%r539, %r533;
	mov.f32 	%f320, %f302;
	mov.f32 	%f321, %f303;
	mov.f32 	%f322, %f304;
	@%p165 bra 	$L__BB18_16;
	setp.lt.f32 	%p166, %f303, %f309;
	@%p166 bra 	$L__BB18_15;
	setp.neu.f32 	%p167, %f303, %f309;
	setp.geu.f32 	%p168, %f302, %f308;
	or.pred  	%p169, %p167, %p168;
	mov.u32 	%r539, %r533;
	mov.f32 	%f320, %f302;
	mov.f32 	%f321, %f303;
	mov.f32 	%f322, %f304;
	@%p169 bra 	$L__BB18_16;
$L__BB18_15:
	mov.u32 	%r539, %r535;
	mov.f32 	%f320, %f308;
	mov.f32 	%f321, %f309;
	mov.f32 	%f322, %f310;
	mov.u32 	%r535, %r533;
	mov.f32 	%f308, %f302;
	mov.f32 	%f309, %f303;
	mov.f32 	%f310, %f304;
$L__BB18_16:
	setp.lt.f32 	%p170, %f310, %f340;
	@%p170 bra 	$L__BB18_20;
	setp.neu.f32 	%p171, %f310, %f340;
	mov.u32 	%r544, %r535;
	mov.f32 	%f335, %f308;
	mov.f32 	%f336, %f309;
	mov.f32 	%f337, %f310;
	@%p171 bra 	$L__BB18_21;
	setp.lt.f32 	%p172, %f309, %f339;
	@%p172 bra 	$L__BB18_20;
	setp.neu.f32 	%p173, %f309, %f339;
	setp.geu.f32 	%p174, %f308, %f338;
	or.pred  	%p175, %p173, %p174;
	mov.u32 	%r544, %r535;
	mov.f32 	%f335, %f308;
	mov.f32 	%f336, %f309;
	mov.f32 	%f337, %f310;
	@%p175 bra 	$L__BB18_21;
$L__BB18_20:
	mov.u32 	%r544, %r545;
	mov.f32 	%f335, %f338;
	mov.f32 	%f336, %f339;
	mov.f32 	%f337, %f340;
	mov.u32 	%r545, %r535;
	mov.f32 	%f338, %f308;
	mov.f32 	%f339, %f309;
	mov.f32 	%f340, %f310;
$L__BB18_21:
	setp.lt.f32 	%p176, %f301, %f322;
	@%p176 bra 	$L__BB18_25;
	setp.neu.f32 	%p177, %f301, %f322;
	mov.u32 	%r542, %r532;
	mov.f32 	%f329, %f299;
	mov.f32 	%f330, %f300;
	mov.f32 	%f331, %f301;
	@%p177 bra 	$L__BB18_26;
	setp.lt.f32 	%p178, %f300, %f321;
	@%p178 bra 	$L__BB18_25;
	setp.neu.f32 	%p179, %f300, %f321;
	setp.geu.f32 	%p180, %f299, %f320;
	or.pred  	%p181, %p179, %p180;
	mov.u32 	%r542, %r532;
	mov.f32 	%f329, %f299;
	mov.f32 	%f330, %f300;
	mov.f32 	%f331, %f301;
	@%p181 bra 	$L__BB18_26;
$L__BB18_25:
	mov.u32 	%r542, %r539;
	mov.f32 	%f329, %f320;
	mov.f32 	%f330, %f321;
	mov.f32 	%f331, %f322;
	mov.u32 	%r539, %r532;
	mov.f32 	%f320, %f299;
	mov.f32 	%f321, %f300;
	mov.f32 	%f322, %f301;
$L__BB18_26:
	setp.lt.f32 	%p182, %f322, %f337;
	@%p182 bra 	$L__BB18_30;
	setp.neu.f32 	%p183, %f322, %f337;
	mov.u32 	%r543, %r539;
	mov.f32 	%f332, %f320;
	mov.f32 	%f333, %f321;
	mov.f32 	%f334, %f322;
	@%p183 bra 	$L__BB18_31;
	setp.lt.f32 	%p184, %f321, %f336;
	@%p184 bra 	$L__BB18_30;
	setp.neu.f32 	%p185, %f321, %f336;
	setp.geu.f32 	%p186, %f320, %f335;
	or.pred  	%p187, %p185, %p186;
	mov.u32 	%r543, %r539;
	mov.f32 	%f332, %f320;
	mov.f32 	%f333, %f321;
	mov.f32 	%f334, %f322;
	@%p187 bra 	$L__BB18_31;
$L__BB18_30:
	mov.u32 	%r543, %r544;
	mov.f32 	%f332, %f335;
	mov.f32 	%f333, %f336;
	mov.f32 	%f334, %f337;
	mov.u32 	%r544, %r539;
	mov.f32 	%f335, %f320;
	mov.f32 	%f336, %f321;
	mov.f32 	%f337, %f322;
$L__BB18_31:
	mov.b32 	%r546, 2;
	shl.b32 	%r392, %r1, 6;
	add.s32 	%r394, %r374, %r392;
$L__BB18_32:
	mov.u32 	%r26, %r546;
	bar.sync 	0;
	add.s32 	%r388, %r26, -1;
	mov.b32 	%r389, %f338;
	mov.b32 	%r390, %f339;
	mov.b32 	%r391, %f340;
	st.shared.v4.u32 	[%r394], {%r391, %r390, %r389, %r545};
	mov.b32 	%r395, %f335;
	mov.b32 	%r396, %f336;
	mov.b32 	%r397, %f337;
	st.shared.v4.u32 	[%r394+16], {%r397, %r396, %r395, %r544};
	mov.b32 	%r398, %f332;
	mov.b32 	%r399, %f333;
	mov.b32 	%r400, %f334;
	st.shared.v4.u32 	[%r394+32], {%r400, %r399, %r398, %r543};
	mov.b32 	%r401, %f329;
	mov.b32 	%r402, %f330;
	mov.b32 	%r403, %f331;
	st.shared.v4.u32 	[%r394+48], {%r403, %r402, %r401, %r542};
	bar.sync 	0;
	neg.s32 	%r404, %r26;
	and.b32  	%r405, %r1, %r404;
	shl.b32 	%r406, %r405, 2;
	shl.b32 	%r546, %r26, 1;
	and.b32  	%r407, %r388, %r1;
	shl.b32 	%r408, %r407, 2;
	min.u32 	%r28, %r408, 1024;
	min.u32 	%r29, %r406, 1024;
	add.s32 	%r409, %r29, %r546;
	min.u32 	%r30, %r409, 1024;
	add.s32 	%r410, %r30, %r546;
	min.u32 	%r31, %r410, 1024;
	sub.s32 	%r411, %r30, %r29;
	sub.s32 	%r412, %r31, %r30;
	setp.lt.s32 	%p188, %r28, %r412;
	sub.s32 	%r413, %r28, %r412;
	selp.b32 	%r549, 0, %r413, %p188;
	min.s32 	%r547, %r411, %r28;
	setp.ge.s32 	%p189, %r549, %r547;
	@%p189 bra 	$L__BB18_40;
	add.s32 	%r34, %r30, %r28;
$L__BB18_34:
	sub.s32 	%r414, %r547, %r549;
	shr.u32 	%r415, %r414, 31;
	add.s32 	%r416, %r414, %r415;
	shr.s32 	%r417, %r416, 1;
	add.s32 	%r37, %r417, %r549;
	add.s32 	%r418, %r37, %r29;
	shl.b32 	%r419, %r418, 4;
	mov.u32 	%r420, _ZZN3cub18CUB_300001_SM_10006detail10merge_sort30DeviceMergeSortBlockSortKernelINS2_10policy_hubIN6thrust24THRUST_300001_SM_1000_NS6detail15normal_iteratorINS6_10device_ptrI14TriangleVertexEEEEE9Policy600ESC_PNS0_8NullTypeESC_SG_m15CompareVerticesSA_SF_EEvbT0_T1_T2_T3_T4_PT6_PT7_T5_NS1_7vsmem_tEE19static_temp_storage;
	add.s32 	%r421, %r420, %r419;
	.pragma "used_bytes_mask 4095";
	ld.shared.v4.f32 	{%f61, %f62, %f63, %f291}, [%r421];
	not.b32 	%r422, %r37;
	add.s32 	%r423, %r34, %r422;
	shl.b32 	%r424, %r423, 4;
	add.s32 	%r425, %r420, %r424;
	.pragma "used_bytes_mask 4095";
	ld.shared.v4.f32 	{%f64, %f65, %f66, %f292}, [%r425];
	setp.lt.f32 	%p191, %f64, %f61;
	mov.pred 	%p190, 0;
	mov.pred 	%p252, %p190;
	@%p191 bra 	$L__BB18_39;
	setp.neu.f32 	%p193, %f64, %f61;
	mov.pred 	%p192, -1;
	mov.pred 	%p252, %p192;
	@%p193 bra 	$L__BB18_39;
	setp.lt.f32 	%p195, %f65, %f62;
	mov.pred 	%p252, %p190;
	@%p195 bra 	$L__BB18_39;
	setp.neu.f32 	%p197, %f65, %f62;
	mov.pred 	%p252, %p192;
	@%p197 bra 	$L__BB18_39;
	setp.geu.f32 	%p252, %f66, %f63;
$L__BB18_39:
	add.s32 	%r426, %r37, 1;
	selp.b32 	%r549, %r426, %r549, %p252;
	selp.b32 	%r547, %r547, %r37, %p252;
	setp.lt.s32 	%p198, %r549, %r547;
	@%p198 bra 	$L__BB18_34;
$L__BB18_40:
	add.s32 	%r41, %r549, %r29;
	add.s32 	%r427, %r30, %r28;
	sub.s32 	%r42, %r427, %r549;
	shl.b32 	%r428, %r41, 4;
	mov.u32 	%r429, _ZZN3cub18CUB_300001_SM_10006detail10merge_sort30DeviceMergeSortBlockSortKernelINS2_10policy_hubIN6thrust24THRUST_300001_SM_1000_NS6detail15normal_iteratorINS6_10device_ptrI14TriangleVertexEEEEE9Policy600ESC_PNS0_8NullTypeESC_SG_m15CompareVerticesSA_SF_EEvbT0_T1_T2_T3_T4_PT6_PT7_T5_NS1_7vsmem_tEE19static_temp_storage;
	add.s32 	%r43, %r429, %r428;
	ld.shared.v4.u32 	{%r430, %r431, %r432, %r553}, [%r43];
	mov.b32 	%f350, %r430;
	mov.b32 	%f351, %r431;
	mov.b32 	%f352, %r432;
	shl.b32 	%r433, %r42, 4;
	add.s32 	%r45, %r429, %r433;
	ld.shared.v4.u32 	{%r434, %r435, %r436, %r550}, [%r45];
	mov.b32 	%f341, %r434;
	mov.b32 	%f342, %r435;
	mov.b32 	%f343, %r436;
	setp.ge.s32 	%p200, %r42, %r31;
	mov.pred 	%p199, 0;
	mov.pred 	%p253, %p199;
	@%p200 bra 	$L__BB18_46;
	setp.ge.s32 	%p202, %r41, %r30;
	setp.lt.f32 	%p203, %f341, %f350;
	or.pred  	%p204, %p202, %p203;
	mov.pred 	%p201, -1;
	mov.pred 	%p253, %p201;
	@%p204 bra 	$L__BB18_46;
	setp.neu.f32 	%p206, %f341, %f350;
	mov.pred 	%p253, %p199;
	@%p206 bra 	$L__BB18_46;
	setp.lt.f32 	%p208, %f342, %f351;
	mov.pred 	%p253, %p201;
	@%p208 bra 	$L__BB18_46;
	setp.neu.f32 	%p210, %f342, %f351;
	mov.pred 	%p253, %p199;
	@%p210 bra 	$L__BB18_46;
	setp.lt.f32 	%p253, %f343, %f352;
$L__BB18_46:
	selp.b32 	%r545, %r550, %r553, %p253;
	selp.f32 	%f338, %f343, %f352, %p253;
	selp.f32 	%f339, %f342, %f351, %p253;
	selp.f32 	%f340, %f341, %f350, %p253;
	selp.u32 	%r437, 1, 0, %p253;
	add.s32 	%r48, %r42, %r437;
	not.pred 	%p211, %p253;
	selp.u32 	%r438, 1, 0, %p211;
	add.s32 	%r49, %r41, %r438;
	@%p211 bra 	$L__BB18_48;
	ld.shared.v4.u32 	{%r442, %r443, %r444, %r550}, [%r45+16];
	mov.b32 	%f341, %r442;
	mov.b32 	%f342, %r443;
	mov.b32 	%f343, %r444;
	bra.uni 	$L__BB18_49;
$L__BB18_48:
	ld.shared.v4.u32 	{%r439, %r440, %r441, %r553}, [%r43+16];
	mov.b32 	%f350, %r439;
	mov.b32 	%f351, %r440;
	mov.b32 	%f352, %r441;
$L__BB18_49:
	setp.ge.s32 	%p213, %r48, %r31;
	mov.pred 	%p212, 0;
	mov.pred 	%p254, %p212;
	@%p213 bra 	$L__BB18_55;
	setp.ge.s32 	%p215, %r49, %r30;
	setp.lt.f32 	%p216, %f341, %f350;
	or.pred  	%p217, %p215, %p216;
	mov.pred 	%p214, -1;
	mov.pred 	%p254, %p214;
	@%p217 bra 	$L__BB18_55;
	setp.neu.f32 	%p219, %f341, %f350;
	mov.pred 	%p254, %p212;
	@%p219 bra 	$L__BB18_55;
	setp.lt.f32 	%p221, %f342, %f351;
	mov.pred 	%p254, %p214;
	@%p221 bra 	$L__BB18_55;
	setp.neu.f32 	%p223, %f342, %f351;
	mov.pred 	%p254, %p212;
	@%p223 bra 	$L__BB18_55;
	setp.lt.f32 	%p254, %f343, %f352;
$L__BB18_55:
	selp.b32 	%r544, %r550, %r553, %p254;
	selp.f32 	%f335, %f343, %f352, %p254;
	selp.f32 	%f336, %f342, %f351, %p254;
	selp.f32 	%f337, %f341, %f350, %p254;
	selp.u32 	%r445, 1, 0, %p254;
	add.s32 	%r55, %r48, %r445;
	not.pred 	%p224, %p254;
	selp.u32 	%r446, 1, 0, %p224;
	add.s32 	%r56, %r49, %r446;
	@%p254 bra 	$L__BB18_57;
	shl.b32 	%r447, %r56, 4;
	mov.u32 	%r448, _ZZN3cub18CUB_300001_SM_10006detail10merge_sort30DeviceMergeSortBlockSortKernelINS2_10policy_hubIN6thrust24THRUST_300001_SM_1000_NS6detail15normal_iteratorINS6_10device_ptrI14TriangleVertexEEEEE9Policy600ESC_PNS0_8NullTypeESC_SG_m15CompareVerticesSA_SF_EEvbT0_T1_T2_T3_T4_PT6_PT7_T5_NS1_7vsmem_tEE19static_temp_storage;
	add.s32 	%r449, %r448, %r447;
	ld.shared.v4.u32 	{%r450, %r451, %r452, %r553}, [%r449];
	mov.b32 	%f350, %r450;
	mov.b32 	%f351, %r451;
	mov.b32 	%f352, %r452;
	bra.uni 	$L__BB18_58;
$L__BB18_57:
	shl.b32 	%r453, %r55, 4;
	mov.u32 	%r454, _ZZN3cub18CUB_300001_SM_10006detail10merge_sort30DeviceMergeSortBlockSortKernelINS2_10policy_hubIN6thrust24THRUST_300001_SM_1000_NS6detail15normal_iteratorINS6_10device_ptrI14TriangleVertexEEEEE9Policy600ESC_PNS0_8NullTypeESC_SG_m15CompareVerticesSA_SF_EEvbT0_T1_T2_T3_T4_PT6_PT7_T5_NS1_7vsmem_tEE19static_temp_storage;
	add.s32 	%r455, %r454, %r453;
	ld.shared.v4.u32 	{%r456, %r457, %r458, %r550}, [%r455];
	mov.b32 	%f341, %r456;
	mov.b32 	%f342, %r457;
	mov.b32 	%f343, %r458;
$L__BB18_58:
	setp.ge.s32 	%p226, %r55, %r31;
	mov.pred 	%p225, 0;
	mov.pred 	%p255, %p225;
	@%p226 bra 	$L__BB18_64;
	setp.ge.s32 	%p228, %r56, %r30;
	setp.lt.f32 	%p229, %f341, %f350;
	or.pred  	%p230, %p228, %p229;
	mov.pred 	%p227, -1;
	mov.pred 	%p255, %p227;
	@%p230 bra 	$L__BB18_64;
	setp.neu.f32 	%p232, %f341, %f350;
	mov.pred 	%p255, %p225;
	@%p232 bra 	$L__BB18_64;
	setp.lt.f32 	%p234, %f342, %f351;
	mov.pred 	%p255, %p227;
	@%p234 bra 	$L__BB18_64;
	setp.neu.f32 	%p236, %f342, %f351;
	mov.pred 	%p255, %p225;
	@%p236 bra 	$L__BB18_64;
	setp.lt.f32 	%p255, %f343, %f352;
$L__BB18_64:
	selp.b32 	%r543, %r550, %r553, %p255;
	selp.f32 	%f332, %f343, %f352, %p255;
	selp.f32 	%f333, %f342, %f351, %p255;
	selp.f32 	%f334, %f341, %f350, %p255;
	selp.u32 	%r459, 1, 0, %p255;
	add.s32 	%r62, %r55, %r459;
	not.pred 	%p237, %p255;
	selp.u32 	%r460, 1, 0, %p237;
	add.s32 	%r63, %r56, %r460;
	@%p255 bra 	$L__BB18_66;
	shl.b32 	%r461, %r63, 4;
	mov.u32 	%r462, _ZZN3cub18CUB_300001_SM_10006detail10merge_sort30DeviceMergeSortBlockSortKernelINS2_10policy_hubIN6thrust24THRUST_300001_SM_1000_NS6detail15normal_iteratorINS6_10device_ptrI14TriangleVertexEEEEE9Policy600ESC_PNS0_8NullTypeESC_SG_m15CompareVerticesSA_SF_EEvbT0_T1_T2_T3_T4_PT6_PT7_T5_NS1_7vsmem_tEE19static_temp_storage;
	add.s32 	%r463, %r462, %r461;
	ld.shared.v4.u32 	{%r464, %r465, %r466, %r553}, [%r463];
	mov.b32 	%f350, %r464;
	mov.b32 	%f351, %r465;
	mov.b32 	%f352, %r466;
	bra.uni 	$L__BB18_67;
$L__BB18_66:
	shl.b32 	%r467, %r62, 4;
	mov.u32 	%r468, _ZZN3cub18CUB_300001_SM_10006detail10merge_sort30DeviceMergeSortBlockSortKernelINS2_10policy_hubIN6thrust24THRUST_300001_SM_1000_NS6detail15normal_iteratorINS6_10device_ptrI14TriangleVertexEEEEE9Policy600ESC_PNS0_8NullTypeESC_SG_m15CompareVerticesSA_SF_EEvbT0_T1_T2_T3_T4_PT6_PT7_T5_NS1_7vsmem_tEE19static_temp_storage;
	add.s32 	%r469, %r468, %r467;
	ld.shared.v4.u32 	{%r470, %r471, %r472, %r550}, [%r469];
	mov.b32 	%f341, %r470;
	mov.b32 	%f342, %r471;
	mov.b32 	%f343, %r472;
$L__BB18_67:
	setp.ge.s32 	%p239, %r62, %r31;
	mov.pred 	%p238, 0;
	mov.pred 	%p256, %p238;
	@%p239 bra 	$L__BB18_73;
	setp.ge.s32 	%p241, %r63, %r30;
	setp.lt.f32 	%p242, %f341, %f350;
	or.pred  	%p243, %p241, %p242;
	mov.pred 	%p240, -1;
	mov.pred 	%p256, %p240;
	@%p243 bra 	$L__BB18_73;
	setp.neu.f32 	%p245, %f341, %f350;
	mov.pred 	%p256, %p238;
	@%p245 bra 	$L__BB18_73;
	setp.lt.f32 	%p247, %f342, %f351;
	mov.pred 	%p256, %p240;
	@%p247 bra 	$L__BB18_73;
	setp.neu.f32 	%p249, %f342, %f351;
	mov.pred 	%p256, %p238;
	@%p249 bra 	$L__BB18_73;
	setp.lt.f32 	%p256, %f343, %f352;
$L__BB18_73:
	selp.b32 	%r542, %r550, %r553, %p256;
	selp.f32 	%f329, %f343, %f352, %p256;
	selp.f32 	%f330, %f342, %f351, %p256;
	selp.f32 	%f331, %f341, %f350, %p256;
	setp.lt.u32 	%p250, %r26, 129;
	@%p250 bra 	$L__BB18_32;
	ld.param.s8 	%rs3, [_ZN3cub18CUB_300001_SM_10006detail10merge_sort30DeviceMergeSortBlockSortKernelINS2_10policy_hubIN6thrust24THRUST_300001_SM_1000_NS6detail15normal_iteratorINS6_10device_ptrI14TriangleVertexEEEEE9Policy600ESC_PNS0_8NullTypeESC_SG_m15CompareVerticesSA_SF_EEvbT0_T1_T2_T3_T4_PT6_PT7_T5_NS1_7vsmem_tE_param_0];
	bar.sync 	0;
	setp.eq.s16 	%p251, %rs3, 0;
	@%p251 bra 	$L__BB18_76;
	mov.b32 	%r473, %f338;
	mov.b32 	%r474, %f339;
	mov.b32 	%r475, %f340;
	st.shared.v4.u32 	[%r5], {%r475, %r474, %r473, %r545};
	mov.b32 	%r476, %f335;
	mov.b32 	%r477, %f336;
	mov.b32 	%r478, %f337;
	st.shared.v4.u32 	[%r5+16], {%r478, %r477, %r476, %r544};
	mov.b32 	%r479, %f332;
	mov.b32 	%r480, %f333;
	mov.b32 	%r481, %f334;
	st.shared.v4.u32 	[%r5+32], {%r481, %r480, %r479, %r543};
	mov.b32 	%r482, %f329;
	mov.b32 	%r483, %f330;
	mov.b32 	%r484, %f331;
	st.shared.v4.u32 	[%r5+48], {%r484, %r483, %r482, %r542};
	bar.warp.sync 	-1;
	ld.shared.v4.u32 	{%r485, %r486, %r487, %r488}, [%r4];
	ld.shared.v4.u32 	{%r489, %r490, %r491, %r492}, [%r4+512];
	ld.shared.v4.u32 	{%r493, %r494, %r495, %r496}, [%r4+1024];
	ld.shared.v4.u32 	{%r497, %r498, %r499, %r500}, [%r4+1536];
	cvt.u64.u32 	%rd31, %r3;
	cvt.u64.u32 	%rd32, %r2;
	mov.u32 	%r501, %ctaid.x;
	mul.wide.u32 	%rd33, %r501, 1024;
	or.b64  	%rd34, %rd33, %rd32;
	add.s64 	%rd35, %rd34, %rd31;
	shl.b64 	%rd36, %rd35, 4;
	add.s64 	%rd37, %rd2, %rd36;
	st.global.u32 	[%rd37], %r485;
	st.global.u32 	[%rd37+4], %r486;
	st.global.u32 	[%rd37+8], %r487;
	st.global.u32 	[%rd37+12], %r488;
	st.global.u32 	[%rd37+512], %r489;
	st.global.u32 	[%rd37+516], %r490;
	st.global.u32 	[%rd37+520], %r491;
	st.global.u32 	[%rd37+524], %r492;
	st.global.u32 	[%rd37+1024], %r493;
	st.global.u32 	[%rd37+1028], %r494;
	st.global.u32 	[%rd37+1032], %r495;
	st.global.u32 	[%rd37+1036], %r496;
	st.global.u32 	[%rd37+1536], %r497;
	st.global.u32 	[%rd37+1540], %r498;
	st.global.u32 	[%rd37+1544], %r499;
	st.global.u32 	[%rd37+1548], %r500;
	bra.uni 	$L__BB18_192;
$L__BB18_76:
	ld.param.u64 	%rd42, [_ZN3cub18CUB_300001_SM_10006detail10merge_sort30DeviceMergeSortBlockSortKernelINS2_10policy_hubIN6thrust24THRUST_300001_SM_1000_NS6detail15normal_iteratorINS6_10device_ptrI14TriangleVertexEEEEE9Policy600ESC_PNS0_8NullTypeESC_SG_m15CompareVerticesSA_SF_EEvbT0_T1_T2_T3_T4_PT6_PT7_T5_NS1_7vsmem_tE_param_6];
	mov.b32 	%r502, %f338;
	mov.b32 	%r503, %f339;
	mov.b32 	%r504, %f340;
	st.shared.v4.u32 	[%r5], {%r504, %r503, %r502, %r545};
	mov.b32 	%r505, %f335;
	mov.b32 	%r506, %f336;
	mov.b32 	%r507, %f337;
	st.shared.v4.u32 	[%r5+16], {%r507, %r506, %r505, %r544};
	mov.b32 	%r508, %f332;
	mov.b32 	%r509, %f333;
	mov.b32 	%r510, %f334;
	st.shared.v4.u32 	[%r5+32], {%r510, %r509, %r508, %r543};
	mov.b32 	%r511, %f329;
	mov.b32 	%r512, %f330;
	mov.b32 	%r513, %f331;
	st.shared.v4.u32 	[%r5+48], {%r513, %r512, %r511, %r542};
	bar.warp.sync 	-1;
	ld.shared.v4.u32 	{%r514, %r515, %r516, %r517}, [%r4];
	ld.shared.v4.u32 	{%r518, %r519, %r520, %r521}, [%r4+512];
	ld.shared.v4.u32 	{%r522, %r523, %r524, %r525}, [%r4+1024];
	ld.shared.v4.u32 	{%r526, %r527, %r528, %r529}, [%r4+1536];
	cvta.to.global.u64 	%rd38, %rd42;
	add.s64 	%rd40, %rd38, %rd29;
	st.global.u32 	[%rd40], %r514;
	st.global.u32 	[%rd40+4], %r515;
	st.global.u32 	[%rd40+8], %r516;
	st.global.u32 	[%rd40+12], %r517;
	st.global.u32 	[%rd40+512], %r518;
	st.global.u32 	[%rd40+516], %r519;
	st.global.u32 	[%rd40+520], %r520;
	st.global.u32 	[%rd40+524], %r521;
	st.global.u32 	[%rd40+1024], %r522;
	st.global.u32 	[%rd40+1028], %r523;
	st.global.u32 	[%rd40+1032], %r524;
	st.global.u32 	[%rd40+1036], %r525;
	st.global.u32 	[%rd40+1536], %r526;
	st.global.u32 	[%rd40+1540], %r527;
	st.global.u32 	[%rd40+1544], %r528;
	st.global.u32 	[%rd40+1548], %r529;
	bra.uni 	$L__BB18_192;
$L__BB18_77:
	cvt.u32.u64 	%r207, %rd3;
	cvt.u32.u64 	%r208, %rd9;
	sub.s32 	%r209, %r208, %r207;
	min.s32 	%r69, %r209, 1024;
	// begin inline asm
	griddepcontrol.wait;
	// end inline asm
	shl.b64 	%rd16, %rd3, 4;
	add.s64 	%rd17, %rd1, %rd16;
	mov.u32 	%r70, %tid.x;
	ld.global.u32 	%r559, [%rd17+12];
	ld.global.f32 	%f368, [%rd17+8];
	ld.global.f32 	%f369, [%rd17+4];
	ld.global.f32 	%f370, [%rd17];
	and.b32  	%r72, %r70, 31;
	shl.b32 	%r210, %r70, 2;
	and.b32  	%r211, %r210, 3968;
	or.b32  	%r73, %r211, %r72;
	setp.ge.s32 	%p22, %r73, %r69;
	shl.b32 	%r212, %r73, 4;
	cvt.u64.u32 	%rd18, %r212;
	add.s64 	%rd5, %rd17, %rd18;
	mov.u32 	%r556, %r559;
	mov.f32 	%f359, %f368;
	mov.f32 	%f360, %f369;
	mov.f32 	%f361, %f370;
	@%p22 bra 	$L__BB18_79;
	ld.global.f32 	%f361, [%rd5];
	ld.global.f32 	%f360, [%rd5+4];
	ld.global.f32 	%f359, [%rd5+8];
	ld.global.u32 	%r556, [%rd5+12];
$L__BB18_79:
	add.s32 	%r76, %r73, 32;
	setp.ge.s32 	%p23, %r76, %r69;
	mov.u32 	%r557, %r559;
	mov.f32 	%f362, %f368;
	mov.f32 	%f363, %f369;
	mov.f32 	%f364, %f370;
	@%p23 bra 	$L__BB18_81;
	ld.global.f32 	%f364, [%rd5+512];
	ld.global.f32 	%f363, [%rd5+516];
	ld.global.f32 	%f362, [%rd5+520];
	ld.global.u32 	%r557, [%rd5+524];
$L__BB18_81:
	add.s32 	%r79, %r73, 64;
	setp.ge.s32 	%p24, %r79, %r69;
	mov.u32 	%r558, %r559;
	mov.f32 	%f365, %f368;
	mov.f32 	%f366, %f369;
	mov.f32 	%f367, %f370;
	@%p24 bra 	$L__BB18_83;
	ld.global.f32 	%f367, [%rd5+1024];
	ld.global.f32 	%f366, [%rd5+1028];
	ld.global.f32 	%f365, [%rd5+1032];
	ld.global.u32 	%r558, [%rd5+1036];
$L__BB18_83:
	add.s32 	%r82, %r73, 96;
	setp.ge.s32 	%p25, %r82, %r69;
	@%p25 bra 	$L__BB18_85;
	ld.global.f32 	%f370, [%rd5+1536];
	ld.global.f32 	%f369, [%rd5+1540];
	ld.global.f32 	%f368, [%rd5+1544];
	ld.global.u32 	%r559, [%rd5+1548];
$L__BB18_85:
	// begin inline asm
	mov.u32 %r213, %laneid;
	// end inline asm
	add.s32 	%r214, %r213, %r211;
	shl.b32 	%r215, %r214, 4;
	mov.u32 	%r216, _ZZN3cub18CUB_300001_SM_10006detail10merge_sort30DeviceMergeSortBlockSortKernelINS2_10policy_hubIN6thrust24THRUST_300001_SM_1000_NS6detail15normal_iteratorINS6_10device_ptrI14TriangleVertexEEEEE9Policy600ESC_PNS0_8NullTypeESC_SG_m15CompareVerticesSA_SF_EEvbT0_T1_T2_T3_T4_PT6_PT7_T5_NS1_7vsmem_tEE19static_temp_storage;
	add.s32 	%r87, %r216, %r215;
	mov.b32 	%r217, %f359;
	mov.b32 	%r218, %f360;
	mov.b32 	%r219, %f361;
	st.shared.v4.u32 	[%r87], {%r219, %r218, %r217, %r556};
	mov.b32 	%r220, %f362;
	mov.b32 	%r221, %f363;
	mov.b32 	%r222, %f364;
	st.shared.v4.u32 	[%r87+512], {%r222, %r221, %r220, %r557};
	mov.b32 	%r223, %f365;
	mov.b32 	%r224, %f366;
	mov.b32 	%r225, %f367;
	st.shared.v4.u32 	[%r87+1024], {%r225, %r224, %r223, %r558};
	mov.b32 	%r226, %f368;
	mov.b32 	%r227, %f369;
	mov.b32 	%r228, %f370;
	st.shared.v4.u32 	[%r87+1536], {%r228, %r227, %r226, %r559};
	bar.warp.sync 	-1;
	mad.lo.s32 	%r88, %r213, 48, %r87;
	ld.shared.v4.u32 	{%r229, %r230, %r231, %r577}, [%r88];
	mov.b32 	%f424, %r229;
	mov.b32 	%f423, %r230;
	mov.b32 	%f422, %r231;
	ld.shared.v4.u32 	{%r232, %r233, %r234, %r90}, [%r88+16];
	mov.b32 	%f151, %r232;
	mov.b32 	%f152, %r233;
	mov.b32 	%f153, %r234;
	ld.shared.v4.u32 	{%r235, %r236, %r237, %r91}, [%r88+32];
	mov.b32 	%f154, %r235;
	mov.b32 	%f155, %r236;
	mov.b32 	%f156, %r237;
	ld.shared.v4.u32 	{%r92, %r93, %r94, %r96}, [%r88+48];
	bar.sync 	0;
	// begin inline asm
	griddepcontrol.launch_dependents;
	// end inline asm
	or.b32  	%r238, %r210, 1;
	setp.ge.u32 	%p26, %r238, %r69;
	mov.u32 	%r576, %r577;
	mov.f32 	%f419, %f422;
	mov.f32 	%f420, %f423;
	mov.f32 	%f421, %f424;
	mov.f32 	%f380, %f424;
	mov.f32 	%f381, %f423;
	mov.f32 	%f382, %f422;
	mov.u32 	%r563, %r577;
	@%p26 bra 	$L__BB18_91;
	setp.lt.f32 	%p27, %f424, %f151;
	@%p27 bra 	$L__BB18_90;
	setp.neu.f32 	%p28, %f424, %f151;
	mov.u32 	%r576, %r90;
	mov.f32 	%f419, %f153;
	mov.f32 	%f420, %f152;
	mov.f32 	%f421, %f151;
	mov.f32 	%f380, %f424;
	mov.f32 	%f381, %f423;
	mov.f32 	%f382, %f422;
	mov.u32 	%r563, %r577;
	@%p28 bra 	$L__BB18_91;
	setp.lt.f32 	%p29, %f423, %f152;
	@%p29 bra 	$L__BB18_90;
	setp.neu.f32 	%p30, %f423, %f152;
	setp.geu.f32 	%p31, %f422, %f153;
	or.pred  	%p32, %p30, %p31;
	mov.u32 	%r576, %r90;
	mov.f32 	%f419, %f153;
	mov.f32 	%f420, %f152;
	mov.f32 	%f421, %f151;
	mov.f32 	%f380, %f424;
	mov.f32 	%f381, %f423;
	mov.f32 	%f382, %f422;
	mov.u32 	%r563, %r577;
	@%p32 bra 	$L__BB18_91;
$L__BB18_90:
	mov.u32 	%r576, %r90;
	mov.f32 	%f419, %f153;
	mov.f32 	%f420, %f152;
	mov.f32 	%f421, %f151;
	mov.f32 	%f380, %f151;
	mov.f32 	%f381, %f152;
	mov.f32 	%f382, %f153;
	mov.u32 	%r563, %r90;
$L__BB18_91:
	add.s32 	%r239, %r210, 2;
	setp.ge.u32 	%p33, %r239, %r69;
	mov.u32 	%r575, %r563;
	mov.f32 	%f416, %f382;
	mov.f32 	%f417, %f381;
	mov.f32 	%f418, %f380;
	@%p33 bra 	$L__BB18_97;
	setp.lt.f32 	%p34, %f380, %f154;
	@%p34 bra 	$L__BB18_96;
	setp.neu.f32 	%p35, %f380, %f154;
	mov.u32 	%r575, %r91;
	mov.f32 	%f416, %f156;
	mov.f32 	%f417, %f155;
	mov.f32 	%f418, %f154;
	@%p35 bra 	$L__BB18_97;
	setp.lt.f32 	%p36, %f381, %f155;
	@%p36 bra 	$L__BB18_96;
	setp.neu.f32 	%p37, %f381, %f155;
	setp.geu.f32 	%p38, %f382, %f156;
	or.pred  	%p39, %p37, %p38;
	mov.u32 	%r575, %r91;
	mov.f32 	%f416, %f156;
	mov.f32 	%f417, %f155;
	mov.f32 	%f418, %f154;
	@%p39 bra 	$L__BB18_97;
$L__BB18_96:
	mov.u32 	%r575, %r91;
	mov.f32 	%f416, %f156;
	mov.f32 	%f417, %f155;
	mov.f32 	%f418, %f154;
	mov.f32 	%f380, %f154;
	mov.f32 	%f381, %f155;
	mov.f32 	%f382, %f156;
	mov.u32 	%r563, %r91;
$L__BB18_97:
	mov.b32 	%f286, %r92;
	mov.b32 	%f287, %r93;
	mov.b32 	%f288, %r94;
	add.s32 	%r240, %r210, 3;
	setp.lt.u32 	%p40, %r240, %r69;
	selp.b32 	%r574, %r96, %r563, %p40;
	selp.f32 	%f413, %f288, %f382, %p40;
	selp.f32 	%f414, %f287, %f381, %p40;
	selp.f32 	%f415, %f286, %f380, %p40;
	setp.ge.u32 	%p41, %r210, %r69;
	@%p41 bra 	$L__BB18_128;
	setp.lt.f32 	%p42, %f421, %f424;
	@%p42 bra 	$L__BB18_102;
	setp.neu.f32 	%p43, %f421, %f424;
	mov.u32 	%r569, %r576;
	mov.f32 	%f398, %f419;
	mov.f32 	%f399, %f420;
	mov.f32 	%f400, %f421;
	@%p43 bra 	$L__BB18_103;
	setp.lt.f32 	%p44, %f420, %f423;
	@%p44 bra 	$L__BB18_102;
	setp.neu.f32 	%p45, %f420, %f423;
	setp.geu.f32 	%p46, %f419, %f422;
	or.pred  	%p47, %p45, %p46;
	mov.u32 	%r569, %r576;
	mov.f32 	%f398, %f419;
	mov.f32 	%f399, %f420;
	mov.f32 	%f400, %f421;
	@%p47 bra 	$L__BB18_103;
$L__BB18_102:
	mov.u32 	%r569, %r577;
	mov.f32 	%f398, %f422;
	mov.f32 	%f399, %f423;
	mov.f32 	%f400, %f424;
	mov.u32 	%r577, %r576;
	mov.f32 	%f422, %f419;
	mov.f32 	%f423, %f420;
	mov.f32 	%f424, %f421;
$L__BB18_103:
	setp.lt.f32 	%p48, %f415, %f418;
	@%p48 bra 	$L__BB18_107;
	setp.neu.f32 	%p49, %f415, %f418;
	mov.u32 	%r566, %r574;
	mov.f32 	%f389, %f413;
	mov.f32 	%f390, %f414;
	mov.f32 	%f391, %f415;
	@%p49 bra 	$L__BB18_108;
	setp.lt.f32 	%p50, %f414, %f417;
	@%p50 bra 	$L__BB18_107;
	setp.neu.f32 	%p51, %f414, %f417;
	setp.geu.f32 	%p52, %f413, %f416;
	or.pred  	%p53, %p51, %p52;
	mov.u32 	%r566, %r574;
	mov.f32 	%f389, %f413;
	mov.f32 	%f390, %f414;
	mov.f32 	%f391, %f415;
	@%p53 bra 	$L__BB18_108;
$L__BB18_107:
	mov.u32 	%r566, %r575;
	mov.f32 	%f389, %f416;
	mov.f32 	%f390, %f417;
	mov.f32 	%f391, %f418;
	mov.u32 	%r575, %r574;
	mov.f32 	%f416, %f413;
	mov.f32 	%f417, %f414;
	mov.f32 	%f418, %f415;
$L__BB18_108:
	setp.lt.f32 	%p54, %f418, %f400;
	@%p54 bra 	$L__BB18_112;
	setp.neu.f32 	%p55, %f418, %f400;
	mov.u32 	%r573, %r575;
	mov.f32 	%f410, %f416;
	mov.f32 	%f411, %f417;
	mov.f32 	%f412, %f418;
	@%p55 bra 	$L__BB18_113;
	setp.lt.f32 	%p56, %f417, %f399;
	@%p56 bra 	$L__BB18_112;
	setp.neu.f32 	%p57, %f417, %f399;
	setp.geu.f32 	%p58, %f416, %f398;
	or.pred  	%p59, %p57, %p58;
	mov.u32 	%r573, %r575;
	mov.f32 	%f410, %f416;
	mov.f32 	%f411, %f417;
	mov.f32 	%f412, %f418;
	@%p59 bra 	$L__BB18_113;
$L__BB18_112:
	mov.u32 	%r573, %r569;
	mov.f32 	%f410, %f398;
	mov.f32 	%f411, %f399;
	mov.f32 	%f412, %f400;
	mov.u32 	%r569, %r575;
	mov.f32 	%f398, %f416;
	mov.f32 	%f399, %f417;
	mov.f32 	%f400, %f418;
$L__BB18_113:
	setp.lt.f32 	%p60, %f400, %f424;
	@%p60 bra 	$L__BB18_117;
	setp.neu.f32 	%p61, %f400, %f424;
	mov.u32 	%r576, %r569;
	mov.f32 	%f419, %f398;
	mov.f32 	%f420, %f399;
	mov.f32 	%f421, %f400;
	@%p61 bra 	$L__BB18_118;
	setp.lt.f32 	%p62, %f399, %f423;
	@%p62 bra 	$L__BB18_117;
	setp.neu.f32 	%p63, %f399, %f423;
	setp.geu.f32 	%p64, %f398, %f422;
	or.pred  	%p65, %p63, %p64;
	mov.u32 	%r576, %r569;
	mov.f32 	%f419, %f398;
	mov.f32 	%f420, %f399;
	mov.f32 	%f421, %f400;
	@%p65 bra 	$L__BB18_118;
$L__BB18_117:
	mov.u32 	%r576, %r577;
	mov.f32 	%f419, %f422;
	mov.f32 	%f420, %f423;
	mov.f32 	%f421, %f424;
	mov.u32 	%r577, %r569;
	mov.f32 	%f422, %f398;
	mov.f32 	%f423, %f399;
	mov.f32 	%f424, %f400;
$L__BB18_118:
	setp.lt.f32 	%p66, %f391, %f412;
	@%p66 bra 	$L__BB18_122;
	setp.neu.f32 	%p67, %f391, %f412;
	mov.u32 	%r574, %r566;
	mov.f32 	%f413, %f389;
	mov.f32 	%f414, %f390;
	mov.f32 	%f415, %f391;
	@%p67 bra 	$L__BB18_123;
	setp.lt.f32 	%p68, %f390, %f411;
	@%p68 bra 	$L__BB18_122;
	setp.neu.f32 	%p69, %f390, %f411;
	setp.geu.f32 	%p70, %f389, %f410;
	or.pred  	%p71, %p69, %p70;
	mov.u32 	%r574, %r566;
	mov.f32 	%f413, %f389;
	mov.f32 	%f414, %f390;
	mov.f32 	%f415, %f391;
	@%p71 bra 	$L__BB18_123;
$L__BB18_122:
	mov.u32 	%r574, %r573;
	mov.f32 	%f413, %f410;
	mov.f32 	%f414, %f411;
	mov.f32 	%f415, %f412;
	mov.u32 	%r573, %r566;
	mov.f32 	%f410, %f389;
	mov.f32 	%f411, %f390;
	mov.f32 	%f412, %f391;
$L__BB18_123:
	setp.lt.f32 	%p72, %f412, %f421;
	@%p72 bra 	$L__BB18_127;
	setp.neu.f32 	%p73, %f412, %f421;
	mov.u32 	%r575, %r573;
	mov.f32 	%f416, %f410;
	mov.f32 	%f417, %f411;
	mov.f32 	%f418, %f412;
	@%p73 bra 	$L__BB18_128;
	setp.lt.f32 	%p74, %f411, %f420;
	@%p74 bra 	$L__BB18_127;
	setp.neu.f32 	%p75, %f411, %f420;
	setp.geu.f32 	%p76, %f410, %f419;
	or.pred  	%p77, %p75, %p76;
	mov.u32 	%r575, %r573;
	mov.f32 	%f416, %f410;
	mov.f32 	%f417, %f411;
	mov.f32 	%f418, %f412;
	@%p77 bra 	$L__BB18_128;
$L__BB18_127:
	mov.u32 	%r575, %r576;
	mov.f32 	%f416, %f419;
	mov.f32 	%f417, %f420;
	mov.f32 	%f418, %f421;
	mov.u32 	%r576, %r573;
	mov.f32 	%f419, %f410;
	mov.f32 	%f420, %f411;
	mov.f32 	%f421, %f412;
$L__BB18_128:
	mov.b32 	%r582, 2;
	shl.b32 	%r246, %r70, 6;
$L__BB18_129:
	mov.u32 	%r120, %r582;
	bar.sync 	0;
	add.s32 	%r242, %r120, -1;
	mov.b32 	%r243, %f422;
	mov.b32 	%r244, %f423;
	mov.b32 	%r245, %f424;
	mov.u32 	%r247, _ZZN3cub18CUB_300001_SM_10006detail10merge_sort30DeviceMergeSortBlockSortKernelINS2_10policy_hubIN6thrust24THRUST_300001_SM_1000_NS6detail15normal_iteratorINS6_10device_ptrI14TriangleVertexEEEEE9Policy600ESC_PNS0_8NullTypeESC_SG_m15CompareVerticesSA_SF_EEvbT0_T1_T2_T3_T4_PT6_PT7_T5_NS1_7vsmem_tEE19static_temp_storage;
	add.s32 	%r248, %r247, %r246;
	st.shared.v4.u32 	[%r248], {%r245, %r244, %r243, %r577};
	mov.b32 	%r249, %f419;
	mov.b32 	%r250, %f420;
	mov.b32 	%r251, %f421;
	st.shared.v4.u32 	[%r248+16], {%r251, %r250, %r249, %r576};
	mov.b32 	%r252, %f416;
	mov.b32 	%r253, %f417;
	mov.b32 	%r254, %f418;
	st.shared.v4.u32 	[%r248+32], {%r254, %r253, %r252, %r575};
	mov.b32 	%r255, %f413;
	mov.b32 	%r256, %f414;
	mov.b32 	%r257, %f415;
	st.shared.v4.u32 	[%r248+48], {%r257, %r256, %r255, %r574};
	bar.sync 	0;
	neg.s32 	%r258, %r120;
	and.b32  	%r259, %r70, %r258;
	shl.b32 	%r260, %r259, 2;
	shl.b32 	%r261, %r120, 1;
	and.b32  	%r262, %r242, %r70;
	shl.b32 	%r263, %r262, 2;
	min.s32 	%r121, %r263, %r69;
	min.s32 	%r122, %r260, %r69;
	add.s32 	%r264, %r122, %r261;
	min.s32 	%r123, %r264, %r69;
	add.s32 	%r265, %r123, %r261;
	min.s32 	%r124, %r265, %r69;
	sub.s32 	%r266, %r123, %r122;
	sub.s32 	%r267, %r124, %r123;
	setp.lt.s32 	%p78, %r121, %r267;
	sub.s32 	%r268, %r121, %r267;
	selp.b32 	%r585, 0, %r268, %p78;
	min.s32 	%r583, %r266, %r121;
	setp.ge.s32 	%p79, %r585, %r583;
	@%p79 bra 	$L__BB18_137;
	add.s32 	%r127, %r123, %r121;
$L__BB18_131:
	sub.s32 	%r269, %r583, %r585;
	shr.u32 	%r270, %r269, 31;
	add.s32 	%r271, %r269, %r270;
	shr.s32 	%r272, %r271, 1;
	add.s32 	%r130, %r272, %r585;
	add.s32 	%r273, %r130, %r122;
	shl.b32 	%r274, %r273, 4;
	add.s32 	%r276, %r247, %r274;
	.pragma "used_bytes_mask 4095";
	ld.shared.v4.f32 	{%f226, %f227, %f228, %f289}, [%r276];
	not.b32 	%r277, %r130;
	add.s32 	%r278, %r127, %r277;
	shl.b32 	%r279, %r278, 4;
	add.s32 	%r280, %r247, %r279;
	.pragma "used_bytes_mask 4095";
	ld.shared.v4.f32 	{%f229, %f230, %f231, %f290}, [%r280];
	setp.lt.f32 	%p81, %f229, %f226;
	mov.pred 	%p80, 0;
	mov.pred 	%p257, %p80;
	@%p81 bra 	$L__BB18_136;
	setp.neu.f32 	%p83, %f229, %f226;
	mov.pred 	%p82, -1;
	mov.pred 	%p257, %p82;
	@%p83 bra 	$L__BB18_136;
	setp.lt.f32 	%p85, %f230, %f227;
	mov.pred 	%p257, %p80;
	@%p85 bra 	$L__BB18_136;
	setp.neu.f32 	%p87, %f230, %f227;
	mov.pred 	%p257, %p82;
	@%p87 bra 	$L__BB18_136;
	setp.geu.f32 	%p257, %f231, %f228;
$L__BB18_136:
	add.s32 	%r281, %r130, 1;
	selp.b32 	%r585, %r281, %r585, %p257;
	selp.b32 	%r583, %r583, %r130, %p257;
	setp.lt.s32 	%p88, %r585, %r583;
	@%p88 bra 	$L__BB18_131;
$L__BB18_137:
	add.s32 	%r134, %r585, %r122;
	add.s32 	%r282, %r123, %r121;
	sub.s32 	%r135, %r282, %r585;
	shl.b32 	%r283, %r134, 4;
	add.s32 	%r136, %r247, %r283;
	ld.shared.v4.u32 	{%r285, %r286, %r287, %r589}, [%r136];
	mov.b32 	%f446, %r285;
	mov.b32 	%f447, %r286;
	mov.b32 	%f448, %r287;
	shl.b32 	%r288, %r135, 4;
	add.s32 	%r138, %r247, %r288;
	ld.shared.v4.u32 	{%r289, %r290, %r291, %r586}, [%r138];
	mov.b32 	%f437, %r289;
	mov.b32 	%f438, %r290;
	mov.b32 	%f439, %r291;
	setp.ge.s32 	%p90, %r135, %r124;
	mov.pred 	%p89, 0;
	mov.pred 	%p258, %p89;
	@%p90 bra 	$L__BB18_143;
	setp.ge.s32 	%p92, %r134, %r123;
	setp.lt.f32 	%p93, %f437, %f446;
	or.pred  	%p94, %p92, %p93;
	mov.pred 	%p91, -1;
	mov.pred 	%p258, %p91;
	@%p94 bra 	$L__BB18_143;
	setp.neu.f32 	%p96, %f437, %f446;
	mov.pred 	%p258, %p89;
	@%p96 bra 	$L__BB18_143;
	setp.lt.f32 	%p98, %f438, %f447;
	mov.pred 	%p258, %p91;
	@%p98 bra 	$L__BB18_143;
	setp.neu.f32 	%p100, %f438, %f447;
	mov.pred 	%p258, %p89;
	@%p100 bra 	$L__BB18_143;
	setp.lt.f32 	%p258, %f439, %f448;
$L__BB18_143:
	selp.b32 	%r577, %r586, %r589, %p258;
	selp.f32 	%f422, %f439, %f448, %p258;
	selp.f32 	%f423, %f438, %f447, %p258;
	selp.f32 	%f424, %f437, %f446, %p258;
	selp.u32 	%r292, 1, 0, %p258;
	add.s32 	%r141, %r135, %r292;
	not.pred 	%p101, %p258;
	selp.u32 	%r293, 1, 0, %p101;
	add.s32 	%r142, %r134, %r293;
	@%p101 bra 	$L__BB18_145;
	ld.shared.v4.u32 	{%r297, %r298, %r299, %r586}, [%r138+16];
	mov.b32 	%f437, %r297;
	mov.b32 	%f438, %r298;
	mov.b32 	%f439, %r299;
	bra.uni 	$L__BB18_146;
$L__BB18_145:
	ld.shared.v4.u32 	{%r294, %r295, %r296, %r589}, [%r136+16];
	mov.b32 	%f446, %r294;
	mov.b32 	%f447, %r295;
	mov.b32 	%f448, %r296;
$L__BB18_146:
	setp.ge.s32 	%p103, %r141, %r124;
	mov.pred 	%p102, 0;
	mov.pred 	%p259, %p102;
	@%p103 bra 	$L__BB18_152;
	setp.ge.s32 	%p105, %r142, %r123;
	setp.lt.f32 	%p106, %f437, %f446;
	or.pred  	%p107, %p105, %p106;
	mov.pred 	%p104, -1;
	mov.pred 	%p259, %p104;
	@%p107 bra 	$L__BB18_152;
	setp.neu.f32 	%p109, %f437, %f446;
	mov.pred 	%p259, %p102;
	@%p109 bra 	$L__BB18_152;
	setp.lt.f32 	%p111, %f438, %f447;
	mov.pred 	%p259, %p104;
	@%p111 bra 	$L__BB18_152;
	setp.neu.f32 	%p113, %f438, %f447;
	mov.pred 	%p259, %p102;
	@%p113 bra 	$L__BB18_152;
	setp.lt.f32 	%p259, %f439, %f448;
$L__BB18_152:
	selp.b32 	%r576, %r586, %r589, %p259;
	selp.f32 	%f419, %f439, %f448, %p259;
	selp.f32 	%f420, %f438, %f447, %p259;
	selp.f32 	%f421, %f437, %f446, %p259;
	selp.u32 	%r300, 1, 0, %p259;
	add.s32 	%r148, %r141, %r300;
	not.pred 	%p114, %p259;
	selp.u32 	%r301, 1, 0, %p114;
	add.s32 	%r149, %r142, %r301;
	@%p259 bra 	$L__BB18_154;
	shl.b32 	%r302, %r149, 4;
	mov.u32 	%r303, _ZZN3cub18CUB_300001_SM_10006detail10merge_sort30DeviceMergeSortBlockSortKernelINS2_10policy_hubIN6thrust24THRUST_300001_SM_1000_NS6detail15normal_iteratorINS6_10device_ptrI14TriangleVertexEEEEE9Policy600ESC_PNS0_8NullTypeESC_SG_m15CompareVerticesSA_SF_EEvbT0_T1_T2_T3_T4_PT6_PT7_T5_NS1_7vsmem_tEE19static_temp_storage;
	add.s32 	%r304, %r303, %r302;
	ld.shared.v4.u32 	{%r305, %r306, %r307, %r589}, [%r304];
	mov.b32 	%f446, %r305;
	mov.b32 	%f447, %r306;
	mov.b32 	%f448, %r307;
	bra.uni 	$L__BB18_155;
$L__BB18_154:
	shl.b32 	%r308, %r148, 4;
	mov.u32 	%r309, _ZZN3cub18CUB_300001_SM_10006detail10merge_sort30DeviceMergeSortBlockSortKernelINS2_10policy_hubIN6thrust24THRUST_300001_SM_1000_NS6detail15normal_iteratorINS6_10device_ptrI14TriangleVertexEEEEE9Policy600ESC_PNS0_8NullTypeESC_SG_m15CompareVerticesSA_SF_EEvbT0_T1_T2_T3_T4_PT6_PT7_T5_NS1_7vsmem_tEE19static_temp_storage;
	add.s32 	%r310, %r309, %r308;
	ld.shared.v4.u32 	{%r311, %r312, %r313, %r586}, [%r310];
	mov.b32 	%f437, %r311;
	mov.b32 	%f438, %r312;
	mov.b32 	%f439, %r313;
$L__BB18_155:
	setp.ge.s32 	%p116, %r148, %r124;
	mov.pred 	%p115, 0;
	mov.pred 	%p260, %p115;
	@%p116 bra 	$L__BB18_161;
	setp.ge.s32 	%p118, %r149, %r123;
	setp.lt.f32 	%p119, %f437, %f446;
	or.pred  	%p120, %p118, %p119;
	mov.pred 	%p117, -1;
	mov.pred 	%p260, %p117;
	@%p120 bra 	$L__BB18_161;
	setp.neu.f32 	%p122, %f437, %f446;
	mov.pred 	%p260, %p115;
	@%p122 bra 	$L__BB18_161;
	setp.lt.f32 	%p124, %f438, %f447;
	mov.pred 	%p260, %p117;
	@%p124 bra 	$L__BB18_161;
	setp.neu.f32 	%p126, %f438, %f447;
	mov.pred 	%p260, %p115;
	@%p126 bra 	$L__BB18_161;
	setp.lt.f32 	%p260, %f439, %f448;
$L__BB18_161:
	selp.b32 	%r575, %r586, %r589, %p260;
	selp.f32 	%f416, %f439, %f448, %p260;
	selp.f32 	%f417, %f438, %f447, %p260;
	selp.f32 	%f418, %f437, %f446, %p260;
	selp.u32 	%r314, 1, 0, %p260;
	add.s32 	%r155, %r148, %r314;
	not.pred 	%p127, %p260;
	selp.u32 	%r315, 1, 0, %p127;
	add.s32 	%r156, %r149, %r315;
	@%p260 bra 	$L__BB18_163;
	shl.b32 	%r316, %r156, 4;
	mov.u32 	%r317, _ZZN3cub18CUB_300001_SM_10006detail10merge_sort30DeviceMergeSortBlockSortKernelINS2_10policy_hubIN6thrust24THRUST_300001_SM_1000_NS6detail15normal_iteratorINS6_10device_ptrI14TriangleVertexEEEEE9Policy600ESC_PNS0_8NullTypeESC_SG_m15CompareVerticesSA_SF_EEvbT0_T1_T2_T3_T4_PT6_PT7_T5_NS1_7vsmem_tEE19static_temp_storage;
	add.s32 	%r318, %r317, %r316;
	ld.shared.v4.u32 	{%r319, %r320, %r321, %r589}, [%r318];
	mov.b32 	%f446, %r319;
	mov.b32 	%f447, %r320;
	mov.b32 	%f448, %r321;
	bra.uni 	$L__BB18_164;
$L__BB18_163:
	shl.b32 	%r322, %r155, 4;
	mov.u32 	%r323, _ZZN3cub18CUB_300001_SM_10006detail10merge_sort30DeviceMergeSortBlockSortKernelINS2_10policy_hubIN6thrust24THRUST_300001_SM_1000_NS6detail15normal_iteratorINS6_10device_ptrI14TriangleVertexEEEEE9Policy600ESC_PNS0_8NullTypeESC_SG_m15CompareVerticesSA_SF_EEvbT0_T1_T2_T3_T4_PT6_PT7_T5_NS1_7vsmem_tEE19static_temp_storage;
	add.s32 	%r324, %r323, %r322;
	ld.shared.v4.u32 	{%r325, %r326, %r327, %r586}, [%r324];
	mov.b32 	%f437, %r325;
	mov.b32 	%f438, %r326;
	mov.b32 	%f439, %r327;
$L__BB18_164:
	setp.ge.s32 	%p129, %r155, %r124;
	mov.pred 	%p128, 0;
	mov.pred 	%p261, %p128;
	@%p129 bra 	$L__BB18_170;
	setp.ge.s32 	%p131, %r156, %r123;
	setp.lt.f32 	%p132, %f437, %f446;
	or.pred  	%p133, %p131, %p132;
	mov.pred 	%p130, -1;
	mov.pred 	%p261, %p130;
	@%p133 bra 	$L__BB18_170;
	setp.neu.f32 	%p135, %f437, %f446;
	mov.pred 	%p261, %p128;
	@%p135 bra 	$L__BB18_170;
	setp.lt.f32 	%p137, %f438, %f447;
	mov.pred 	%p261, %p130;
	@%p137 bra 	$L__BB18_170;
	setp.neu.f32 	%p139, %f438, %f447;
	mov.pred 	%p261, %p128;
	@%p139 bra 	$L__BB18_170;
	setp.lt.f32 	%p261, %f439, %f448;
$L__BB18_170:
	shl.b32 	%r582, %r120, 1;
	selp.b32 	%r574, %r586, %r589, %p261;
	selp.f32 	%f413, %f439, %f448, %p261;
	selp.f32 	%f414, %f438, %f447, %p261;
	selp.f32 	%f415, %f437, %f446, %p261;
	setp.lt.u32 	%p140, %r120, 129;
	@%p140 bra 	$L__BB18_129;
	ld.param.s8 	%rs2, [_ZN3cub18CUB_300001_SM_10006detail10merge_sort30DeviceMergeSortBlockSortKernelINS2_10policy_hubIN6thrust24THRUST_300001_SM_1000_NS6detail15normal_iteratorINS6_10device_ptrI14TriangleVertexEEEEE9Policy600ESC_PNS0_8NullTypeESC_SG_m15CompareVerticesSA_SF_EEvbT0_T1_T2_T3_T4_PT6_PT7_T5_NS1_7vsmem_tE_param_0];
	mov.u32 	%r328, %ctaid.x;
	mul.wide.u32 	%rd6, %r328, 1024;
	bar.sync 	0;
	setp.eq.s16 	%p141, %rs2, 0;
	@%p141 bra 	$L__BB18_182;
	mov.b32 	%r329, %f422;
	mov.b32 	%r330, %f423;
	mov.b32 	%r331, %f424;
	st.shared.v4.u32 	[%r88], {%r331, %r330, %r329, %r577};
	mov.b32 	%r332, %f419;
	mov.b32 	%r333, %f420;
	mov.b32 	%r334, %f421;
	st.shared.v4.u32 	[%r88+16], {%r334, %r333, %r332, %r576};
	mov.b32 	%r335, %f416;
	mov.b32 	%r336, %f417;
	mov.b32 	%r337, %f418;
	st.shared.v4.u32 	[%r88+32], {%r337, %r336, %r335, %r575};
	mov.b32 	%r338, %f413;
	mov.b32 	%r339, %f414;
	mov.b32 	%r340, %f415;
	st.shared.v4.u32 	[%r88+48], {%r340, %r339, %r338, %r574};
	bar.warp.sync 	-1;
	ld.shared.v4.u32 	{%r163, %r164, %r165, %r167}, [%r87];
	ld.shared.v4.u32 	{%r168, %r169, %r170, %r172}, [%r87+512];
	ld.shared.v4.u32 	{%r173, %r174, %r175, %r177}, [%r87+1024];
	ld.shared.v4.u32 	{%r178, %r179, %r180, %r182}, [%r87+1536];
	setp.eq.s32 	%p142, %r70, 0;
	@%p142 bra 	$L__BB18_173;
	bra.uni 	$L__BB18_174;
$L__BB18_173:
	st.volatile.shared.u32 	[_ZZN3cub18CUB_300001_SM_10006detail10merge_sort30DeviceMergeSortBlockSortKernelINS2_10policy_hubIN6thrust24THRUST_300001_SM_1000_NS6detail15normal_iteratorINS6_10device_ptrI14TriangleVertexEEEEE9Policy600ESC_PNS0_8NullTypeESC_SG_m15CompareVerticesSA_SF_EEvbT0_T1_T2_T3_T4_PT6_PT7_T5_NS1_7vsmem_tEE19static_temp_storage+16384], %r69;
$L__BB18_174:
	bar.sync 	0;
	ld.volatile.shared.u32 	%r203, [_ZZN3cub18CUB_300001_SM_10006detail10merge_sort30DeviceMergeSortBlockSortKernelINS2_10policy_hubIN6thrust24THRUST_300001_SM_1000_NS6detail15normal_iteratorINS6_10device_ptrI14TriangleVertexEEEEE9Policy600ESC_PNS0_8NullTypeESC_SG_m15CompareVerticesSA_SF_EEvbT0_T1_T2_T3_T4_PT6_PT7_T5_NS1_7vsmem_tEE19static_temp_storage+16384];
	cvt.u64.u32 	%rd19, %r211;
	cvt.u64.u32 	%rd20, %r72;
	add.s64 	%rd21, %rd6, %rd20;
	add.s64 	%rd22, %rd21, %rd19;
	setp.ge.s32 	%p143, %r73, %r203;
	shl.b64 	%rd23, %rd22, 4;
	add.s64 	%rd7, %rd2, %rd23;
	@%p143 bra 	$L__BB18_176;
	st.global.u32 	[%rd7], %r163;
	st.global.u32 	[%rd7+4], %r164;
	st.global.u32 	[%rd7+8], %r165;
	st.global.u32 	[%rd7+12], %r167;
$L__BB18_176:
	setp.ge.s32 	%p144, %r76, %r203;
	@%p144 bra 	$L__BB18_178;
	st.global.u32 	[%rd7+512], %r168;
	st.global.u32 	[%rd7+516], %r169;
	st.global.u32 	[%rd7+520], %r170;
	st.global.u32 	[%rd7+524], %r172;
$L__BB18_178:
	setp.ge.s32 	%p145, %r79, %r203;
	@%p145 bra 	$L__BB18_180;
	st.global.u32 	[%rd7+1024], %r173;
	st.global.u32 	[%rd7+1028], %r174;
	st.global.u32 	[%rd7+1032], %r175;
	st.global.u32 	[%rd7+1036], %r177;
$L__BB18_180:
	setp.ge.s32 	%p146, %r82, %r203;
	@%p146 bra 	$L__BB18_192;
	st.global.u32 	[%rd7+1536], %r178;
	st.global.u32 	[%rd7+1540], %r179;
	st.global.u32 	[%rd7+1544], %r180;
	st.global.u32 	[%rd7+1548], %r182;
	bra.uni 	$L__BB18_192;
$L__BB18_182:
	mov.b32 	%r341, %f422;
	mov.b32 	%r342, %f423;
	mov.b32 	%r343, %f424;
	st.shared.v4.u32 	[%r88], {%r343, %r342, %r341, %r577};
	mov.b32 	%r344, %f419;
	mov.b32 	%r345, %f420;
	mov.b32 	%r346, %f421;
	st.shared.v4.u32 	[%r88+16], {%r346, %r345, %r344, %r576};
	mov.b32 	%r347, %f416;
	mov.b32 	%r348, %f417;
	mov.b32 	%r349, %f418;
	st.shared.v4.u32 	[%r88+32], {%r349, %r348, %r347, %r575};
	mov.b32 	%r350, %f413;
	mov.b32 	%r351, %f414;
	mov.b32 	%r352, %f415;
	st.shared.v4.u32 	[%r88+48], {%r352, %r351, %r350, %r574};
	bar.warp.sync 	-1;
	ld.shared.v4.u32 	{%r183, %r184, %r185, %r187}, [%r87];
	ld.shared.v4.u32 	{%r188, %r189, %r190, %r192}, [%r87+512];
	ld.shared.v4.u32 	{%r193, %r194, %r195, %r197}, [%r87+1024];
	ld.shared.v4.u32 	{%r198, %r199, %r200, %r202}, [%r87+1536];
	setp.eq.s32 	%p147, %r70, 0;
	@%p147 bra 	$L__BB18_183;
	bra.uni 	$L__BB18_184;
$L__BB18_183:
	st.volatile.shared.u32 	[_ZZN3cub18CUB_300001_SM_10006detail10merge_sort30DeviceMergeSortBlockSortKernelINS2_10policy_hubIN6thrust24THRUST_300001_SM_1000_NS6detail15normal_iteratorINS6_10device_ptrI14TriangleVertexEEEEE9Policy600ESC_PNS0_8NullTypeESC_SG_m15CompareVerticesSA_SF_EEvbT0_T1_T2_T3_T4_PT6_PT7_T5_NS1_7vsmem_tEE19static_temp_storage+16384], %r69;
$L__BB18_184:
	ld.param.u64 	%rd41, [_ZN3cub18CUB_300001_SM_10006detail10merge_sort30DeviceMergeSortBlockSortKernelINS2_10policy_hubIN6thrust24THRUST_300001_SM_1000_NS6detail15normal_iteratorINS6_10device_ptrI14TriangleVertexEEEEE9Policy600ESC_PNS0_8NullTypeESC_SG_m15CompareVerticesSA_SF_EEvbT0_T1_T2_T3_T4_PT6_PT7_T5_NS1_7vsmem_tE_param_6];
	bar.sync 	0;
	ld.volatile.shared.u32 	%r204, [_ZZN3cub18CUB_300001_SM_10006detail10merge_sort30DeviceMergeSortBlockSortKernelINS2_10policy_hubIN6thrust24THRUST_300001_SM_1000_NS6detail15normal_iteratorINS6_10device_ptrI14TriangleVertexEEEEE9Policy600ESC_PNS0_8NullTypeESC_SG_m15CompareVerticesSA_SF_EEvbT0_T1_T2_T3_T4_PT6_PT7_T5_NS1_7vsmem_tEE19static_temp_storage+16384];
	setp.ge.s32 	%p148, %r73, %r204;
	cvt.u64.u32 	%rd24, %r73;
	add.s64 	%rd25, %rd6, %rd24;
	cvta.to.global.u64 	%rd26, %rd41;
	shl.b64 	%rd27, %rd25, 4;
	add.s64 	%rd8, %rd26, %rd27;
	@%p148 bra 	$L__BB18_186;
	st.global.u32 	[%rd8], %r183;
	st.global.u32 	[%rd8+4], %r184;
	st.global.u32 	[%rd8+8], %r185;
	st.global.u32 	[%rd8+12], %r187;
$L__BB18_186:
	setp.ge.s32 	%p149, %r76, %r204;
	@%p149 bra 	$L__BB18_188;
	st.global.u32 	[%rd8+512], %r188;
	st.global.u32 	[%rd8+516], %r189;
	st.global.u32 	[%rd8+520], %r190;
	st.global.u32 	[%rd8+524], %r192;
$L__BB18_188:
	setp.ge.s32 	%p150, %r79, %r204;
	@%p150 bra 	$L__BB18_190;
	st.global.u32 	[%rd8+1024], %r193;
	st.global.u32 	[%rd8+1028], %r194;
	st.global.u32 	[%rd8+1032], %r195;
	st.global.u32 	[%rd8+1036], %r197;
$L__BB18_190:
	setp.ge.s32 	%p151, %r82, %r204;
	@%p151 bra 	$L__BB18_192;
	st.global.u32 	[%rd8+1536], %r198;
	st.global.u32 	[%rd8+1540], %r199;
	st.global.u32 	[%rd8+1544], %r200;
	st.global.u32 	[%rd8+1548], %r202;
$L__BB18_192:
	ret;

}
	// .globl	_ZN3cub18CUB_300001_SM_10006detail10merge_sort30DeviceMergeSortPartitionKernelIN6thrust24THRUST_300001_SM_1000_NS6detail15normal_iteratorINS5_10device_ptrI14TriangleVertexEEEEm15CompareVerticesS9_EEvbT_PT2_T0_SG_PSG_T1_SG_i
.visible .entry _ZN3cub18CUB_300001_SM_10006detail10merge_sort30DeviceMergeSortPartitionKernelIN6thrust24THRUST_300001_SM_1000_NS6detail15normal_iteratorINS5_10device_ptrI14TriangleVertexEEEEm15CompareVerticesS9_EEvbT_PT2_T0_SG_PSG_T1_SG_i(
	.param .u8 _ZN3cub18CUB_300001_SM_10006detail10merge_sort30DeviceMergeSortPartitionKernelIN6thrust24THRUST_300001_SM_1000_NS6detail15normal_iteratorINS5_10device_ptrI14TriangleVertexEEEEm15CompareVerticesS9_EEvbT_PT2_T0_SG_PSG_T1_SG_i_param_0,
	.param .align 8 .b8 _ZN3cub18CUB_300001_SM_10006detail10merge_sort30DeviceMergeSortPartitionKernelIN6thrust24THRUST_300001_SM_1000_NS6detail15normal_iteratorINS5_10device_ptrI14TriangleVertexEEEEm15CompareVerticesS9_EEvbT_PT2_T0_SG_PSG_T1_SG_i_param_1[8],
	.param .u64 .ptr .align 1 _ZN3cub18CUB_300001_SM_10006detail10merge_sort30DeviceMergeSortPartitionKernelIN6thrust24THRUST_300001_SM_1000_NS6detail15normal_iteratorINS5_10device_ptrI14TriangleVertexEEEEm15CompareVerticesS9_EEvbT_PT2_T0_SG_PSG_T1_SG_i_param_2,
	.param .u64 _ZN3cub18CUB_300001_SM_10006detail10merge_sort30DeviceMergeSortPartitionKernelIN6thrust24THRUST_300001_SM_1000_NS6detail15normal_iteratorINS5_10device_ptrI14TriangleVertexEEEEm15CompareVerticesS9_EEvbT_PT2_T0_SG_PSG_T1_SG_i_param_3,
	.param .u64 _ZN3cub18CUB_300001_SM_10006detail10merge_sort30DeviceMergeSortPartitionKernelIN6thrust24THRUST_300001_SM_1000_NS6detail15normal_iteratorINS5_10device_ptrI14TriangleVertexEEEEm15CompareVerticesS9_EEvbT_PT2_T0_SG_PSG_T1_SG_i_param_4,
	.param .u64 .ptr .align 1 _ZN3cub18CUB_300001_SM_10006detail10merge_sort30DeviceMergeSortPartitionKernelIN6thrust24THRUST_300001_SM_1000_NS6detail15normal_iteratorINS5_10device_ptrI14TriangleVertexEEEEm15CompareVerticesS9_EEvbT_PT2_T0_SG_PSG_T1_SG_i_param_5,
	.param .align 1 .b8 _ZN3cub18CUB_300001_SM_10006detail10merge_sort30DeviceMergeSortPartitionKernelIN6thrust24THRUST_300001_SM_1000_NS6detail15normal_iteratorINS5_10device_ptrI14TriangleVertexEEEEm15CompareVerticesS9_EEvbT_PT2_T0_SG_PSG_T1_SG_i_param_6[1],
	.param .u64 _ZN3cub18CUB_300001_SM_10006detail10merge_sort30DeviceMergeSortPartitionKernelIN6thrust24THRUST_300001_SM_1000_NS6detail15normal_iteratorINS5_10device_ptrI14TriangleVertexEEEEm15CompareVerticesS9_EEvbT_PT2_T0_SG_PSG_T1_SG_i_param_7,
	.param .u32 _ZN3cub18CUB_300001_SM_10006detail10merge_sort30DeviceMergeSortPartitionKernelIN6thrust24THRUST_300001_SM_1000_NS6detail15normal_iteratorINS5_10device_ptrI14TriangleVertexEEEEm15CompareVerticesS9_EEvbT_PT2_T0_SG_PSG_T1_SG_i_param_8
)
{
	.reg .pred 	%p<30>;
	.reg .b16 	%rs<2>;
	.reg .b32 	%r<6>;
	.reg .b32 	%f<13>;
	.reg .b64 	%rd<86>;

	ld.param.u64 	%rd29, [_ZN3cub18CUB_300001_SM_10006detail10merge_sort30DeviceMergeSortPartitionKernelIN6thrust24THRUST_300001_SM_1000_NS6detail15normal_iteratorINS5_10device_ptrI14TriangleVertexEEEEm15CompareVerticesS9_EEvbT_PT2_T0_SG_PSG_T1_SG_i_param_1];
	ld.param.s8 	%rs1, [_ZN3cub18CUB_300001_SM_10006detail10merge_sort30DeviceMergeSortPartitionKernelIN6thrust24THRUST_300001_SM_1000_NS6detail15normal_iteratorINS5_10device_ptrI14TriangleVertexEEEEm15CompareVerticesS9_EEvbT_PT2_T0_SG_PSG_T1_SG_i_param_0];
	ld.param.u64 	%rd30, [_ZN3cub18CUB_300001_SM_10006detail10merge_sort30DeviceMergeSortPartitionKernelIN6thrust24THRUST_300001_SM_1000_NS6detail15normal_iteratorINS5_10device_ptrI14TriangleVertexEEEEm15CompareVerticesS9_EEvbT_PT2_T0_SG_PSG_T1_SG_i_param_2];
	ld.param.u64 	%rd31, [_ZN3cub18CUB_300001_SM_10006detail10merge_sort30DeviceMergeSortPartitionKernelIN6thrust24THRUST_300001_SM_1000_NS6detail15normal_iteratorINS5_10device_ptrI14TriangleVertexEEEEm15CompareVerticesS9_EEvbT_PT2_T0_SG_PSG_T1_SG_i_param_3];
	ld.param.u64 	%rd32, [_ZN3cub18CUB_300001_SM_10006detail10merge_sort30DeviceMergeSortPartitionKernelIN6thrust24THRUST_300001_SM_1000_NS6detail15normal_iteratorINS5_10device_ptrI14TriangleVertexEEEEm15CompareVerticesS9_EEvbT_PT2_T0_SG_PSG_T1_SG_i_param_4];
	ld.param.u64 	%rd34, [_ZN3cub18CUB_300001_SM_10006detail10merge_sort30DeviceMergeSortPartitionKernelIN6thrust24THRUST_300001_SM_1000_NS6detail15normal_iteratorINS5_10device_ptrI14TriangleVertexEEEEm15CompareVerticesS9_EEvbT_PT2_T0_SG_PSG_T1_SG_i_param_5];
	ld.param.u64 	%rd33, [_ZN3cub18CUB_300001_SM_10006detail10merge_sort30DeviceMergeSortPartitionKernelIN6thrust24THRUST_300001_SM_1000_NS6detail15normal_iteratorINS5_10device_ptrI14TriangleVertexEEEEm15CompareVerticesS9_EEvbT_PT2_T0_SG_PSG_T1_SG_i_param_7];
	ld.param.u32 	%r1, [_ZN3cub18CUB_300001_SM_10006detail10merge_sort30DeviceMergeSortPartitionKernelIN6thrust24THRUST_300001_SM_1000_NS6detail15normal_iteratorINS5_10device_ptrI14TriangleVertexEEEEm15CompareVerticesS9_EEvbT_PT2_T0_SG_PSG_T1_SG_i_param_8];
	cvta.to.global.u64 	%rd1, %rd34;
	mov.u32 	%r2, %ntid.x;
	mov.u32 	%r3, %ctaid.x;
	mov.u32 	%r4, %tid.x;
	mad.lo.s32 	%r5, %r2, %r3, %r4;
	cvt.u64.u32 	%rd2, %r5;
	setp.le.u64 	%p5, %rd32, %rd2;
	@%p5 bra 	$L__BB19_21;
	shr.u64 	%rd35, %rd33, 1;
	add.s64 	%rd4, %rd33, 4294967295;
	neg.s64 	%rd36, %rd33;
	and.b64  	%rd37, %rd36, %rd2;
	cvt.s64.s32 	%rd5, %r1;
	mul.lo.s64 	%rd38, %rd37, %rd5;
	mul.lo.s64 	%rd39, %rd35, %rd5;
	min.u64 	%rd6, %rd38, %rd31;
	not.b64 	%rd40, %rd38;
	min.u64 	%rd41, %rd39, %rd40;
	add.s64 	%rd42, %rd41, %rd38;
	min.u64 	%rd7, %rd42, %rd31;
	not.b64 	%rd43, %rd7;
	min.u64 	%rd44, %rd39, %rd43;
	add.s64 	%rd45, %rd44, %rd7;
	min.u64 	%rd8, %rd45, %rd31;
	// begin inline asm
	griddepcontrol.wait;
	// end inline asm
	add.s64 	%rd46, %rd2, 1;
	setp.ne.s64 	%p6, %rd46, %rd32;
	@%p6 bra 	$L__BB19_3;
	shl.b64 	%rd79, %rd2, 3;
	add.s64 	%rd80, %rd1, %rd79;
	st.global.u64 	[%rd80], %rd7;
	bra.uni 	$L__BB19_21;
$L__BB19_3:
	sub.s64 	%rd47, %rd8, %rd6;
	and.b64  	%rd48, %rd4, %rd2;
	mul.lo.s64 	%rd49, %rd48, %rd5;
	min.u64 	%rd9, %rd49, %rd47;
	setp.eq.s16 	%p7, %rs1, 0;
	@%p7 bra 	$L__BB19_12;
	sub.s64 	%rd50, %rd7, %rd6;
	sub.s64 	%rd51, %rd8, %rd7;
	max.u64 	%rd52, %rd9, %rd51;
	sub.s64 	%rd85, %rd52, %rd51;
	min.u64 	%rd81, %rd50, %rd9;
	setp.ge.u64 	%p8, %rd85, %rd81;
	@%p8 bra 	$L__BB19_20;
	cvta.to.global.u64 	%rd12, %rd29;
	add.s64 	%rd13, %rd9, %rd7;
$L__BB19_6:
	sub.s64 	%rd53, %rd81, %rd85;
	shr.u64 	%rd54, %rd53, 1;
	add.s64 	%rd16, %rd54, %rd85;
	add.s64 	%rd55, %rd16, %rd6;
	shl.b64 	%rd56, %rd55, 4;
	add.s64 	%rd57, %rd12, %rd56;
	ld.global.f32 	%f1, [%rd57];
	ld.global.f32 	%f2, [%rd57+4];
	ld.global.f32 	%f3, [%rd57+8];
	not.b64 	%rd58, %rd16;
	add.s64 	%rd59, %rd13, %rd58;
	shl.b64 	%rd60, %rd59, 4;
	add.s64 	%rd61, %rd12, %rd60;
	ld.global.f32 	%f4, [%rd61];
	ld.global.f32 	%f5, [%rd61+4];
	ld.global.f32 	%f6, [%rd61+8];
	setp.lt.f32 	%p10, %f4, %f1;
	mov.pred 	%p9, 0;
	mov.pred 	%p28, %p9;
	@%p10 bra 	$L__BB19_11;
	setp.neu.f32 	%p12, %f4, %f1;
	mov.pred 	%p11, -1;
	mov.pred 	%p28, %p11;
	@%p12 bra 	$L__BB19_11;
	setp.lt.f32 	%p14, %f5, %f2;
	mov.pred 	%p28, %p9;
	@%p14 bra 	$L__BB19_11;
	setp.neu.f32 	%p16, %f5, %f2;
	mov.pred 	%p28, %p11;
	@%p16 bra 	$L__BB19_11;
	setp.geu.f32 	%p28, %f6, %f3;
$L__BB19_11:
	add.s64 	%rd62, %rd16, 1;
	selp.b64 	%rd85, %rd62, %rd85, %p28;
	selp.b64 	%rd81, %rd81, %rd16, %p28;
	setp.lt.u64 	%p17, %rd85, %rd81;
	@%p17 bra 	$L__BB19_6;
	bra.uni 	$L__BB19_20;
$L__BB19_12:
	sub.s64 	%rd63, %rd7, %rd6;
	sub.s64 	%rd64, %rd8, %rd7;
	max.u64 	%rd65, %rd9, %rd64;
	sub.s64 	%rd85, %rd65, %rd64;
	min.u64 	%rd83, %rd63, %rd9;
	setp.ge.u64 	%p18, %rd85, %rd83;
	@%p18 bra 	$L__BB19_20;
	cvta.to.global.u64 	%rd21, %rd30;
	add.s64 	%rd22, %rd9, %rd7;
$L__BB19_14:
	sub.s64 	%rd66, %rd83, %rd85;
	shr.u64 	%rd67, %rd66, 1;
	add.s64 	%rd25, %rd67, %rd85;
	add.s64 	%rd68, %rd25, %rd6;
	shl.b64 	%rd69, %rd68, 4;
	add.s64 	%rd70, %rd21, %rd69;
	ld.global.f32 	%f7, [%rd70];
	ld.global.f32 	%f8, [%rd70+4];
	ld.global.f32 	%f9, [%rd70+8];
	not.b64 	%rd71, %rd25;
	add.s64 	%rd72, %rd22, %rd71;
	shl.b64 	%rd73, %rd72, 4;
	add.s64 	%rd74, %rd21, %rd73;
	ld.global.f32 	%f10, [%rd74];
	ld.global.f32 	%f11, [%rd74+4];
	ld.global.f32 	%f12, [%rd74+8];
	setp.lt.f32 	%p20, %f10, %f7;
	mov.pred 	%p19, 0;
	mov.pred 	%p29, %p19;
	@%p20 bra 	$L__BB19_19;
	setp.neu.f32 	%p22, %f10, %f7;
	mov.pred 	%p21, -1;
	mov.pred 	%p29, %p21;
	@%p22 bra 	$L__BB19_19;
	setp.lt.f32 	%p24, %f11, %f8;
	mov.pred 	%p29, %p19;
	@%p24 bra 	$L__BB19_19;
	setp.neu.f32 	%p26, %f11, %f8;
	mov.pred 	%p29, %p21;
	@%p26 bra 	$L__BB19_19;
	setp.geu.f32 	%p29, %f12, %f9;
$L__BB19_19:
	add.s64 	%rd75, %rd25, 1;
	selp.b64 	%rd85, %rd75, %rd85, %p29;
	selp.b64 	%rd83, %rd83, %rd25, %p29;
	setp.lt.u64 	%p27, %rd85, %rd83;
	@%p27 bra 	$L__BB19_14;
$L__BB19_20:
	add.s64 	%rd76, %rd85, %rd6;
	shl.b64 	%rd77, %rd2, 3;
	add.s64 	%rd78, %rd1, %rd77;
	st.global.u64 	[%rd78], %rd76;
$L__BB19_21:
	ret;

}
	// .globl	_ZN3cub18CUB_300001_SM_10006detail10merge_sort26DeviceMergeSortMergeKernelINS2_10policy_hubIN6thrust24THRUST_300001_SM_1000_NS6detail15normal_iteratorINS6_10device_ptrI14TriangleVertexEEEEE9Policy600ESC_PNS0_8NullTypeESC_SG_m15CompareVerticesSA_SF_EEvbT2_T3_T4_PT6_PT7_T5_PSK_SK_NS1_7vsmem_tE
.visible .entry _ZN3cub18CUB_300001_SM_10006detail10merge_sort26DeviceMergeSortMergeKernelINS2_10policy_hubIN6thrust24THRUST_300001_SM_1000_NS6detail15normal_iteratorINS6_10device_ptrI14TriangleVertexEEEEE9Policy600ESC_PNS0_8NullTypeESC_SG_m15CompareVerticesSA_SF_EEvbT2_T3_T4_PT6_PT7_T5_PSK_SK_NS1_7vsmem_tE(
	.param .u8 _ZN3cub18CUB_300001_SM_10006detail10merge_sort26DeviceMergeSortMergeKernelINS2_10policy_hubIN6thrust24THRUST_300001_SM_1000_NS6detail15normal_iteratorINS6_10device_ptrI14TriangleVertexEEEEE9Policy600ESC_PNS0_8NullTypeESC_SG_m15CompareVerticesSA_SF_EEvbT2_T3_T4_PT6_PT7_T5_PSK_SK_NS1_7vsmem_tE_param_0,
	.param .align 8 .b8 _ZN3cub18CUB_300001_SM_10006detail10merge_sort26DeviceMergeSortMergeKernelINS2_10policy_hubIN6thrust24THRUST_300001_SM_1000_NS6detail15normal_iteratorINS6_10device_ptrI14TriangleVertexEEEEE9Policy600ESC_PNS0_8NullTypeESC_SG_m15CompareVerticesSA_SF_EEvbT2_T3_T4_PT6_PT7_T5_PSK_SK_NS1_7vsmem_tE_param_1[8],
	.param .u64 .ptr .align 1 _ZN3cub18CUB_300001_SM_10006detail10merge_sort26DeviceMergeSortMergeKernelINS2_10policy_hubIN6thrust24THRUST_300001_SM_1000_NS6detail15normal_iteratorINS6_10device_ptrI14TriangleVertexEEEEE9Policy600ESC_PNS0_8NullTypeESC_SG_m15CompareVerticesSA_SF_EEvbT2_T3_T4_PT6_PT7_T5_PSK_SK_NS1_7vsmem_tE_param_2,
	.param .u64 _ZN3cub18CUB_300001_SM_10006detail10merge_sort26DeviceMergeSortMergeKernelINS2_10policy_hubIN6thrust24THRUST_300001_SM_1000_NS6detail15normal_iteratorINS6_10device_ptrI14TriangleVertexEEEEE9Policy600ESC_PNS0_8NullTypeESC_SG_m15CompareVerticesSA_SF_EEvbT2_T3_T4_PT6_PT7_T5_PSK_SK_NS1_7vsmem_tE_param_3,
	.param .u64 .ptr .align 1 _ZN3cub18CUB_300001_SM_10006detail10merge_sort26DeviceMergeSortMergeKernelINS2_10policy_hubIN6thrust24THRUST_300001_SM_1000_NS6detail15normal_iteratorINS6_10device_ptrI14TriangleVertexEEEEE9Policy600ESC_PNS0_8NullTypeESC_SG_m15CompareVerticesSA_SF_EEvbT2_T3_T4_PT6_PT7_T5_PSK_SK_NS1_7vsmem_tE_param_4,
	.param .u64 .ptr .align 1 _ZN3cub18CUB_300001_SM_10006detail10merge_sort26DeviceMergeSortMergeKernelINS2_10policy_hubIN6thrust24THRUST_300001_SM_1000_NS6detail15normal_iteratorINS6_10device_ptrI14TriangleVertexEEEEE9Policy600ESC_PNS0_8NullTypeESC_SG_m15CompareVerticesSA_SF_EEvbT2_T3_T4_PT6_PT7_T5_PSK_SK_NS1_7vsmem_tE_param_5,
	.param .align 1 .b8 _ZN3cub18CUB_300001_SM_10006detail10merge_sort26DeviceMergeSortMergeKernelINS2_10policy_hubIN6thrust24THRUST_300001_SM_1000_NS6detail15normal_iteratorINS6_10device_ptrI14TriangleVertexEEEEE9Policy600ESC_PNS0_8NullTypeESC_SG_m15CompareVerticesSA_SF_EEvbT2_T3_T4_PT6_PT7_T5_PSK_SK_NS1_7vsmem_tE_param_6[1],
	.param .u64 .ptr .align 1 _ZN3cub18CUB_300001_SM_10006detail10merge_sort26DeviceMergeSortMergeKernelINS2_10policy_hubIN6thrust24THRUST_300001_SM_1000_NS6detail15normal_iteratorINS6_10device_ptrI14TriangleVertexEEEEE9Policy600ESC_PNS0_8NullTypeESC_SG_m15CompareVerticesSA_SF_EEvbT2_T3_T4_PT6_PT7_T5_PSK_SK_NS1_7vsmem_tE_param_7,
	.param .u64 _ZN3cub18CUB_300001_SM_10006detail10merge_sort26DeviceMergeSortMergeKernelINS2_10policy_hubIN6thrust24THRUST_300001_SM_1000_NS6detail15normal_iteratorINS6_10device_ptrI14TriangleVertexEEEEE9Policy600ESC_PNS0_8NullTypeESC_SG_m15CompareVerticesSA_SF_EEvbT2_T3_T4_PT6_PT7_T5_PSK_SK_NS1_7vsmem_tE_param_8,
	.param .align 8 .b8 _ZN3cub18CUB_300001_SM_10006detail10merge_sort26DeviceMergeSortMergeKernelINS2_10policy_hubIN6thrust24THRUST_300001_SM_1000_NS6detail15normal_iteratorINS6_10device_ptrI14TriangleVertexEEEEE9Policy600ESC_PNS0_8NullTypeESC_SG_m15CompareVerticesSA_SF_EEvbT2_T3_T4_PT6_PT7_T5_PSK_SK_NS1_7vsmem_tE_param_9[8]
)
.maxntid 256
{
	.reg .pred 	%p<198>;
	.reg .b16 	%rs<6>;
	.reg .b32 	%r<720>;
	.reg .b32 	%f<161>;
	.reg .b64 	%rd<137>;
	// demoted variable
	.shared .align 16 .b8 _ZZN3cub18CUB_300001_SM_10006detail10merge_sort26DeviceMergeSortMergeKernelINS2_10policy_hubIN6thrust24THRUST_300001_SM_1000_NS6detail15normal_iteratorINS6_10device_ptrI14TriangleVertexEEEEE9Policy600ESC_PNS0_8NullTypeESC_SG_m15CompareVerticesSA_SF_EEvbT2_T3_T4_PT6_PT7_T5_PSK_SK_NS1_7vsmem_tEE19static_temp_storage[16400];
	ld.param.u64 	%rd26, [_ZN3cub18CUB_300001_SM_10006detail10merge_sort26DeviceMergeSortMergeKernelINS2_10policy_hubIN6thrust24THRUST_300001_SM_1000_NS6detail15normal_iteratorINS6_10device_ptrI14TriangleVertexEEEEE9Policy600ESC_PNS0_8NullTypeESC_SG_m15CompareVerticesSA_SF_EEvbT2_T3_T4_PT6_PT7_T5_PSK_SK_NS1_7vsmem_tE_param_1];
	cvta.to.global.u64 	%rd1, %rd26;
	mov.u32 	%r346, %ctaid.x;
	mov.u32 	%r347, %nctaid.x;
	cvt.u64.u32 	%rd2, %r346;
	mul.wide.u32 	%rd3, %r346, 1024;
	mov.u32 	%r1, %tid.x;
	add.s32 	%r348, %r347, -1;
	setp.ge.u32 	%p21, %r346, %r348;
	@%p21 bra 	$L__BB20_69;
	ld.param.u64 	%rd136, [_ZN3cub18CUB_300001_SM_10006detail10merge_sort26DeviceMergeSortMergeKernelINS2_10policy_hubIN6thrust24THRUST_300001_SM_1000_NS6detail15normal_iteratorINS6_10device_ptrI14TriangleVertexEEEEE9Policy600ESC_PNS0_8NullTypeESC_SG_m15CompareVerticesSA_SF_EEvbT2_T3_T4_PT6_PT7_T5_PSK_SK_NS1_7vsmem_tE_param_8];
	ld.param.u64 	%rd134, [_ZN3cub18CUB_300001_SM_10006detail10merge_sort26DeviceMergeSortMergeKernelINS2_10policy_hubIN6thrust24THRUST_300001_SM_1000_NS6detail15normal_iteratorINS6_10device_ptrI14TriangleVertexEEEEE9Policy600ESC_PNS0_8NullTypeESC_SG_m15CompareVerticesSA_SF_EEvbT2_T3_T4_PT6_PT7_T5_PSK_SK_NS1_7vsmem_tE_param_7];
	ld.param.u64 	%rd128, [_ZN3cub18CUB_300001_SM_10006detail10merge_sort26DeviceMergeSortMergeKernelINS2_10policy_hubIN6thrust24THRUST_300001_SM_1000_NS6detail15normal_iteratorINS6_10device_ptrI14TriangleVertexEEEEE9Policy600ESC_PNS0_8NullTypeESC_SG_m15CompareVerticesSA_SF_EEvbT2_T3_T4_PT6_PT7_T5_PSK_SK_NS1_7vsmem_tE_param_3];
	ld.param.s8 	%rs4, [_ZN3cub18CUB_300001_SM_10006detail10merge_sort26DeviceMergeSortMergeKernelINS2_10policy_hubIN6thrust24THRUST_300001_SM_1000_NS6detail15normal_iteratorINS6_10device_ptrI14TriangleVertexEEEEE9Policy600ESC_PNS0_8NullTypeESC_SG_m15CompareVerticesSA_SF_EEvbT2_T3_T4_PT6_PT7_T5_PSK_SK_NS1_7vsmem_tE_param_0];
	cvta.to.global.u64 	%rd76, %rd134;
	shl.b64 	%rd77, %rd2, 3;
	add.s64 	%rd78, %rd76, %rd77;
	ld.global.u64 	%rd4, [%rd78];
	ld.global.u64 	%rd79, [%rd78+8];
	neg.s64 	%rd80, %rd136;
	and.b64  	%rd81, %rd80, %rd2;
	shl.b64 	%rd5, %rd81, 10;
	shl.b64 	%rd82, %rd136, 9;
	and.b64  	%rd6, %rd82, -1024;
	sub.s64 	%rd83, %rd2, %rd81;
	shl.b64 	%rd84, %rd83, 10;
	sub.s64 	%rd85, %rd4, %rd5;
	sub.s64 	%rd86, %rd79, %rd5;
	sub.s64 	%rd87, %rd128, %rd5;
	max.u64 	%rd88, %rd87, %rd6;
	sub.s64 	%rd89, %rd88, %rd6;
	sub.s64 	%rd90, %rd84, %rd85;
	min.u64 	%rd7, %rd90, %rd89;
	setp.eq.s64 	%p114, %rd83, -1;
	selp.b64 	%rd91, 1023, 1024, %p114;
	add.s64 	%rd92, %rd91, %rd84;
	sub.s64 	%rd93, %rd92, %rd86;
	or.b64  	%rd94, %rd80, %rd2;
	setp.eq.s64 	%p115, %rd94, -1;
	min.u64 	%rd95, %rd6, %rd87;
	selp.b64 	%rd96, %rd95, %rd86, %p115;
	selp.b64 	%rd97, %rd6, %rd93, %p115;
	min.u64 	%rd98, %rd97, %rd89;
	cvt.u32.u64 	%r472, %rd85;
	cvt.u32.u64 	%r473, %rd96;
	sub.s32 	%r2, %r473, %r472;
	cvt.u32.u64 	%r474, %rd98;
	cvt.u32.u64 	%r475, %rd7;
	sub.s32 	%r3, %r474, %r475;
	// begin inline asm
	griddepcontrol.wait;
	// end inline asm
	setp.eq.s16 	%p116, %rs4, 0;
	@%p116 bra 	$L__BB20_14;
	add.s64 	%rd99, %rd5, %rd6;
	add.s64 	%rd100, %rd99, %rd7;
	setp.ge.s32 	%p117, %r1, %r2;
	cvt.u64.u32 	%rd101, %r1;
	add.s64 	%rd102, %rd4, %rd101;
	shl.b64 	%rd103, %rd102, 4;
	add.s64 	%rd8, %rd1, %rd103;
	sub.s32 	%r476, %r1, %r2;
	cvt.s64.s32 	%rd104, %r476;
	add.s64 	%rd105, %rd100, %rd104;
	shl.b64 	%rd106, %rd105, 4;
	add.s64 	%rd9, %rd1, %rd106;
	@%p117 bra 	$L__BB20_4;
	ld.global.u32 	%r661, [%rd8];
	ld.global.u32 	%r660, [%rd8+4];
	ld.global.u32 	%r659, [%rd8+8];
	ld.global.u32 	%r658, [%rd8+12];
	bra.uni 	$L__BB20_5;
$L__BB20_4:
	ld.global.u32 	%r661, [%rd9];
	ld.global.u32 	%r660, [%rd9+4];
	ld.global.u32 	%r659, [%rd9+8];
	ld.global.u32 	%r658, [%rd9+12];
$L__BB20_5:
	add.s32 	%r477, %r1, 256;
	setp.lt.s32 	%p118, %r477, %r2;
	@%p118 bra 	$L__BB20_7;
	ld.global.u32 	%r657, [%rd9+4096];
	ld.global.u32 	%r656, [%rd9+4100];
	ld.global.u32 	%r655, [%rd9+4104];
	ld.global.u32 	%r654, [%rd9+4108];
	bra.uni 	$L__BB20_8;
$L__BB20_7:
	ld.global.u32 	%r657, [%rd8+4096];
	ld.global.u32 	%r656, [%rd8+4100];
	ld.global.u32 	%r655, [%rd8+4104];
	ld.global.u32 	%r654, [%rd8+4108];
$L__BB20_8:
	add.s32 	%r478, %r1, 512;
	setp.lt.s32 	%p119, %r478, %r2;
	@%p119 bra 	$L__BB20_10;
	ld.global.u32 	%r653, [%rd9+8192];
	ld.global.u32 	%r652, [%rd9+8196];
	ld.global.u32 	%r651, [%rd9+8200];
	ld.global.u32 	%r650, [%rd9+8204];
	bra.uni 	$L__BB20_11;
$L__BB20_10:
	ld.global.u32 	%r653, [%rd8+8192];
	ld.global.u32 	%r652, [%rd8+8196];
	ld.global.u32 	%r651, [%rd8+8200];
	ld.global.u32 	%r650, [%rd8+8204];
$L__BB20_11:
	add.s32 	%r479, %r1, 768;
	setp.lt.s32 	%p120, %r479, %r2;
	@%p120 bra 	$L__BB20_13;
	ld.global.u32 	%r649, [%rd9+12288];
	ld.global.u32 	%r648, [%rd9+12292];
	ld.global.u32 	%r647, [%rd9+12296];
	ld.global.u32 	%r646, [%rd9+12300];
	bra.uni 	$L__BB20_26;
$L__BB20_13:
	ld.global.u32 	%r649, [%rd8+12288];
	ld.global.u32 	%r648, [%rd8+12292];
	ld.global.u32 	%r647, [%rd8+12296];
	ld.global.u32 	%r646, [%rd8+12300];
	bra.uni 	$L__BB20_26;
$L__BB20_14:
	ld.param.u64 	%rd131, [_ZN3cub18CUB_300001_SM_10006detail10merge_sort26DeviceMergeSortMergeKernelINS2_10policy_hubIN6thrust24THRUST_300001_SM_1000_NS6detail15normal_iteratorINS6_10device_ptrI14TriangleVertexEEEEE9Policy600ESC_PNS0_8NullTypeESC_SG_m15CompareVerticesSA_SF_EEvbT2_T3_T4_PT6_PT7_T5_PSK_SK_NS1_7vsmem_tE_param_4];
	add.s64 	%rd107, %rd5, %rd6;
	add.s64 	%rd108, %rd107, %rd7;
	setp.ge.s32 	%p121, %r1, %r2;
	cvt.u64.u32 	%rd109, %r1;
	add.s64 	%rd110, %rd4, %rd109;
	cvta.to.global.u64 	%rd111, %rd131;
	shl.b64 	%rd112, %rd110, 4;
	add.s64 	%rd10, %rd111, %rd112;
	sub.s32 	%r480, %r1, %r2;
	cvt.s64.s32 	%rd113, %r480;
	add.s64 	%rd114, %rd108, %rd113;
	shl.b64 	%rd115, %rd114, 4;
	add.s64 	%rd11, %rd111, %rd115;
	@%p121 bra 	$L__BB20_16;
	ld.global.u32 	%r661, [%rd10];
	ld.global.u32 	%r660, [%rd10+4];
	ld.global.u32 	%r659, [%rd10+8];
	ld.global.u32 	%r658, [%rd10+12];
	bra.uni 	$L__BB20_17;
$L__BB20_16:
	ld.global.u32 	%r661, [%rd11];
	ld.global.u32 	%r660, [%rd11+4];
	ld.global.u32 	%r659, [%rd11+8];
	ld.global.u32 	%r658, [%rd11+12];
$L__BB20_17:
	add.s32 	%r481, %r1, 256;
	setp.lt.s32 	%p122, %r481, %r2;
	@%p122 bra 	$L__BB20_19;
	ld.global.u32 	%r657, [%rd11+4096];
	ld.global.u32 	%r656, [%rd11+4100];
	ld.global.u32 	%r655, [%rd11+4104];
	ld.global.u32 	%r654, [%rd11+4108];
	bra.uni 	$L__BB20_20;
$L__BB20_19:
	ld.global.u32 	%r657, [%rd10+4096];
	ld.global.u32 	%r656, [%rd10+4100];
	ld.global.u32 	%r655, [%rd10+4104];
	ld.global.u32 	%r654, [%rd10+4108];
$L__BB20_20:
	add.s32 	%r482, %r1, 512;
	setp.lt.s32 	%p123, %r482, %r2;
	@%p123 bra 	$L__BB20_22;
	ld.global.u32 	%r653, [%rd11+8192];
	ld.global.u32 	%r652, [%rd11+8196];
	ld.global.u32 	%r651, [%rd11+8200];
	ld.global.u32 	%r650, [%rd11+8204];
	bra.uni 	$L__BB20_23;
$L__BB20_22:
	ld.global.u32 	%r653, [%rd10+8192];
	ld.global.u32 	%r652, [%rd10+8196];
	ld.global.u32 	%r651, [%rd10+8200];
	ld.global.u32 	%r650, [%rd10+8204];
$L__BB20_23:
	add.s32 	%r483, %r1, 768;
	setp.lt.s32 	%p124, %r483, %r2;
	@%p124 bra 	$L__BB20_25;
	ld.global.u32 	%r649, [%rd11+12288];
	ld.global.u32 	%r648, [%rd11+12292];
	ld.global.u32 	%r647, [%rd11+12296];
	ld.global.u32 	%r646, [%rd11+12300];
	bra.uni 	$L__BB20_26;
$L__BB20_25:
	ld.global.u32 	%r649, [%rd10+12288];
	ld.global.u32 	%r648, [%rd10+12292];
	ld.global.u32 	%r647, [%rd10+12296];
	ld.global.u32 	%r646, [%rd10+12300];
$L__BB20_26:
	shl.b32 	%r484, %r1, 4;
	mov.u32 	%r485, _ZZN3cub18CUB_300001_SM_10006detail10merge_sort26DeviceMergeSortMergeKernelINS2_10policy_hubIN6thrust24THRUST_300001_SM_1000_NS6detail15normal_iteratorINS6_10device_ptrI14TriangleVertexEEEEE9Policy600ESC_PNS0_8NullTypeESC_SG_m15CompareVerticesSA_SF_EEvbT2_T3_T4_PT6_PT7_T5_PSK_SK_NS1_7vsmem_tEE19static_temp_storage;
	add.s32 	%r486, %r485, %r484;
	st.shared.v4.u32 	[%r486], {%r661, %r660, %r659, %r658};
	st.shared.v4.u32 	[%r486+4096], {%r657, %r656, %r655, %r654};
	st.shared.v4.u32 	[%r486+8192], {%r653, %r652, %r651, %r650};
	st.shared.v4.u32 	[%r486+12288], {%r649, %r648, %r647, %r646};
	bar.sync 	0;
	// begin inline asm
	griddepcontrol.launch_dependents;
	// end inline asm
	add.s32 	%r108, %r3, %r2;
	shl.b32 	%r109, %r1, 2;
	min.s32 	%r110, %r109, %r108;
	shl.b32 	%r487, %r2, 4;
	add.s32 	%r111, %r485, %r487;
	setp.lt.s32 	%p125, %r110, %r3;
	sub.s32 	%r488, %r110, %r3;
	selp.b32 	%r664, 0, %r488, %p125;
	min.s32 	%r662, %r110, %r2;
	setp.ge.s32 	%p126, %r664, %r662;
	@%p126 bra 	$L__BB20_33;
$L__BB20_27:
	sub.s32 	%r489, %r662, %r664;
	shr.u32 	%r490, %r489, 31;
	add.s32 	%r491, %r489, %r490;
	shr.s32 	%r492, %r491, 1;
	add.s32 	%r116, %r492, %r664;
	shl.b32 	%r493, %r116, 4;
	add.s32 	%r495, %r485, %r493;
	.pragma "used_bytes_mask 4095";
	ld.shared.v4.f32 	{%f1, %f2, %f3, %f123}, [%r495];
	not.b32 	%r496, %r116;
	add.s32 	%r497, %r110, %r496;
	shl.b32 	%r498, %r497, 4;
	add.s32 	%r499, %r111, %r498;
	.pragma "used_bytes_mask 4095";
	ld.shared.v4.f32 	{%f4, %f5, %f6, %f124}, [%r499];
	setp.lt.f32 	%p128, %f4, %f1;
	mov.pred 	%p127, 0;
	mov.pred 	%p188, %p127;
	@%p128 bra 	$L__BB20_32;
	setp.neu.f32 	%p130, %f4, %f1;
	mov.pred 	%p129, -1;
	mov.pred 	%p188, %p129;
	@%p130 bra 	$L__BB20_32;
	setp.lt.f32 	%p132, %f5, %f2;
	mov.pred 	%p188, %p127;
	@%p132 bra 	$L__BB20_32;
	setp.neu.f32 	%p134, %f5, %f2;
	mov.pred 	%p188, %p129;
	@%p134 bra 	$L__BB20_32;
	setp.geu.f32 	%p188, %f6, %f3;
$L__BB20_32:
	add.s32 	%r500, %r116, 1;
	selp.b32 	%r664, %r500, %r664, %p188;
	selp.b32 	%r662, %r662, %r116, %p188;
	setp.lt.s32 	%p135, %r664, %r662;
	@%p135 bra 	$L__BB20_27;
$L__BB20_33:
	sub.s32 	%r501, %r110, %r664;
	add.s32 	%r120, %r501, %r2;
	shl.b32 	%r502, %r501, 4;
	add.s32 	%r121, %r111, %r502;
	ld.shared.v4.u32 	{%r503, %r504, %r505, %r665}, [%r121];
	mov.b32 	%f125, %r503;
	mov.b32 	%f126, %r504;
	mov.b32 	%f127, %r505;
	shl.b32 	%r506, %r664, 4;
	add.s32 	%r123, %r485, %r506;
	ld.shared.v4.u32 	{%r508, %r509, %r510, %r668}, [%r123];
	mov.b32 	%f134, %r508;
	mov.b32 	%f135, %r509;
	mov.b32 	%f136, %r510;
	setp.ge.s32 	%p137, %r120, %r108;
	mov.pred 	%p136, 0;
	mov.pred 	%p189, %p136;
	@%p137 bra 	$L__BB20_39;
	setp.ge.s32 	%p139, %r664, %r2;
	setp.lt.f32 	%p140, %f125, %f134;
	or.pred  	%p141, %p139, %p140;
	mov.pred 	%p138, -1;
	mov.pred 	%p189, %p138;
	@%p141 bra 	$L__BB20_39;
	setp.neu.f32 	%p143, %f125, %f134;
	mov.pred 	%p189, %p136;
	@%p143 bra 	$L__BB20_39;
	setp.lt.f32 	%p145, %f126, %f135;
	mov.pred 	%p189, %p138;
	@%p145 bra 	$L__BB20_39;
	setp.neu.f32 	%p147, %f126, %f135;
	mov.pred 	%p189, %p136;
	@%p147 bra 	$L__BB20_39;
	setp.lt.f32 	%p189, %f127, %f136;
$L__BB20_39:
	selp.b32 	%r125, %r665, %r668, %p189;
	selp.f32 	%f13, %f127, %f136, %p189;
	selp.f32 	%f14, %f126, %f135, %p189;
	selp.f32 	%f15, %f125, %f134, %p189;
	selp.u32 	%r511, 1, 0, %p189;
	add.s32 	%r126, %r120, %r511;
	not.pred 	%p148, %p189;
	selp.u32 	%r512, 1, 0, %p148;
	add.s32 	%r127, %r664, %r512;
	@%p148 bra 	$L__BB20_41;
	ld.shared.v4.u32 	{%r516, %r517, %r518, %r665}, [%r121+16];
	mov.b32 	%f125, %r516;
	mov.b32 	%f126, %r517;
	mov.b32 	%f127, %r518;
	bra.uni 	$L__BB20_42;
$L__BB20_41:
	ld.shared.v4.u32 	{%r513, %r514, %r515, %r668}, [%r123+16];
	mov.b32 	%f134, %r513;
	mov.b32 	%f135, %r514;
	mov.b32 	%f136, %r515;
$L__BB20_42:
	setp.ge.s32 	%p150, %r126, %r108;
	mov.pred 	%p149, 0;
	mov.pred 	%p190, %p149;
	@%p150 bra 	$L__BB20_48;
	setp.ge.s32 	%p152, %r127, %r2;
	setp.lt.f32 	%p153, %f125, %f134;
	or.pred  	%p154, %p152, %p153;
	mov.pred 	%p151, -1;
	mov.pred 	%p190, %p151;
	@%p154 bra 	$L__BB20_48;
	setp.neu.f32 	%p156, %f125, %f134;
	mov.pred 	%p190, %p149;
	@%p156 bra 	$L__BB20_48;
	setp.lt.f32 	%p158, %f126, %f135;
	mov.pred 	%p190, %p151;
	@%p158 bra 	$L__BB20_48;
	setp.neu.f32 	%p160, %f126, %f135;
	mov.pred 	%p190, %p149;
	@%p160 bra 	$L__BB20_48;
	setp.lt.f32 	%p190, %f127, %f136;
$L__BB20_48:
	selp.b32 	%r132, %r665, %r668, %p190;
	selp.f32 	%f28, %f127, %f136, %p190;
	selp.f32 	%f29, %f126, %f135, %p190;
	selp.f32 	%f30, %f125, %f134, %p190;
	selp.u32 	%r519, 1, 0, %p190;
	add.s32 	%r133, %r126, %r519;
	not.pred 	%p161, %p190;
	selp.u32 	%r520, 1, 0, %p161;
	add.s32 	%r134, %r127, %r520;
	@%p190 bra 	$L__BB20_50;
	shl.b32 	%r521, %r134, 4;
	add.s32 	%r523, %r485, %r521;
	ld.shared.v4.u32 	{%r524, %r525, %r526, %r668}, [%r523];
	mov.b32 	%f134, %r524;
	mov.b32 	%f135, %r525;
	mov.b32 	%f136, %r526;
	bra.uni 	$L__BB20_51;
$L__BB20_50:
	shl.b32 	%r527, %r133, 4;
	add.s32 	%r529, %r485, %r527;
	ld.shared.v4.u32 	{%r530, %r531, %r532, %r665}, [%r529];
	mov.b32 	%f125, %r530;
	mov.b32 	%f126, %r531;
	mov.b32 	%f127, %r532;
$L__BB20_51:
	setp.ge.s32 	%p163, %r133, %r108;
	mov.pred 	%p162, 0;
	mov.pred 	%p191, %p162;
	@%p163 bra 	$L__BB20_57;
	setp.ge.s32 	%p165, %r134, %r2;
	setp.lt.f32 	%p166, %f125, %f134;
	or.pred  	%p167, %p165, %p166;
	mov.pred 	%p164, -1;
	mov.pred 	%p191, %p164;
	@%p167 bra 	$L__BB20_57;
	setp.neu.f32 	%p169, %f125, %f134;
	mov.pred 	%p191, %p162;
	@%p169 bra 	$L__BB20_57;
	setp.lt.f32 	%p171, %f126, %f135;
	mov.pred 	%p191, %p164;
	@%p171 bra 	$L__BB20_57;
	setp.neu.f32 	%p173, %f126, %f135;
	mov.pred 	%p191, %p162;
	@%p173 bra 	$L__BB20_57;
	setp.lt.f32 	%p191, %f127, %f136;
$L__BB20_57:
	selp.b32 	%r139, %r665, %r668, %p191;
	selp.f32 	%f43, %f127, %f136, %p191;
	selp.f32 	%f44, %f126, %f135, %p191;
	selp.f32 	%f45, %f125, %f134, %p191;
	selp.u32 	%r533, 1, 0, %p191;
	add.s32 	%r140, %r133, %r533;
	not.pred 	%p174, %p191;
	selp.u32 	%r534, 1, 0, %p174;
	add.s32 	%r141, %r134, %r534;
	@%p191 bra 	$L__BB20_59;
	shl.b32 	%r535, %r141, 4;
	mov.u32 	%r536, _ZZN3cub18CUB_300001_SM_10006detail10merge_sort26DeviceMergeSortMergeKernelINS2_10policy_hubIN6thrust24THRUST_300001_SM_1000_NS6detail15normal_iteratorINS6_10device_ptrI14TriangleVertexEEEEE9Policy600ESC_PNS0_8NullTypeESC_SG_m15CompareVerticesSA_SF_EEvbT2_T3_T4_PT6_PT7_T5_PSK_SK_NS1_7vsmem_tEE19static_temp_storage;
	add.s32 	%r537, %r536, %r535;
	ld.shared.v4.u32 	{%r538, %r539, %r540, %r668}, [%r537];
	mov.b32 	%f134, %r538;
	mov.b32 	%f135, %r539;
	mov.b32 	%f136, %r540;
	bra.uni 	$L__BB20_60;
$L__BB20_59:
	shl.b32 	%r541, %r140, 4;
	mov.u32 	%r542, _ZZN3cub18CUB_300001_SM_10006detail10merge_sort26DeviceMergeSortMergeKernelINS2_10policy_hubIN6thrust24THRUST_300001_SM_1000_NS6detail15normal_iteratorINS6_10device_ptrI14TriangleVertexEEEEE9Policy600ESC_PNS0_8NullTypeESC_SG_m15CompareVerticesSA_SF_EEvbT2_T3_T4_PT6_PT7_T5_PSK_SK_NS1_7vsmem_tEE19static_temp_storage;
	add.s32 	%r543, %r542, %r541;
	ld.shared.v4.u32 	{%r544, %r545, %r546, %r665}, [%r543];
	mov.b32 	%f125, %r544;
	mov.b32 	%f126, %r545;
	mov.b32 	%f127, %r546;
$L__BB20_60:
	setp.ge.s32 	%p176, %r140, %r108;
	mov.pred 	%p175, 0;
	mov.pred 	%p192, %p175;
	@%p176 bra 	$L__BB20_66;
	setp.ge.s32 	%p178, %r141, %r2;
	setp.lt.f32 	%p179, %f125, %f134;
	or.pred  	%p180, %p178, %p179;
	mov.pred 	%p177, -1;
	mov.pred 	%p192, %p177;
	@%p180 bra 	$L__BB20_66;
	setp.neu.f32 	%p182, %f125, %f134;
	mov.pred 	%p192, %p175;
	@%p182 bra 	$L__BB20_66;
	setp.lt.f32 	%p184, %f126, %f135;
	mov.pred 	%p192, %p177;
	@%p184 bra 	$L__BB20_66;
	setp.neu.f32 	%p186, %f126, %f135;
	mov.pred 	%p192, %p175;
	@%p186 bra 	$L__BB20_66;
	setp.lt.f32 	%p192, %f127, %f136;
$L__BB20_66:
	ld.param.s8 	%rs5, [_ZN3cub18CUB_300001_SM_10006detail10merge_sort26DeviceMergeSortMergeKernelINS2_10policy_hubIN6thrust24THRUST_300001_SM_1000_NS6detail15normal_iteratorINS6_10device_ptrI14TriangleVertexEEEEE9Policy600ESC_PNS0_8NullTypeESC_SG_m15CompareVerticesSA_SF_EEvbT2_T3_T4_PT6_PT7_T5_PSK_SK_NS1_7vsmem_tE_param_0];
	setp.eq.s16 	%p187, %rs5, 0;
	selp.b32 	%r146, %r665, %r668, %p192;
	selp.f32 	%f58, %f127, %f136, %p192;
	selp.f32 	%f59, %f126, %f135, %p192;
	selp.f32 	%f60, %f125, %f134, %p192;
	bar.sync 	0;
	@%p187 bra 	$L__BB20_68;
	ld.param.u64 	%rd132, [_ZN3cub18CUB_300001_SM_10006detail10merge_sort26DeviceMergeSortMergeKernelINS2_10policy_hubIN6thrust24THRUST_300001_SM_1000_NS6detail15normal_iteratorINS6_10device_ptrI14TriangleVertexEEEEE9Policy600ESC_PNS0_8NullTypeESC_SG_m15CompareVerticesSA_SF_EEvbT2_T3_T4_PT6_PT7_T5_PSK_SK_NS1_7vsmem_tE_param_4];
	// begin inline asm
	mov.u32 %r547, %laneid;
	// end inline asm
	and.b32  	%r548, %r109, 3968;
	shl.b32 	%r549, %r547, 2;
	add.s32 	%r550, %r549, %r548;
	shl.b32 	%r551, %r550, 4;
	mov.u32 	%r552, _ZZN3cub18CUB_300001_SM_10006detail10merge_sort26DeviceMergeSortMergeKernelINS2_10policy_hubIN6thrust24THRUST_300001_SM_1000_NS6detail15normal_iteratorINS6_10device_ptrI14TriangleVertexEEEEE9Policy600ESC_PNS0_8NullTypeESC_SG_m15CompareVerticesSA_SF_EEvbT2_T3_T4_PT6_PT7_T5_PSK_SK_NS1_7vsmem_tEE19static_temp_storage;
	add.s32 	%r553, %r552, %r551;
	mov.b32 	%r554, %f13;
	mov.b32 	%r555, %f14;
	mov.b32 	%r556, %f15;
	st.shared.v4.u32 	[%r553], {%r556, %r555, %r554, %r125};
	mov.b32 	%r557, %f28;
	mov.b32 	%r558, %f29;
	mov.b32 	%r559, %f30;
	st.shared.v4.u32 	[%r553+16], {%r559, %r558, %r557, %r132};
	mov.b32 	%r560, %f43;
	mov.b32 	%r561, %f44;
	mov.b32 	%r562, %f45;
	st.shared.v4.u32 	[%r553+32], {%r562, %r561, %r560, %r139};
	mov.b32 	%r563, %f58;
	mov.b32 	%r564, %f59;
	mov.b32 	%r565, %f60;
	st.shared.v4.u32 	[%r553+48], {%r565, %r564, %r563, %r146};
	bar.warp.sync 	-1;
	mad.lo.s32 	%r566, %r547, -48, %r553;
	ld.shared.v4.u32 	{%r567, %r568, %r569, %r570}, [%r566];
	ld.shared.v4.u32 	{%r571, %r572, %r573, %r574}, [%r566+512];
	ld.shared.v4.u32 	{%r575, %r576, %r577, %r578}, [%r566+1024];
	ld.shared.v4.u32 	{%r579, %r580, %r581, %r582}, [%r566+1536];
	and.b32  	%r583, %r1, 31;
	or.b32  	%r584, %r548, %r583;
	cvt.u64.u32 	%rd116, %r584;
	add.s64 	%rd117, %rd3, %rd116;
	cvta.to.global.u64 	%rd118, %rd132;
	shl.b64 	%rd119, %rd117, 4;
	add.s64 	%rd120, %rd118, %rd119;
	st.global.u32 	[%rd120], %r567;
	st.global.u32 	[%rd120+4], %r568;
	st.global.u32 	[%rd120+8], %r569;
	st.global.u32 	[%rd120+12], %r570;
	st.global.u32 	[%rd120+512], %r571;
	st.global.u32 	[%rd120+516], %r572;
	st.global.u32 	[%rd120+520], %r573;
	st.global.u32 	[%rd120+524], %r574;
	st.global.u32 	[%rd120+1024], %r575;
	st.global.u32 	[%rd120+1028], %r576;
	st.global.u32 	[%rd120+1032], %r577;
	st.global.u32 	[%rd120+1036], %r578;
	st.global.u32 	[%rd120+1536], %r579;
	st.global.u32 	[%rd120+1540], %r580;
	st.global.u32 	[%rd120+1544], %r581;
	st.global.u32 	[%rd120+1548], %r582;
	bra.uni 	$L__BB20_163;
$L__BB20_68:
	// begin inline asm
	mov.u32 %r585, %laneid;
	// end inline asm
	and.b32  	%r586, %r109, 3968;
	shl.b32 	%r587, %r585, 2;
	add.s32 	%r588, %r587, %r586;
	shl.b32 	%r589, %r588, 4;
	mov.u32 	%r590, _ZZN3cub18CUB_300001_SM_10006detail10merge_sort26DeviceMergeSortMergeKernelINS2_10policy_hubIN6thrust24THRUST_300001_SM_1000_NS6detail15normal_iteratorINS6_10device_ptrI14TriangleVertexEEEEE9Policy600ESC_PNS0_8NullTypeESC_SG_m15CompareVerticesSA_SF_EEvbT2_T3_T4_PT6_PT7_T5_PSK_SK_NS1_7vsmem_tEE19static_temp_storage;
	add.s32 	%r591, %r590, %r589;
	mov.b32 	%r592, %f13;
	mov.b32 	%r593, %f14;
	mov.b32 	%r594, %f15;
	st.shared.v4.u32 	[%r591], {%r594, %r593, %r592, %r125};
	mov.b32 	%r595, %f28;
	mov.b32 	%r596, %f29;
	mov.b32 	%r597, %f30;
	st.shared.v4.u32 	[%r591+16], {%r597, %r596, %r595, %r132};
	mov.b32 	%r598, %f43;
	mov.b32 	%r599, %f44;
	mov.b32 	%r600, %f45;
	st.shared.v4.u32 	[%r591+32], {%r600, %r599, %r598, %r139};
	mov.b32 	%r601, %f58;
	mov.b32 	%r602, %f59;
	mov.b32 	%r603, %f60;
	st.shared.v4.u32 	[%r591+48], {%r603, %r602, %r601, %r146};
	bar.warp.sync 	-1;
	mad.lo.s32 	%r604, %r585, -48, %r591;
	ld.shared.v4.u32 	{%r605, %r606, %r607, %r608}, [%r604];
	ld.shared.v4.u32 	{%r609, %r610, %r611, %r612}, [%r604+512];
	ld.shared.v4.u32 	{%r613, %r614, %r615, %r616}, [%r604+1024];
	ld.shared.v4.u32 	{%r617, %r618, %r619, %r620}, [%r604+1536];
	and.b32  	%r621, %r1, 31;
	cvt.u64.u32 	%rd121, %r586;
	cvt.u64.u32 	%rd122, %r621;
	add.s64 	%rd123, %rd3, %rd122;
	add.s64 	%rd124, %rd123, %rd121;
	shl.b64 	%rd125, %rd124, 4;
	add.s64 	%rd126, %rd1, %rd125;
	st.global.u32 	[%rd126], %r605;
	st.global.u32 	[%rd126+4], %r606;
	st.global.u32 	[%rd126+8], %r607;
	st.global.u32 	[%rd126+12], %r608;
	st.global.u32 	[%rd126+512], %r609;
	st.global.u32 	[%rd126+516], %r610;
	st.global.u32 	[%rd126+520], %r611;
	st.global.u32 	[%rd126+524], %r612;
	st.global.u32 	[%rd126+1024], %r613;
	st.global.u32 	[%rd126+1028], %r614;
	st.global.u32 	[%rd126+1032], %r615;
	st.global.u32 	[%rd126+1036], %r616;
	st.global.u32 	[%rd126+1536], %r617;
	st.global.u32 	[%rd126+1540], %r618;
	st.global.u32 	[%rd126+1544], %r619;
	st.global.u32 	[%rd126+1548], %r620;
	bra.uni 	$L__BB20_163;
$L__BB20_69:
	ld.param.u64 	%rd135, [_ZN3cub18CUB_300001_SM_10006detail10merge_sort26DeviceMergeSortMergeKernelINS2_10policy_hubIN6thrust24THRUST_300001_SM_1000_NS6detail15normal_iteratorINS6_10device_ptrI14TriangleVertexEEEEE9Policy600ESC_PNS0_8NullTypeESC_SG_m15CompareVerticesSA_SF_EEvbT2_T3_T4_PT6_PT7_T5_PSK_SK_NS1_7vsmem_tE_param_8];
	ld.param.u64 	%rd133, [_ZN3cub18CUB_300001_SM_10006detail10merge_sort26DeviceMergeSortMergeKernelINS2_10policy_hubIN6thrust24THRUST_300001_SM_1000_NS6detail15normal_iteratorINS6_10device_ptrI14TriangleVertexEEEEE9Policy600ESC_PNS0_8NullTypeESC_SG_m15CompareVerticesSA_SF_EEvbT2_T3_T4_PT6_PT7_T5_PSK_SK_NS1_7vsmem_tE_param_7];
	ld.param.u64 	%rd127, [_ZN3cub18CUB_300001_SM_10006detail10merge_sort26DeviceMergeSortMergeKernelINS2_10policy_hubIN6thrust24THRUST_300001_SM_1000_NS6detail15normal_iteratorINS6_10device_ptrI14TriangleVertexEEEEE9Policy600ESC_PNS0_8NullTypeESC_SG_m15CompareVerticesSA_SF_EEvbT2_T3_T4_PT6_PT7_T5_PSK_SK_NS1_7vsmem_tE_param_3];
	ld.param.s8 	%rs2, [_ZN3cub18CUB_300001_SM_10006detail10merge_sort26DeviceMergeSortMergeKernelINS2_10policy_hubIN6thrust24THRUST_300001_SM_1000_NS6detail15normal_iteratorINS6_10device_ptrI14TriangleVertexEEEEE9Policy600ESC_PNS0_8NullTypeESC_SG_m15CompareVerticesSA_SF_EEvbT2_T3_T4_PT6_PT7_T5_PSK_SK_NS1_7vsmem_tE_param_0];
	cvta.to.global.u64 	%rd27, %rd133;
	shl.b64 	%rd28, %rd2, 3;
	add.s64 	%rd29, %rd27, %rd28;
	ld.global.u64 	%rd12, [%rd29];
	ld.global.u64 	%rd30, [%rd29+8];
	neg.s64 	%rd31, %rd135;
	and.b64  	%rd32, %rd31, %rd2;
	shl.b64 	%rd13, %rd32, 10;
	shl.b64 	%rd33, %rd135, 9;
	and.b64  	%rd14, %rd33, -1024;
	sub.s64 	%rd34, %rd2, %rd32;
	shl.b64 	%rd35, %rd34, 10;
	sub.s64 	%rd36, %rd12, %rd13;
	sub.s64 	%rd37, %rd30, %rd13;
	sub.s64 	%rd38, %rd127, %rd13;
	max.u64 	%rd39, %rd38, %rd14;
	sub.s64 	%rd40, %rd39, %rd14;
	sub.s64 	%rd41, %rd35, %rd36;
	min.u64 	%rd15, %rd41, %rd40;
	setp.eq.s64 	%p22, %rd34, -1;
	selp.b64 	%rd42, 1023, 1024, %p22;
	add.s64 	%rd43, %rd42, %rd35;
	sub.s64 	%rd44, %rd43, %rd37;
	or.b64  	%rd45, %rd31, %rd2;
	setp.eq.s64 	%p23, %rd45, -1;
	min.u64 	%rd46, %rd14, %rd38;
	selp.b64 	%rd47, %rd46, %rd37, %p23;
	selp.b64 	%rd48, %rd14, %rd44, %p23;
	min.u64 	%rd49, %rd48, %rd40;
	cvt.u32.u64 	%r349, %rd36;
	cvt.u32.u64 	%r350, %rd47;
	sub.s32 	%r147, %r350, %r349;
	cvt.u32.u64 	%r351, %rd49;
	cvt.u32.u64 	%r352, %rd15;
	sub.s32 	%r148, %r351, %r352;
	// begin inline asm
	griddepcontrol.wait;
	// end inline asm
	setp.eq.s16 	%p24, %rs2, 0;
	@%p24 bra 	$L__BB20_86;
	add.s64 	%rd50, %rd13, %rd14;
	add.s64 	%rd51, %rd50, %rd15;
	add.s32 	%r149, %r148, %r147;
	setp.ge.s32 	%p25, %r1, %r149;
	cvt.u64.u32 	%rd52, %r1;
	add.s64 	%rd53, %rd12, %rd52;
	shl.b64 	%rd54, %rd53, 4;
	add.s64 	%rd16, %rd1, %rd54;
	sub.s32 	%r354, %r1, %r147;
	cvt.s64.s32 	%rd55, %r354;
	add.s64 	%rd56, %rd51, %rd55;
	shl.b64 	%rd57, %rd56, 4;
	add.s64 	%rd17, %rd1, %rd57;
	@%p25 bra 	$L__BB20_74;
	setp.ge.s32 	%p26, %r1, %r147;
	@%p26 bra 	$L__BB20_73;
	ld.global.u32 	%r710, [%rd16];
	ld.global.u32 	%r709, [%rd16+4];
	ld.global.u32 	%r708, [%rd16+8];
	ld.global.u32 	%r707, [%rd16+12];
	bra.uni 	$L__BB20_74;
$L__BB20_73:
	ld.global.u32 	%r710, [%rd17];
	ld.global.u32 	%r709, [%rd17+4];
	ld.global.u32 	%r708, [%rd17+8];
	ld.global.u32 	%r707, [%rd17+12];
$L__BB20_74:
	add.s32 	%r162, %r1, 256;
	setp.ge.s32 	%p27, %r162, %r149;
	@%p27 bra 	$L__BB20_78;
	setp.lt.s32 	%p28, %r162, %r147;
	@%p28 bra 	$L__BB20_77;
	ld.global.u32 	%r706, [%rd17+4096];
	ld.global.u32 	%r705, [%rd17+4100];
	ld.global.u32 	%r704, [%rd17+4104];
	ld.global.u32 	%r703, [%rd17+4108];
	bra.uni 	$L__BB20_78;
$L__BB20_77:
	ld.global.u32 	%r706, [%rd16+4096];
	ld.global.u32 	%r705, [%rd16+4100];
	ld.global.u32 	%r704, [%rd16+4104];
	ld.global.u32 	%r703, [%rd16+4108];
$L__BB20_78:
	add.s32 	%r175, %r1, 512;
	setp.ge.s32 	%p29, %r175, %r149;
	@%p29 bra 	$L__BB20_82;
	setp.lt.s32 	%p30, %r175, %r147;
	@%p30 bra 	$L__BB20_81;
	ld.global.u32 	%r702, [%rd17+8192];
	ld.global.u32 	%r701, [%rd17+8196];
	ld.global.u32 	%r700, [%rd17+8200];
	ld.global.u32 	%r699, [%rd17+8204];
	bra.uni 	$L__BB20_82;
$L__BB20_81:
	ld.global.u32 	%r702, [%rd16+8192];
	ld.global.u32 	%r701, [%rd16+8196];
	ld.global.u32 	%r700, [%rd16+8200];
	ld.global.u32 	%r699, [%rd16+8204];
$L__BB20_82:
	add.s32 	%r188, %r1, 768;
	setp.ge.s32 	%p31, %r188, %r149;
	@%p31 bra 	$L__BB20_102;
	setp.lt.s32 	%p32, %r188, %r147;
	@%p32 bra 	$L__BB20_85;
	ld.global.u32 	%r698, [%rd17+12288];
	ld.global.u32 	%r697, [%rd17+12292];
	ld.global.u32 	%r696, [%rd17+12296];
	ld.global.u32 	%r695, [%rd17+12300];
	bra.uni 	$L__BB20_102;
$L__BB20_85:
	ld.global.u32 	%r698, [%rd16+12288];
	ld.global.u32 	%r697, [%rd16+12292];
	ld.global.u32 	%r696, [%rd16+12296];
	ld.global.u32 	%r695, [%rd16+12300];
	bra.uni 	$L__BB20_102;
$L__BB20_86:
	ld.param.u64 	%rd129, [_ZN3cub18CUB_300001_SM_10006detail10merge_sort26DeviceMergeSortMergeKernelINS2_10policy_hubIN6thrust24THRUST_300001_SM_1000_NS6detail15normal_iteratorINS6_10device_ptrI14TriangleVertexEEEEE9Policy600ESC_PNS0_8NullTypeESC_SG_m15CompareVerticesSA_SF_EEvbT2_T3_T4_PT6_PT7_T5_PSK_SK_NS1_7vsmem_tE_param_4];
	add.s64 	%rd58, %rd13, %rd14;
	add.s64 	%rd59, %rd58, %rd15;
	add.s32 	%r197, %r148, %r147;
	setp.ge.s32 	%p33, %r1, %r197;
	cvt.u64.u32 	%rd60, %r1;
	add.s64 	%rd61, %rd12, %rd60;
	cvta.to.global.u64 	%rd62, %rd129;
	shl.b64 	%rd63, %rd61, 4;
	add.s64 	%rd18, %rd62, %rd63;
	sub.s32 	%r359, %r1, %r147;
	cvt.s64.s32 	%rd64, %r359;
	add.s64 	%rd65, %rd59, %rd64;
	shl.b64 	%rd66, %rd65, 4;
	add.s64 	%rd19, %rd62, %rd66;
	@%p33 bra 	$L__BB20_90;
	setp.ge.s32 	%p34, %r1, %r147;
	@%p34 bra 	$L__BB20_89;
	ld.global.u32 	%r710, [%rd18];
	ld.global.u32 	%r709, [%rd18+4];
	ld.global.u32 	%r708, [%rd18+8];
	ld.global.u32 	%r707, [%rd18+12];
	bra.uni 	$L__BB20_90;
$L__BB20_89:
	ld.global.u32 	%r710, [%rd19];
	ld.global.u32 	%r709, [%rd19+4];
	ld.global.u32 	%r708, [%rd19+8];
	ld.global.u32 	%r707, [%rd19+12];
$L__BB20_90:
	add.s32 	%r210, %r1, 256;
	setp.ge.s32 	%p35, %r210, %r197;
	@%p35 bra 	$L__BB20_94;
	setp.lt.s32 	%p36, %r210, %r147;
	@%p36 bra 	$L__BB20_93;
	ld.global.u32 	%r706, [%rd19+4096];
	ld.global.u32 	%r705, [%rd19+4100];
	ld.global.u32 	%r704, [%rd19+4104];
	ld.global.u32 	%r703, [%rd19+4108];
	bra.uni 	$L__BB20_94;
$L__BB20_93:
	ld.global.u32 	%r706, [%rd18+4096];
	ld.global.u32 	%r705, [%rd18+4100];
	ld.global.u32 	%r704, [%rd18+4104];
	ld.global.u32 	%r703, [%rd18+4108];
$L__BB20_94:
	add.s32 	%r223, %r1, 512;
	setp.ge.s32 	%p37, %r223, %r197;
	@%p37 bra 	$L__BB20_98;
	setp.lt.s32 	%p38, %r223, %r147;
	@%p38 bra 	$L__BB20_97;
	ld.global.u32 	%r702, [%rd19+8192];
	ld.global.u32 	%r701, [%rd19+8196];
	ld.global.u32 	%r700, [%rd19+8200];
	ld.global.u32 	%r699, [%rd19+8204];
	bra.uni 	$L__BB20_98;
$L__BB20_97:
	ld.global.u32 	%r702, [%rd18+8192];
	ld.global.u32 	%r701, [%rd18+8196];
	ld.global.u32 	%r700, [%rd18+8200];
	ld.global.u32 	%r699, [%rd18+8204];
$L__BB20_98:
	add.s32 	%r236, %r1, 768;
	setp.ge.s32 	%p39, %r236, %r197;
	@%p39 bra 	$L__BB20_102;
	setp.lt.s32 	%p40, %r236, %r147;
	@%p40 bra 	$L__BB20_101;
	ld.global.u32 	%r698, [%rd19+12288];
	ld.global.u32 	%r697, [%rd19+12292];
	ld.global.u32 	%r696, [%rd19+12296];
	ld.global.u32 	%r695, [%rd19+12300];
	bra.uni 	$L__BB20_102;
$L__BB20_101:
	ld.global.u32 	%r698, [%rd18+12288];
	ld.global.u32 	%r697, [%rd18+12292];
	ld.global.u32 	%r696, [%rd18+12296];
	ld.global.u32 	%r695, [%rd18+12300];
$L__BB20_102:
	shl.b32 	%r363, %r1, 4;
	mov.u32 	%r364, _ZZN3cub18CUB_300001_SM_10006detail10merge_sort26DeviceMergeSortMergeKernelINS2_10policy_hubIN6thrust24THRUST_300001_SM_1000_NS6detail15normal_iteratorINS6_10device_ptrI14TriangleVertexEEEEE9Policy600ESC_PNS0_8NullTypeESC_SG_m15CompareVerticesSA_SF_EEvbT2_T3_T4_PT6_PT7_T5_PSK_SK_NS1_7vsmem_tEE19static_temp_storage;
	add.s32 	%r365, %r364, %r363;
	st.shared.v4.u32 	[%r365], {%r710, %r709, %r708, %r707};
	st.shared.v4.u32 	[%r365+4096], {%r706, %r705, %r704, %r703};
	st.shared.v4.u32 	[%r365+8192], {%r702, %r701, %r700, %r699};
	st.shared.v4.u32 	[%r365+12288], {%r698, %r697, %r696, %r695};
	bar.sync 	0;
	// begin inline asm
	griddepcontrol.launch_dependents;
	// end inline asm
	add.s32 	%r261, %r148, %r147;
	shl.b32 	%r262, %r1, 2;
	min.s32 	%r263, %r262, %r261;
	shl.b32 	%r366, %r147, 4;
	add.s32 	%r264, %r364, %r366;
	setp.lt.s32 	%p41, %r263, %r148;
	sub.s32 	%r367, %r263, %r148;
	selp.b32 	%r713, 0, %r367, %p41;
	min.s32 	%r711, %r263, %r147;
	setp.ge.s32 	%p42, %r713, %r711;
	@%p42 bra 	$L__BB20_109;
$L__BB20_103:
	sub.s32 	%r368, %r711, %r713;
	shr.u32 	%r369, %r368, 31;
	add.s32 	%r370, %r368, %r369;
	shr.s32 	%r371, %r370, 1;
	add.s32 	%r269, %r371, %r713;
	shl.b32 	%r372, %r269, 4;
	add.s32 	%r374, %r364, %r372;
	.pragma "used_bytes_mask 4095";
	ld.shared.v4.f32 	{%f61, %f62, %f63, %f121}, [%r374];
	not.b32 	%r375, %r269;
	add.s32 	%r376, %r263, %r375;
	shl.b32 	%r377, %r376, 4;
	add.s32 	%r378, %r264, %r377;
	.pragma "used_bytes_mask 4095";
	ld.shared.v4.f32 	{%f64, %f65, %f66, %f122}, [%r378];
	setp.lt.f32 	%p44, %f64, %f61;
	mov.pred 	%p43, 0;
	mov.pred 	%p193, %p43;
	@%p44 bra 	$L__BB20_108;
	setp.neu.f32 	%p46, %f64, %f61;
	mov.pred 	%p45, -1;
	mov.pred 	%p193, %p45;
	@%p46 bra 	$L__BB20_108;
	setp.lt.f32 	%p48, %f65, %f62;
	mov.pred 	%p193, %p43;
	@%p48 bra 	$L__BB20_108;
	setp.neu.f32 	%p50, %f65, %f62;
	mov.pred 	%p193, %p45;
	@%p50 bra 	$L__BB20_108;
	setp.geu.f32 	%p193, %f66, %f63;
$L__BB20_108:
	add.s32 	%r379, %r269, 1;
	selp.b32 	%r713, %r379, %r713, %p193;
	selp.b32 	%r711, %r711, %r269, %p193;
	setp.lt.s32 	%p51, %r713, %r711;
	@%p51 bra 	$L__BB20_103;
$L__BB20_109:
	sub.s32 	%r380, %r263, %r713;
	add.s32 	%r273, %r380, %r147;
	shl.b32 	%r381, %r380, 4;
	add.s32 	%r274, %r264, %r381;
	ld.shared.v4.u32 	{%r382, %r383, %r384, %r714}, [%r274];
	mov.b32 	%f143, %r382;
	mov.b32 	%f144, %r383;
	mov.b32 	%f145, %r384;
	shl.b32 	%r385, %r713, 4;
	add.s32 	%r276, %r364, %r385;
	ld.shared.v4.u32 	{%r387, %r388, %r389, %r717}, [%r276];
	mov.b32 	%f152, %r387;
	mov.b32 	%f153, %r388;
	mov.b32 	%f154, %r389;
	setp.ge.s32 	%p53, %r273, %r261;
	mov.pred 	%p52, 0;
	mov.pred 	%p194, %p52;
	@%p53 bra 	$L__BB20_115;
	setp.ge.s32 	%p55, %r713, %r147;
	setp.lt.f32 	%p56, %f143, %f152;
	or.pred  	%p57, %p55, %p56;
	mov.pred 	%p54, -1;
	mov.pred 	%p194, %p54;
	@%p57 bra 	$L__BB20_115;
	setp.neu.f32 	%p59, %f143, %f152;
	mov.pred 	%p194, %p52;
	@%p59 bra 	$L__BB20_115;
	setp.lt.f32 	%p61, %f144, %f153;
	mov.pred 	%p194, %p54;
	@%p61 bra 	$L__BB20_115;
	setp.neu.f32 	%p63, %f144, %f153;
	mov.pred 	%p194, %p52;
	@%p63 bra 	$L__BB20_115;
	setp.lt.f32 	%p194, %f145, %f154;
$L__BB20_115:
	selp.b32 	%r278, %r714, %r717, %p194;
	selp.f32 	%f73, %f145, %f154, %p194;
	selp.f32 	%f74, %f144, %f153, %p194;
	selp.f32 	%f75, %f143, %f152, %p194;
	selp.u32 	%r390, 1, 0, %p194;
	add.s32 	%r279, %r273, %r390;
	not.pred 	%p64, %p194;
	selp.u32 	%r391, 1, 0, %p64;
	add.s32 	%r280, %r713, %r391;
	@%p64 bra 	$L__BB20_117;
	ld.shared.v4.u32 	{%r395, %r396, %r397, %r714}, [%r274+16];
	mov.b32 	%f143, %r395;
	mov.b32 	%f144, %r396;
	mov.b32 	%f145, %r397;
	bra.uni 	$L__BB20_118;
$L__BB20_117:
	ld.shared.v4.u32 	{%r392, %r393, %r394, %r717}, [%r276+16];
	mov.b32 	%f152, %r392;
	mov.b32 	%f153, %r393;
	mov.b32 	%f154, %r394;
$L__BB20_118:
	setp.ge.s32 	%p66, %r279, %r261;
	mov.pred 	%p65, 0;
	mov.pred 	%p195, %p65;
	@%p66 bra 	$L__BB20_124;
	setp.ge.s32 	%p68, %r280, %r147;
	setp.lt.f32 	%p69, %f143, %f152;
	or.pred  	%p70, %p68, %p69;
	mov.pred 	%p67, -1;
	mov.pred 	%p195, %p67;
	@%p70 bra 	$L__BB20_124;
	setp.neu.f32 	%p72, %f143, %f152;
	mov.pred 	%p195, %p65;
	@%p72 bra 	$L__BB20_124;
	setp.lt.f32 	%p74, %f144, %f153;
	mov.pred 	%p195, %p67;
	@%p74 bra 	$L__BB20_124;
	setp.neu.f32 	%p76, %f144, %f153;
	mov.pred 	%p195, %p65;
	@%p76 bra 	$L__BB20_124;
	setp.lt.f32 	%p195, %f145, %f154;
$L__BB20_124:
	selp.b32 	%r285, %r714, %r717, %p195;
	selp.f32 	%f88, %f145, %f154, %p195;
	selp.f32 	%f89, %f144, %f153, %p195;
	selp.f32 	%f90, %f143, %f152, %p195;
	selp.u32 	%r398, 1, 0, %p195;
	add.s32 	%r286, %r279, %r398;
	not.pred 	%p77, %p195;
	selp.u32 	%r399, 1, 0, %p77;
	add.s32 	%r287, %r280, %r399;
	@%p195 bra 	$L__BB20_126;
	shl.b32 	%r400, %r287, 4;
	add.s32 	%r402, %r364, %r400;
	ld.shared.v4.u32 	{%r403, %r404, %r405, %r717}, [%r402];
	mov.b32 	%f152, %r403;
	mov.b32 	%f153, %r404;
	mov.b32 	%f154, %r405;
	bra.uni 	$L__BB20_127;
$L__BB20_126:
	shl.b32 	%r406, %r286, 4;
	add.s32 	%r408, %r364, %r406;
	ld.shared.v4.u32 	{%r409, %r410, %r411, %r714}, [%r408];
	mov.b32 	%f143, %r409;
	mov.b32 	%f144, %r410;
	mov.b32 	%f145, %r411;
$L__BB20_127:
	setp.ge.s32 	%p79, %r286, %r261;
	mov.pred 	%p78, 0;
	mov.pred 	%p196, %p78;
	@%p79 bra 	$L__BB20_133;
	setp.ge.s32 	%p81, %r287, %r147;
	setp.lt.f32 	%p82, %f143, %f152;
	or.pred  	%p83, %p81, %p82;
	mov.pred 	%p80, -1;
	mov.pred 	%p196, %p80;
	@%p83 bra 	$L__BB20_133;
	setp.neu.f32 	%p85, %f143, %f152;
	mov.pred 	%p196, %p78;
	@%p85 bra 	$L__BB20_133;
	setp.lt.f32 	%p87, %f144, %f153;
	mov.pred 	%p196, %p80;
	@%p87 bra 	$L__BB20_133;
	setp.neu.f32 	%p89, %f144, %f153;
	mov.pred 	%p196, %p78;
	@%p89 bra 	$L__BB20_133;
	setp.lt.f32 	%p196, %f145, %f154;
$L__BB20_133:
	selp.b32 	%r292, %r714, %r717, %p196;
	selp.f32 	%f103, %f145, %f154, %p196;
	selp.f32 	%f104, %f144, %f153, %p196;
	selp.f32 	%f105, %f143, %f152, %p196;
	selp.u32 	%r412, 1, 0, %p196;
	add.s32 	%r293, %r286, %r412;
	not.pred 	%p90, %p196;
	selp.u32 	%r413, 1, 0, %p90;
	add.s32 	%r294, %r287, %r413;
	@%p196 bra 	$L__BB20_135;
	shl.b32 	%r414, %r294, 4;
	mov.u32 	%r415, _ZZN3cub18CUB_300001_SM_10006detail10merge_sort26DeviceMergeSortMergeKernelINS2_10policy_hubIN6thrust24THRUST_300001_SM_1000_NS6detail15normal_iteratorINS6_10device_ptrI14TriangleVertexEEEEE9Policy600ESC_PNS0_8NullTypeESC_SG_m15CompareVerticesSA_SF_EEvbT2_T3_T4_PT6_PT7_T5_PSK_SK_NS1_7vsmem_tEE19static_temp_storage;
	add.s32 	%r416, %r415, %r414;
	ld.shared.v4.u32 	{%r417, %r418, %r419, %r717}, [%r416];
	mov.b32 	%f152, %r417;
	mov.b32 	%f153, %r418;
	mov.b32 	%f154, %r419;
	bra.uni 	$L__BB20_136;
$L__BB20_135:
	shl.b32 	%r420, %r293, 4;
	mov.u32 	%r421, _ZZN3cub18CUB_300001_SM_10006detail10merge_sort26DeviceMergeSortMergeKernelINS2_10policy_hubIN6thrust24THRUST_300001_SM_1000_NS6detail15normal_iteratorINS6_10device_ptrI14TriangleVertexEEEEE9Policy600ESC_PNS0_8NullTypeESC_SG_m15CompareVerticesSA_SF_EEvbT2_T3_T4_PT6_PT7_T5_PSK_SK_NS1_7vsmem_tEE19static_temp_storage;
	add.s32 	%r422, %r421, %r420;
	ld.shared.v4.u32 	{%r423, %r424, %r425, %r714}, [%r422];
	mov.b32 	%f143, %r423;
	mov.b32 	%f144, %r424;
	mov.b32 	%f145, %r425;
$L__BB20_136:
	setp.ge.s32 	%p92, %r293, %r261;
	mov.pred 	%p91, 0;
	mov.pred 	%p197, %p91;
	@%p92 bra 	$L__BB20_142;
	setp.ge.s32 	%p94, %r294, %r147;
	setp.lt.f32 	%p95, %f143, %f152;
	or.pred  	%p96, %p94, %p95;
	mov.pred 	%p93, -1;
	mov.pred 	%p197, %p93;
	@%p96 bra 	$L__BB20_142;
	setp.neu.f32 	%p98, %f143, %f152;
	mov.pred 	%p197, %p91;
	@%p98 bra 	$L__BB20_142;
	setp.lt.f32 	%p100, %f144, %f153;
	mov.pred 	%p197, %p93;
	@%p100 bra 	$L__BB20_142;
	setp.neu.f32 	%p102, %f144, %f153;
	mov.pred 	%p197, %p91;
	@%p102 bra 	$L__BB20_142;
	setp.lt.f32 	%p197, %f145, %f154;
$L__BB20_142:
	ld.param.s8 	%rs3, [_ZN3cub18CUB_300001_SM_10006detail10merge_sort26DeviceMergeSortMergeKernelINS2_10policy_hubIN6thrust24THRUST_300001_SM_1000_NS6detail15normal_iteratorINS6_10device_ptrI14TriangleVertexEEEEE9Policy600ESC_PNS0_8NullTypeESC_SG_m15CompareVerticesSA_SF_EEvbT2_T3_T4_PT6_PT7_T5_PSK_SK_NS1_7vsmem_tE_param_0];
	setp.eq.s16 	%p103, %rs3, 0;
	selp.b32 	%r299, %r714, %r717, %p197;
	selp.f32 	%f118, %f145, %f154, %p197;
	selp.f32 	%f119, %f144, %f153, %p197;
	selp.f32 	%f120, %f143, %f152, %p197;
	bar.sync 	0;
	@%p103 bra 	$L__BB20_153;
	// begin inline asm
	mov.u32 %r426, %laneid;
	// end inline asm
	and.b32  	%r300, %r262, 3968;
	shl.b32 	%r427, %r426, 2;
	add.s32 	%r428, %r427, %r300;
	shl.b32 	%r429, %r428, 4;
	mov.u32 	%r430, _ZZN3cub18CUB_300001_SM_10006detail10merge_sort26DeviceMergeSortMergeKernelINS2_10policy_hubIN6thrust24THRUST_300001_SM_1000_NS6detail15normal_iteratorINS6_10device_ptrI14TriangleVertexEEEEE9Policy600ESC_PNS0_8NullTypeESC_SG_m15CompareVerticesSA_SF_EEvbT2_T3_T4_PT6_PT7_T5_PSK_SK_NS1_7vsmem_tEE19static_temp_storage;
	add.s32 	%r431, %r430, %r429;
	mov.b32 	%r432, %f73;
	mov.b32 	%r433, %f74;
	mov.b32 	%r434, %f75;
	st.shared.v4.u32 	[%r431], {%r434, %r433, %r432, %r278};
	mov.b32 	%r435, %f88;
	mov.b32 	%r436, %f89;
	mov.b32 	%r437, %f90;
	st.shared.v4.u32 	[%r431+16], {%r437, %r436, %r435, %r285};
	mov.b32 	%r438, %f103;
	mov.b32 	%r439, %f104;
	mov.b32 	%r440, %f105;
	st.shared.v4.u32 	[%r431+32], {%r440, %r439, %r438, %r292};
	mov.b32 	%r441, %f118;
	mov.b32 	%r442, %f119;
	mov.b32 	%r443, %f120;
	st.shared.v4.u32 	[%r431+48], {%r443, %r442, %r441, %r299};
	bar.warp.sync 	-1;
	mad.lo.s32 	%r444, %r426, -48, %r431;
	ld.shared.v4.u32 	{%r301, %r302, %r303, %r305}, [%r444];
	ld.shared.v4.u32 	{%r306, %r307, %r308, %r310}, [%r444+512];
	ld.shared.v4.u32 	{%r311, %r312, %r313, %r315}, [%r444+1024];
	ld.shared.v4.u32 	{%r316, %r317, %r318, %r320}, [%r444+1536];
	setp.ne.s32 	%p104, %r1, 0;
	@%p104 bra 	$L__BB20_145;
	st.volatile.shared.u32 	[_ZZN3cub18CUB_300001_SM_10006detail10merge_sort26DeviceMergeSortMergeKernelINS2_10policy_hubIN6thrust24THRUST_300001_SM_1000_NS6detail15normal_iteratorINS6_10device_ptrI14TriangleVertexEEEEE9Policy600ESC_PNS0_8NullTypeESC_SG_m15CompareVerticesSA_SF_EEvbT2_T3_T4_PT6_PT7_T5_PSK_SK_NS1_7vsmem_tEE19static_temp_storage+16384], %r261;
$L__BB20_145:
	ld.param.u64 	%rd130, [_ZN3cub18CUB_300001_SM_10006detail10merge_sort26DeviceMergeSortMergeKernelINS2_10policy_hubIN6thrust24THRUST_300001_SM_1000_NS6detail15normal_iteratorINS6_10device_ptrI14TriangleVertexEEEEE9Policy600ESC_PNS0_8NullTypeESC_SG_m15CompareVerticesSA_SF_EEvbT2_T3_T4_PT6_PT7_T5_PSK_SK_NS1_7vsmem_tE_param_4];
	bar.sync 	0;
	ld.volatile.shared.u32 	%r321, [_ZZN3cub18CUB_300001_SM_10006detail10merge_sort26DeviceMergeSortMergeKernelINS2_10policy_hubIN6thrust24THRUST_300001_SM_1000_NS6detail15normal_iteratorINS6_10device_ptrI14TriangleVertexEEEEE9Policy600ESC_PNS0_8NullTypeESC_SG_m15CompareVerticesSA_SF_EEvbT2_T3_T4_PT6_PT7_T5_PSK_SK_NS1_7vsmem_tEE19static_temp_storage+16384];
	and.b32  	%r445, %r1, 31;
	add.s32 	%r322, %r300, %r445;
	setp.ge.s32 	%p105, %r322, %r321;
	cvt.u64.u32 	%rd67, %r322;
	add.s64 	%rd68, %rd3, %rd67;
	cvta.to.global.u64 	%rd69, %rd130;
	shl.b64 	%rd70, %rd68, 4;
	add.s64 	%rd20, %rd69, %rd70;
	@%p105 bra 	$L__BB20_147;
	st.global.u32 	[%rd20], %r301;
	st.global.u32 	[%rd20+4], %r302;
	st.global.u32 	[%rd20+8], %r303;
	st.global.u32 	[%rd20+12], %r305;
$L__BB20_147:
	add.s32 	%r446, %r322, 32;
	setp.ge.s32 	%p106, %r446, %r321;
	@%p106 bra 	$L__BB20_149;
	st.global.u32 	[%rd20+512], %r306;
	st.global.u32 	[%rd20+516], %r307;
	st.global.u32 	[%rd20+520], %r308;
	st.global.u32 	[%rd20+524], %r310;
$L__BB20_149:
	add.s32 	%r447, %r322, 64;
	setp.ge.s32 	%p107, %r447, %r321;
	@%p107 bra 	$L__BB20_151;
	st.global.u32 	[%rd20+1024], %r311;
	st.global.u32 	[%rd20+1028], %r312;
	st.global.u32 	[%rd20+1032], %r313;
	st.global.u32 	[%rd20+1036], %r315;
$L__BB20_151:
	add.s32 	%r448, %r322, 96;
	setp.ge.s32 	%p108, %r448, %r321;
	@%p108 bra 	$L__BB20_163;
	st.global.u32 	[%rd20+1536], %r316;
	st.global.u32 	[%rd20+1540], %r317;
	st.global.u32 	[%rd20+1544], %r318;
	st.global.u32 	[%rd20+1548], %r320;
	bra.uni 	$L__BB20_163;
$L__BB20_153:
	// begin inline asm
	mov.u32 %r449, %laneid;
	// end inline asm
	and.b32  	%r323, %r262, 3968;
	shl.b32 	%r450, %r449, 2;
	add.s32 	%r451, %r450, %r323;
	shl.b32 	%r452, %r451, 4;
	mov.u32 	%r453, _ZZN3cub18CUB_300001_SM_10006detail10merge_sort26DeviceMergeSortMergeKernelINS2_10policy_hubIN6thrust24THRUST_300001_SM_1000_NS6detail15normal_iteratorINS6_10device_ptrI14TriangleVertexEEEEE9Policy600ESC_PNS0_8NullTypeESC_SG_m15CompareVerticesSA_SF_EEvbT2_T3_T4_PT6_PT7_T5_PSK_SK_NS1_7vsmem_tEE19static_temp_storage;
	add.s32 	%r454, %r453, %r452;
	mov.b32 	%r455, %f73;
	mov.b32 	%r456, %f74;
	mov.b32 	%r457, %f75;
	st.shared.v4.u32 	[%r454], {%r457, %r456, %r455, %r278};
	mov.b32 	%r458, %f88;
	mov.b32 	%r459, %f89;
	mov.b32 	%r460, %f90;
	st.shared.v4.u32 	[%r454+16], {%r460, %r459, %r458, %r285};
	mov.b32 	%r461, %f103;
	mov.b32 	%r462, %f104;
	mov.b32 	%r463, %f105;
	st.shared.v4.u32 	[%r454+32], {%r463, %r462, %r461, %r292};
	mov.b32 	%r464, %f118;
	mov.b32 	%r465, %f119;
	mov.b32 	%r466, %f120;
	st.shared.v4.u32 	[%r454+48], {%r466, %r465, %r464, %r299};
	bar.warp.sync 	-1;
	mad.lo.s32 	%r467, %r449, -48, %r454;
	ld.shared.v4.u32 	{%r324, %r325, %r326, %r328}, [%r467];
	ld.shared.v4.u32 	{%r329, %r330, %r331, %r333}, [%r467+512];
	ld.shared.v4.u32 	{%r334, %r335, %r336, %r338}, [%r467+1024];
	ld.shared.v4.u32 	{%r339, %r340, %r341, %r343}, [%r467+1536];
	setp.ne.s32 	%p109, %r1, 0;
	@%p109 bra 	$L__BB20_155;
	st.volatile.shared.u32 	[_ZZN3cub18CUB_300001_SM_10006detail10merge_sort26DeviceMergeSortMergeKernelINS2_10policy_hubIN6thrust24THRUST_300001_SM_1000_NS6detail15normal_iteratorINS6_10device_ptrI14TriangleVertexEEEEE9Policy600ESC_PNS0_8NullTypeESC_SG_m15CompareVerticesSA_SF_EEvbT2_T3_T4_PT6_PT7_T5_PSK_SK_NS1_7vsmem_tEE19static_temp_storage+16384], %r261;
$L__BB20_155:
	bar.sync 	0;
	ld.volatile.shared.u32 	%r344, [_ZZN3cub18CUB_300001_SM_10006detail10merge_sort26DeviceMergeSortMergeKernelINS2_10policy_hubIN6thrust24THRUST_300001_SM_1000_NS6detail15normal_iteratorINS6_10device_ptrI14TriangleVertexEEEEE9Policy600ESC_PNS0_8NullTypeESC_SG_m15CompareVerticesSA_SF_EEvbT2_T3_T4_PT6_PT7_T5_PSK_SK_NS1_7vsmem_tEE19static_temp_storage+16384];
	and.b32  	%r468, %r1, 31;
	cvt.u64.u32 	%rd71, %r323;
	cvt.u64.u32 	%rd72, %r468;
	add.s32 	%r345, %r323, %r468;
	add.s64 	%rd73, %rd3, %rd72;
	add.s64 	%rd74, %rd73, %rd71;
	setp.ge.s32 	%p110, %r345, %r344;
	shl.b64 	%rd75, %rd74, 4;
	add.s64 	%rd21, %rd1, %rd75;
	@%p110 bra 	$L__BB20_157;
	st.global.u32 	[%rd21], %r324;
	st.global.u32 	[%rd21+4], %r325;
	st.global.u32 	[%rd21+8], %r326;
	st.global.u32 	[%rd21+12], %r328;
$L__BB20_157:
	add.s32 	%r469, %r345, 32;
	setp.ge.s32 	%p111, %r469, %r344;
	@%p111 bra 	$L__BB20_159;
	st.global.u32 	[%rd21+512], %r329;
	st.global.u32 	[%rd21+516], %r330;
	st.global.u32 	[%rd21+520], %r331;
	st.global.u32 	[%rd21+524], %r333;
$L__BB20_159:
	add.s32 	%r470, %r345, 64;
	setp.ge.s32 	%p112, %r470, %r344;
	@%p112 bra 	$L__BB20_161;
	st.global.u32 	[%rd21+1024], %r334;
	st.global.u32 	[%rd21+1028], %r335;
	st.global.u32 	[%rd21+1032], %r336;
	st.global.u32 	[%rd21+1036], %r338;
$L__BB20_161:
	add.s32 	%r471, %r345, 96;
	setp.ge.s32 	%p113, %r471, %r344;
	@%p113 bra 	$L__BB20_163;
	st.global.u32 	[%rd21+1536], %r339;
	st.global.u32 	[%rd21+1540], %r340;
	st.global.u32 	[%rd21+1544], %r341;
	st.global.u32 	[%rd21+1548], %r343;
$L__BB20_163:
	ret;

}


// ===== COMPILED SASS (sm_100) =====

	.target	sm_100

	.elftype	@"ET_EXEC"


//--------------------- .note.nv.tkinfo           --------------------------
	.section	.note.nv.tkinfo,"",@"SHT_NOTE"
	.sectionflags	@"SHF_NOTE_NV_TKINFO"
	.tkinfo
        /*0018*/ 	.word	0x00000002
        /*0030*/ 	.string	""
        /*0030*/ 	.string	"ptxas"
        /*0030*/ 	.string	"Cuda compilation tools, release 13.0, V13.0.88"
        /*0030*/ 	.string	"Build cuda_13.0.r13.0/compiler.36424714_0"
        /*0030*/ 	.string	"-arch sm_100 -m 64 "



//--------------------- .note.nv.cuinfo           --------------------------
	.section	.note.nv.cuinfo,"",@"SHT_NOTE"
	.sectionflags	@"SHF_NOTE_NV_CUINFO"
        /*0018*/ 	.short	0x0002
        /*001a*/ 	.short	0x0064
        /*001c*/ 	.short	0x0082
	.zero		2


//--------------------- .nv.info                  --------------------------
	.section	.nv.info,"",@"SHT_CUDA_INFO"
	.align	4


	//----- nvinfo : EIATTR_REGCOUNT
	.align		4
        /*0000*/ 	.byte	0x04, 0x2f
        /*0002*/ 	.short	(.L_48 - .L_47)
	.align		4
.L_47:
        /*0004*/ 	.word	index@(_Z16buildMortonArrayP6Morton5vec3iPK4Celli)
        /*0008*/ 	.word	0x00000014


	//----- nvinfo : EIATTR_FRAME_SIZE
	.align		4
.L_48:
        /*000c*/ 	.byte	0x04, 0x11
        /*000e*/ 	.short	(.L_50 - .L_49)
	.align		4
.L_49:
        /*0010*/ 	.word	index@(_Z16buildMortonArrayP6Morton5vec3iPK4Celli)
        /*0014*/ 	.word	0x00000000


	//----- nvinfo : EIATTR_REGCOUNT
	.align		4
.L_50:
        /*0018*/ 	.byte	0x04, 0x2f
        /*001a*/ 	.short	(.L_52 - .L_51)
	.align		4
.L_51:
        /*001c*/ 	.word	index@(_Z16extractTrianglesPK6Morton5vec3iPK4CelliifP14TriangleVertexiPi)
        /*0020*/ 	.word	0x0000002c


	//----- nvinfo : EIATTR_FRAME_SIZE
	.align		4
.L_52:
        /*0024*/ 	.byte	0x04, 0x11
        /*0026*/ 	.short	(.L_54 - .L_53)
	.align		4
.L_53:
        /*0028*/ 	.word	index@($__internal_0_$__cuda_sm3x_div_rn_noftz_f32_slowpath)
        /*002c*/ 	.word	0x00000120


	//----- nvinfo : EIATTR_FRAME_SIZE
	.align		4
.L_54:
        /*0030*/ 	.byte	0x04, 0x11
        /*0032*/ 	.short	(.L_56 - .L_55)
	.align		4
.L_55:
        /*0034*/ 	.word	index@(_Z16extractTrianglesPK6Morton5vec3iPK4CelliifP14TriangleVertexiPi)
        /*0038*/ 	.word	0x00000120


	//----- nvinfo : EIATTR_REGCOUNT
	.align		4
.L_56:
        /*003c*/ 	.byte	0x04, 0x2f
        /*003e*/ 	.short	(.L_58 - .L_57)
	.align		4
.L_57:
        /*0040*/ 	.word	index@(_Z17createVertexArrayPiPK14TriangleVertexiP6float3iP4int3)
        /*0044*/ 	.word	0x00000014


	//----- nvinfo : EIATTR_FRAME_SIZE
	.align		4
.L_58:
        /*0048*/ 	.byte	0x04, 0x11
        /*004a*/ 	.short	(.L_60 - .L_59)
	.align		4
.L_59:
        /*004c*/ 	.word	index@(_Z17createVertexArrayPiPK14TriangleVertexiP6float3iP4int3)
        /*0050*/ 	.word	0x00000000


	//----- nvinfo : EIATTR_REGCOUNT
	.align		4
.L_60:
        /*0054*/ 	.byte	0x04, 0x2f
        /*0056*/ 	.short	(.L_62 - .L_61)
	.align		4
.L_61:
        /*0058*/ 	.word	index@(_ZN3cub18CUB_300001_SM_10006detail11EmptyKernelIvEEvv)
        /*005c*/ 	.word	0x00000004


	//----- nvinfo : EIATTR_FRAME_SIZE
	.align		4
.L_62:
        /*0060*/ 	.byte	0x04, 0x11
        /*0062*/ 	.short	(.L_64 - .L_63)
	.align		4
.L_63:
        /*0064*/ 	.word	index@(_ZN3cub18CUB_300001_SM_10006detail11EmptyKernelIvEEvv)
        /*0068*/ 	.word	0x00000000


	//----- nvinfo : EIATTR_REGCOUNT
	.align		4
.L_64:
        /*006c*/ 	.byte	0x04, 0x2f
        /*006e*/ 	.short	(.L_66 - .L_65)
	.align		4
.L_65:
        /*0070*/ 	.word	index@(_ZN3cub18CUB_300001_SM_10006detail8for_each13static_kernelINS2_12policy_hub_t12policy_500_tEmN6thrust24THRUST_300001_SM_1000_NS8cuda_cub20__uninitialized_fill7functorINS7_10device_ptrI6MortonEESC_EEEEvT0_T1_)
        /*0074*/ 	.word	0x0000000b


	//----- nvinfo : EIATTR_FRAME_SIZE
	.align		4
.L_66:
        /*0078*/ 	.byte	0x04, 0x11
        /*007a*/ 	.short	(.L_68 - .L_67)
	.align		4
.L_67:
        /*007c*/ 	.word	index@(_ZN3cub18CUB_300001_SM_10006detail8for_each13static_kernelINS2_12policy_hub_t12policy_500_tEmN6thrust24THRUST_300001_SM_1000_NS8cuda_cub20__uninitialized_fill7functorINS7_10device_ptrI6MortonEESC_EEEEvT0_T1_)
        /*0080*/ 	.word	0x00000000


	//----- nvinfo : EIATTR_REGCOUNT
	.align		4
.L_68:
        /*0084*/ 	.byte	0x04, 0x2f
        /*0086*/ 	.short	(.L_70 - .L_69)
	.align		4
.L_69:
        /*0088*/ 	.word	index@(_ZN3cub18CUB_300001_SM_10006detail8for_each13static_kernelINS2_12policy_hub_t12policy_500_tEmN6thrust24THRUST_300001_SM_1000_NS8cuda_cub20__uninitialized_fill7functorINS7_10device_ptrIiEEiEEEEvT0_T1_)
        /*008c*/ 	.word	0x00000008


	//----- nvinfo : EIATTR_FRAME_SIZE
	.align		4
.L_70:
        /*0090*/ 	.byte	0x04, 0x11
        /*0092*/ 	.short	(.L_72 - .L_71)
	.align		4
.L_71:
        /*0094*/ 	.word	index@(_ZN3cub18CUB_300001_SM_10006detail8for_each13static_kernelINS2_12policy_hub_t12policy_500_tEmN6thrust24THRUST_300001_SM_1000_NS8cuda_cub20__uninitialized_fill7functorINS7_10device_ptrIiEEiEEEEvT0_T1_)
        /*0098*/ 	.word	0x00000000


	//----- nvinfo : EIATTR_REGCOUNT
	.align		4
.L_72:
        /*009c*/ 	.byte	0x04, 0x2f
        /*009e*/ 	.short	(.L_74 - .L_73)
	.align		4
.L_73:
        /*00a0*/ 	.word	index@(_ZN3cub18CUB_300001_SM_10006detail8for_each13static_kernelINS2_12policy_hub_t12policy_500_tEmNS2_12op_wrapper_tImN6thrust24THRUST_300001_SM_1000_NS6detail23allocator_traits_detail24construct1_via_allocatorINS8_16device_allocatorI14TriangleVertexEEEENS8_10device_ptrISD_EEEEEEvT0_T1_)
        /*00a4*/ 	.word	0x00000008


	//----- nvinfo : EIATTR_FRAME_SIZE
	.align		4
.L_74:
        /*00a8*/ 	.byte	0x04, 0x11
        /*00aa*/ 	.short	(.L_76 - .L_75)
	.align		4
.L_75:
        /*00ac*/ 	.word	index@(_ZN3cub18CUB_300001_SM_10006detail8for_each13static_kernelINS2_12policy_hub_t12policy_500_tEmNS2_12op_wrapper_tImN6thrust24THRUST_300001_SM_1000_NS6detail23allocator_traits_detail24construct1_via_allocatorINS8_16device_allocatorI14TriangleVertexEEEENS8_10device_ptrISD_EEEEEEvT0_T1_)
        /*00b0*/ 	.word	0x00000000


	//----- nvinfo : EIATTR_REGCOUNT
	.align		4
.L_76:
        /*00b4*/ 	.byte	0x04, 0x2f
        /*00b6*/ 	.short	(.L_78 - .L_77)
	.align		4
.L_77:
        /*00b8*/ 	.word	index@(_ZN3cub18CUB_300001_SM_10006detail8for_each13static_kernelINS2_12policy_hub_t12policy_500_tEmN6thrust24THRUST_300001_SM_1000_NS8cuda_cub20__uninitialized_fill7functorINS7_10device_ptrI6float3EESC_EEEEvT0_T1_)
        /*00bc*/ 	.word	0x0000000c


	//----- nvinfo : EIATTR_FRAME_SIZE
	.align		4
.L_78:
        /*00c0*/ 	.byte	0x04, 0x11
        /*00c2*/ 	.short	(.L_80 - .L_79)
	.align		4
.L_79:
        /*00c4*/ 	.word	index@(_ZN3cub18CUB_300001_SM_10006detail8for_each13static_kernelINS2_12policy_hub_t12policy_500_tEmN6thrust24THRUST_300001_SM_1000_NS8cuda_cub20__uninitialized_fill7functorINS7_10device_ptrI6float3EESC_EEEEvT0_T1_)
        /*00c8*/ 	.word	0x00000000


	//----- nvinfo : EIATTR_REGCOUNT
	.align		4
.L_80:
        /*00cc*/ 	.byte	0x04, 0x2f
        /*00ce*/ 	.short	(.L_82 - .L_81)
	.align		4
.L_81:
        /*00d0*/ 	.word	index@(_ZN3cub18CUB_300001_SM_10006detail8for_each13static_kernelINS2_12policy_hub_t12policy_500_tEmN6thrust24THRUST_300001_SM_1000_NS8cuda_cub20__uninitialized_fill7functorINS7_10device_ptrI4int3EESC_EEEEvT0_T1_)
        /*00d4*/ 	.word	0x0000000c


	//----- nvinfo : EIATTR_FRAME_SIZE
	.align		4
.L_82:
        /*00d8*/ 	.byte	0x04, 0x11
        /*00da*/ 	.short	(.L_84 - .L_83)
	.align		4
.L_83:
        /*00dc*/ 	.word	index@(_ZN3cub18CUB_300001_SM_10006detail8for_each13static_kernelINS2_12policy_hub_t12policy_500_tEmN6thrust24THRUST_300001_SM_1000_NS8cuda_cub20__uninitialized_fill7functorINS7_10device_ptrI4int3EESC_EEEEvT0_T1_)
        /*00e0*/ 	.word	0x00000000


	//----- nvinfo : EIATTR_REGCOUNT
	.align		4
.L_84:
        /*00e4*/ 	.byte	0x04, 0x2f
        /*00e6*/ 	.short	(.L_86 - .L_85)
	.align		4
.L_85:
        /*00e8*/ 	.word	index@(_ZN3cub18CUB_300001_SM_10006detail10merge_sort30DeviceMergeSortBlockSortKernelINS2_10policy_hubIN6thrust24THRUST_300001_SM_1000_NS6detail15normal_iteratorINS6_10device_ptrI6MortonEEEEE9Policy600ESC_PNS0_8NullTypeESC_SG_j13CompareMortonSA_SF_EEvbT0_T1_T2_T3_T4_PT6_PT7_T5_NS1_7vsmem_tE)
        /*00ec*/ 	.word	0x0000002a


	//----- nvinfo : EIATTR_FRAME_SIZE
	.align		4
.L_86:
        /*00f0*/ 	.byte	0x04, 0x11
        /*00f2*/ 	.short	(.L_88 - .L_87)
	.align		4
.L_87:
        /*00f4*/ 	.word	index@(_ZN3cub18CUB_300001_SM_10006detail10merge_sort30DeviceMergeSortBlockSortKernelINS2_10policy_hubIN6thrust24THRUST_300001_SM_1000_NS6detail15normal_iteratorINS6_10device_ptrI6MortonEEEEE9Policy600ESC_PNS0_8NullTypeESC_SG_j13CompareMortonSA_SF_EEvbT0_T1_T2_T3_T4_PT6_PT7_T5_NS1_7vsmem_tE)
        /*00f8*/ 	.word	0x00000000


	//----- nvinfo : EIATTR_REGCOUNT
	.align		4
.L_88:
        /*00fc*/ 	.byte	0x04, 0x2f
        /*00fe*/ 	.short	(.L_90 - .L_89)
	.align		4
.L_89:
        /*0100*/ 	.word	index@(_ZN3cub18CUB_300001_SM_10006detail10merge_sort30DeviceMergeSortPartitionKernelIN6thrust24THRUST_300001_SM_1000_NS6detail15normal_iteratorINS5_10device_ptrI6MortonEEEEj13CompareMortonS9_EEvbT_PT2_T0_SG_PSG_T1_SG_i)
        /*0104*/ 	.word	0x00000013


	//----- nvinfo : EIATTR_FRAME_SIZE
	.align		4
.L_90:
        /*0108*/ 	.byte	0x04, 0x11
        /*010a*/ 	.short	(.L_92 - .L_91)
	.align		4
.L_91:
        /*010c*/ 	.word	index@(_ZN3cub18CUB_300001_SM_10006detail10merge_sort30DeviceMergeSortPartitionKernelIN6thrust24THRUST_300001_SM_1000_NS6detail15normal_iteratorINS5_10device_ptrI6MortonEEEEj13CompareMortonS9_EEvbT_PT2_T0_SG_PSG_T1_SG_i)
        /*0110*/ 	.word	0x00000000


	//----- nvinfo : EIATTR_REGCOUNT
	.align		4
.L_92:
        /*0114*/ 	.byte	0x04, 0x2f
        /*0116*/ 	.short	(.L_94 - .L_93)
	.align		4
.L_93:
        /*0118*/ 	.word	index@(_ZN3cub18CUB_300001_SM_10006detail10merge_sort26DeviceMergeSortMergeKernelINS2_10policy_hubIN6thrust24THRUST_300001_SM_1000_NS6detail15normal_iteratorINS6_10device_ptrI6MortonEEEEE9Policy600ESC_PNS0_8NullTypeESC_SG_j13CompareMortonSA_SF_EEvbT2_T3_T4_PT6_PT7_T5_PSK_SK_NS1_7vsmem_tE)
        /*011c*/ 	.word	0x0000002a


	//----- nvinfo : EIATTR_FRAME_SIZE
	.align		4
.L_94:
        /*0120*/ 	.byte	0x04, 0x11
        /*0122*/ 	.short	(.L_96 - .L_95)
	.align		4
.L_95:
        /*0124*/ 	.word	index@(_ZN3cub18CUB_300001_SM_10006detail10merge_sort26DeviceMergeSortMergeKernelINS2_10policy_hubIN6thrust24THRUST_300001_SM_1000_NS6detail15normal_iteratorINS6_10device_ptrI6MortonEEEEE9Policy600ESC_PNS0_8NullTypeESC_SG_j13CompareMortonSA_SF_EEvbT2_T3_T4_PT6_PT7_T5_PSK_SK_NS1_7vsmem_tE)
        /*0128*/ 	.word	0x00000000


	//----- nvinfo : EIATTR_REGCOUNT
	.align		4
.L_96:
        /*012c*/ 	.byte	0x04, 0x2f
        /*012e*/ 	.short	(.L_98 - .L_97)
	.align		4
.L_97:
        /*0130*/ 	.word	index@(_ZN3cub18CUB_300001_SM_10006detail10merge_sort30DeviceMergeSortBlockSortKernelINS2_10policy_hubIN6thrust24THRUST_300001_SM_1000_NS6detail15normal_iteratorINS6_10device_ptrI6MortonEEEEE9Policy600ESC_PNS0_8NullTypeESC_SG_m13CompareMortonSA_SF_EEvbT0_T1_T2_T3_T4_PT6_PT7_T5_NS1_7vsmem_tE)
        /*0134*/ 	.word	0x0000002a


	//----- nvinfo : EIATTR_FRAME_SIZE
	.align		4
.L_98:
        /*0138*/ 	.byte	0x04, 0x11
        /*013a*/ 	.short	(.L_100 - .L_99)
	.align		4
.L_99:
        /*013c*/ 	.word	index@(_ZN3cub18CUB_300001_SM_10006detail10merge_sort30DeviceMergeSortBlockSortKernelINS2_10policy_hubIN6thrust24THRUST_300001_SM_1000_NS6detail15normal_iteratorINS6_10device_ptrI6MortonEEEEE9Policy600ESC_PNS0_8NullTypeESC_SG_m13CompareMortonSA_SF_EEvbT0_T1_T2_T3_T4_PT6_PT7_T5_NS1_7vsmem_tE)
        /*0140*/ 	.word	0x00000000


	//----- nvinfo : EIATTR_REGCOUNT
	.align		4
.L_100:
        /*0144*/ 	.byte	0x04, 0x2f
        /*0146*/ 	.short	(.L_102 - .L_101)
	.align		4
.L_101:
        /*0148*/ 	.word	index@(_ZN3cub18CUB_300001_SM_10006detail10merge_sort30DeviceMergeSortPartitionKernelIN6thrust24THRUST_300001_SM_1000_NS6detail15normal_iteratorINS5_10device_ptrI6MortonEEEEm13CompareMortonS9_EEvbT_PT2_T0_SG_PSG_T1_SG_i)
        /*014c*/ 	.word	0x00000017


	//----- nvinfo : EIATTR_FRAME_SIZE
	.align		4
.L_102:
        /*0150*/ 	.byte	0x04, 0x11
        /*0152*/ 	.short	(.L_104 - .L_103)
	.align		4
.L_103:
        /*0154*/ 	.word	index@(_ZN3cub18CUB_300001_SM_10006detail10merge_sort30DeviceMergeSortPartitionKernelIN6thrust24THRUST_300001_SM_1000_NS6detail15normal_iteratorINS5_10device_ptrI6MortonEEEEm13CompareMortonS9_EEvbT_PT2_T0_SG_PSG_T1_SG_i)
        /*0158*/ 	.word	0x00000000


	//----- nvinfo : EIATTR_REGCOUNT
	.align		4
.L_104:
        /*015c*/ 	.byte	0x04, 0x2f
        /*015e*/ 	.short	(.L_106 - .L_105)
	.align		4
.L_105:
        /*0160*/ 	.word	index@(_ZN3cub18CUB_300001_SM_10006detail10merge_sort26DeviceMergeSortMergeKernelINS2_10policy_hubIN6thrust24THRUST_300001_SM_1000_NS6detail15normal_iteratorINS6_10device_ptrI6MortonEEEEE9Policy600ESC_PNS0_8NullTypeESC_SG_m13CompareMortonSA_SF_EEvbT2_T3_T4_PT6_PT7_T5_PSK_SK_NS1_7vsmem_tE)
        /*0164*/ 	.word	0x0000002a


	//----- nvinfo : EIATTR_FRAME_SIZE
	.align		4
.L_106:
        /*0168*/ 	.byte	0x04, 0x11
        /*016a*/ 	.short	(.L_108 - .L_107)
	.align		4
.L_107:
        /*016c*/ 	.word	index@(_ZN3cub18CUB_300001_SM_10006detail10merge_sort26DeviceMergeSortMergeKernelINS2_10policy_hubIN6thrust24THRUST_300001_SM_1000_NS6detail15normal_iteratorINS6_10device_ptrI6MortonEEEEE9Policy600ESC_PNS0_8NullTypeESC_SG_m13CompareMortonSA_SF_EEvbT2_T3_T4_PT6_PT7_T5_PSK_SK_NS1_7vsmem_tE)
        /*0170*/ 	.word	0x00000000


	//----- nvinfo : EIATTR_REGCOUNT
	.align		4
.L_108:
        /*0174*/ 	.byte	0x04, 0x2f
        /*0176*/ 	.short	(.L_110 - .L_109)
	.align		4
.L_109:
        /*0178*/ 	.word	index@(_ZN3cub18CUB_300001_SM_10006detail10merge_sort30DeviceMergeSortBlockSortKernelINS2_10policy_hubIN6thrust24THRUST_300001_SM_1000_NS6detail15normal_iteratorINS6_10device_ptrI14TriangleVertexEEEEE9Policy600ESC_PNS0_8NullTypeESC_SG_j15CompareVerticesSA_SF_EEvbT0_T1_T2_T3_T4_PT6_PT7_T5_NS1_7vsmem_tE)
        /*017c*/ 	.word	0x0000002e


	//----- nvinfo : EIATTR_FRAME_SIZE
	.align		4
.L_110:
        /*0180*/ 	.byte	0x04, 0x11
        /*0182*/ 	.short	(.L_112 - .L_111)
	.align		4
.L_111:
        /*0184*/ 	.word	index@(_ZN3cub18CUB_300001_SM_10006detail10merge_sort30DeviceMergeSortBlockSortKernelINS2_10policy_hubIN6thrust24THRUST_300001_SM_1000_NS6detail15normal_iteratorINS6_10device_ptrI14TriangleVertexEEEEE9Policy600ESC_PNS0_8NullTypeESC_SG_j15CompareVerticesSA_SF_EEvbT0_T1_T2_T3_T4_PT6_PT7_T5_NS1_7vsmem_tE)
        /*0188*/ 	.word	0x00000000


	//----- nvinfo : EIATTR_REGCOUNT
	.align		4
.L_112:
        /*018c*/ 	.byte	0x04, 0x2f
        /*018e*/ 	.short	(.L_114 - .L_113)
	.align		4
.L_113:
        /*0190*/ 	.word	index@(_ZN3cub18CUB_300001_SM_10006detail10merge_sort30DeviceMergeSortPartitionKernelIN6thrust24THRUST_300001_SM_1000_NS6detail15normal_iteratorINS5_10device_ptrI14TriangleVertexEEEEj15CompareVerticesS9_EEvbT_PT2_T0_SG_PSG_T1_SG_i)
        /*0194*/ 	.word	0x00000013


	//----- nvinfo : EIATTR_FRAME_SIZE
	.align		4
.L_114:
        /*0198*/ 	.byte	0x04, 0x11
        /*019a*/ 	.short	(.L_116 - .L_115)
	.align		4
.L_115:
        /*019c*/ 	.word	index@(_ZN3cub18CUB_300001_SM_10006detail10merge_sort30DeviceMergeSortPartitionKernelIN6thrust24THRUST_300001_SM_1000_NS6detail15normal_iteratorINS5_10device_ptrI14TriangleVertexEEEEj15CompareVerticesS9_EEvbT_PT2_T0_SG_PSG_T1_SG_i)
        /*01a0*/ 	.word	0x00000000


	//----- nvinfo : EIATTR_REGCOUNT
	.align		4
.L_116:
        /*01a4*/ 	.byte	0x04, 0x2f
        /*01a6*/ 	.short	(.L_118 - .L_117)
	.align		4
.L_117:
        /*01a8*/ 	.word	index@(_ZN3cub18CUB_300001_SM_10006detail10merge_sort26DeviceMergeSortMergeKernelINS2_10policy_hubIN6thrust24THRUST_300001_SM_1000_NS6detail15normal_iteratorINS6_10device_ptrI14TriangleVertexEEEEE9Policy600ESC_PNS0_8NullTypeESC_SG_j15CompareVerticesSA_SF_EEvbT2_T3_T4_PT6_PT7_T5_PSK_SK_NS1_7vsmem_tE)
        /*01ac*/ 	.word	0x0000001f


	//----- nvinfo : EIATTR_FRAME_SIZE
	.align		4
.L_118:
        /*01b0*/ 	.byte	0x04, 0x11
        /*01b2*/ 	.short	(.L_120 - .L_119)
	.align		4
.L_119:
        /*01b4*/ 	.word	index@(_ZN3cub18CUB_300001_SM_10006detail10merge_sort26DeviceMergeSortMergeKernelINS2_10policy_hubIN6thrust24THRUST_300001_SM_1000_NS6detail15normal_iteratorINS6_10device_ptrI14TriangleVertexEEEEE9Policy600ESC_PNS0_8NullTypeESC_SG_j15CompareVerticesSA_SF_EEvbT2_T3_T4_PT6_PT7_T5_PSK_SK_NS1_7vsmem_tE)
        /*01b8*/ 	.word	0x00000000


	//----- nvinfo : EIATTR_REGCOUNT
	.align		4
.L_120:
        /*01bc*/ 	.byte	0x04, 0x2f
        /*01be*/ 	.short	(.L_122 - .L_121)
	.align		4
.L_121:
        /*01c0*/ 	.word	index@(_ZN3cub18CUB_300001_SM_10006detail10merge_sort30DeviceMergeSortBlockSortKernelINS2_10policy_hubIN6thrust24THRUST_300001_SM_1000_NS6detail15normal_iteratorINS6_10device_ptrI14TriangleVertexEEEEE9Policy600ESC_PNS0_8NullTypeESC_SG_m15CompareVerticesSA_SF_EEvbT0_T1_T2_T3_T4_PT6_PT7_T5_NS1_7vsmem_tE)
        /*01c4*/ 	.word	0x00000030


	//----- nvinfo : EIATTR_FRAME_SIZE
	.align		4
.L_122:
        /*01c8*/ 	.byte	0x04, 0x11
        /*01ca*/ 	.short	(.L_124 - .L_123)
	.align		4
.L_123:
        /*01cc*/ 	.word	index@(_ZN3cub18CUB_300001_SM_10006detail10merge_sort30DeviceMergeSortBlockSortKernelINS2_10policy_hubIN6thrust24THRUST_300001_SM_1000_NS6detail15normal_iteratorINS6_10device_ptrI14TriangleVertexEEEEE9Policy600ESC_PNS0_8NullTypeESC_SG_m15CompareVerticesSA_SF_EEvbT0_T1_T2_T3_T4_PT6_PT7_T5_NS1_7vsmem_tE)
        /*01d0*/ 	.word	0x00000000


	//----- nvinfo : EIATTR_REGCOUNT
	.align		4
.L_124:
        /*01d4*/ 	.byte	0x04, 0x2f
        /*01d6*/ 	.short	(.L_126 - .L_125)
	.align		4
.L_125:
        /*01d8*/ 	.word	index@(_ZN3cub18CUB_300001_SM_10006detail10merge_sort30DeviceMergeSortPartitionKernelIN6thrust24THRUST_300001_SM_1000_NS6detail15normal_iteratorINS5_10device_ptrI14TriangleVertexEEEEm15CompareVerticesS9_EEvbT_PT2_T0_SG_PSG_T1_SG_i)
        /*01dc*/ 	.word	0x00000017


	//----- nvinfo : EIATTR_FRAME_SIZE
	.align		4
.L_126:
        /*01e0*/ 	.byte	0x04, 0x11
        /*01e2*/ 	.short	(.L_128 - .L_127)
	.align		4
.L_127:
        /*01e4*/ 	.word	index@(_ZN3cub18CUB_300001_SM_10006detail10merge_sort30DeviceMergeSortPartitionKernelIN6thrust24THRUST_300001_SM_1000_NS6detail15normal_iteratorINS5_10device_ptrI14TriangleVertexEEEEm15CompareVerticesS9_EEvbT_PT2_T0_SG_PSG_T1_SG_i)
        /*01e8*/ 	.word	0x00000000


	//----- nvinfo : EIATTR_REGCOUNT
	.align		4
.L_128:
        /*01ec*/ 	.byte	0x04, 0x2f
        /*01ee*/ 	.short	(.L_130 - .L_129)
	.align		4
.L_129:
        /*01f0*/ 	.word	index@(_ZN3cub18CUB_300001_SM_10006detail10merge_sort26DeviceMergeSortMergeKernelINS2_10policy_hubIN6thrust24THRUST_300001_SM_1000_NS6detail15normal_iteratorINS6_10device_ptrI14TriangleVertexEEEEE9Policy600ESC_PNS0_8NullTypeESC_SG_m15CompareVerticesSA_SF_EEvbT2_T3_T4_PT6_PT7_T5_PSK_SK_NS1_7vsmem_tE)
        /*01f4*/ 	.word	0x00000020


	//----- nvinfo : EIATTR_FRAME_SIZE
	.align		4
.L_130:
        /*01f8*/ 	.byte	0x04, 0x11
        /*01fa*/ 	.short	(.L_132 - .L_131)
	.align		4
.L_131:
        /*01fc*/ 	.word	index@(_ZN3cub18CUB_300001_SM_10006detail10merge_sort26DeviceMergeSortMergeKernelINS2_10policy_hubIN6thrust24THRUST_300001_SM_1000_NS6detail15normal_iteratorINS6_10device_ptrI14TriangleVertexEEEEE9Policy600ESC_PNS0_8NullTypeESC_SG_m15CompareVerticesSA_SF_EEvbT2_T3_T4_PT6_PT7_T5_PSK_SK_NS1_7vsmem_tE)
        /*0200*/ 	.word	0x00000000


	//----- nvinfo : EIATTR_MIN_STACK_SIZE
	.align		4
.L_132:
        /*0204*/ 	.byte	0x04, 0x12
        /*0206*/ 	.short	(.L_134 - .L_133)
	.align		4
.L_133:
        /*0208*/ 	.word	index@(_ZN3cub18CUB_300001_SM_10006detail10merge_sort26DeviceMergeSortMergeKernelINS2_10policy_hubIN6thrust24THRUST_300001_SM_1000_NS6detail15normal_iteratorINS6_10device_ptrI14TriangleVertexEEEEE9Policy600ESC_PNS0_8NullTypeESC_SG_m15CompareVerticesSA_SF_EEvbT2_T3_T4_PT6_PT7_T5_PSK_SK_NS1_7vsmem_tE)
        /*020c*/ 	.word	0x00000000


	//----- nvinfo : EIATTR_MIN_STACK_SIZE
	.align		4
.L_134:
        /*0210*/ 	.byte	0x04, 0x12
        /*0212*/ 	.short	(.L_136 - .L_135)
	.align		4
.L_135:
        /*0214*/ 	.word	index@(_ZN3cub18CUB_300001_SM_10006detail10merge_sort30DeviceMergeSortPartitionKernelIN6thrust24THRUST_300001_SM_1000_NS6detail15normal_iteratorINS5_10device_ptrI14TriangleVertexEEEEm15CompareVerticesS9_EEvbT_PT2_T0_SG_PSG_T1_SG_i)
        /*0218*/ 	.word	0x00000000


	//----- nvinfo : EIATTR_MIN_STACK_SIZE
	.align		4
.L_136:
        /*021c*/ 	.byte	0x04, 0x12
        /*021e*/ 	.short	(.L_138 - .L_137)
	.align		4
.L_137:
        /*0220*/ 	.word	index@(_ZN3cub18CUB_300001_SM_10006detail10merge_sort30DeviceMergeSortBlockSortKernelINS2_10policy_hubIN6thrust24THRUST_300001_SM_1000_NS6detail15normal_iteratorINS6_10device_ptrI14TriangleVertexEEEEE9Policy600ESC_PNS0_8NullTypeESC_SG_m15CompareVerticesSA_SF_EEvbT0_T1_T2_T3_T4_PT6_PT7_T5_NS1_7vsmem_tE)
        /*0224*/ 	.word	0x00000000


	//----- nvinfo : EIATTR_MIN_STACK_SIZE
	.align		4
.L_138:
        /*0228*/ 	.byte	0x04, 0x12
        /*022a*/ 	.short	(.L_140 - .L_139)
	.align		4
.L_139:
        /*022c*/ 	.word	index@(_ZN3cub18CUB_300001_SM_10006detail10merge_sort26DeviceMergeSortMergeKernelINS2_10policy_hubIN6thrust24THRUST_300001_SM_1000_NS6detail15normal_iteratorINS6_10device_ptrI14TriangleVertexEEEEE9Policy600ESC_PNS0_8NullTypeESC_SG_j15CompareVerticesSA_SF_EEvbT2_T3_T4_PT6_PT7_T5_PSK_SK_NS1_7vsmem_tE)
        /*0230*/ 	.word	0x00000000


	//----- nvinfo : EIATTR_MIN_STACK_SIZE
	.align		4
.L_140:
        /*0234*/ 	.byte	0x04, 0x12
        /*0236*/ 	.short	(.L_142 - .L_141)
	.align		4
.L_141:
        /*0238*/ 	.word	index@(_ZN3cub18CUB_300001_SM_10006detail10merge_sort30DeviceMergeSortPartitionKernelIN6thrust24THRUST_300001_SM_1000_NS6detail15normal_iteratorINS5_10device_ptrI14TriangleVertexEEEEj15CompareVerticesS9_EEvbT_PT2_T0_SG_PSG_T1_SG_i)
        /*023c*/ 	.word	0x00000000


	//----- nvinfo : EIATTR_MIN_STACK_SIZE
	.align		4
.L_142:
        /*0240*/ 	.byte	0x04, 0x12
        /*0242*/ 	.short	(.L_144 - .L_143)
	.align		4
.L_143:
        /*0244*/ 	.word	index@(_ZN3cub18CUB_300001_SM_10006detail10merge_sort30DeviceMergeSortBlockSortKernelINS2_10policy_hubIN6thrust24THRUST_300001_SM_1000_NS6detail15normal_iteratorINS6_10device_ptrI14TriangleVertexEEEEE9Policy600ESC_PNS0_8NullTypeESC_SG_j15CompareVerticesSA_SF_EEvbT0_T1_T2_T3_T4_PT6_PT7_T5_NS1_7vsmem_tE)
        /*0248*/ 	.word	0x00000000


	//----- nvinfo : EIATTR_MIN_STACK_SIZE
	.align		4
.L_144:
        /*024c*/ 	.byte	0x04, 0x12
        /*024e*/ 	.short	(.L_146 - .L_145)
	.align		4
.L_145:
        /*0250*/ 	.word	index@(_ZN3cub18CUB_300001_SM_10006detail10merge_sort26DeviceMergeSortMergeKernelINS2_10policy_hubIN6thrust24THRUST_300001_SM_1000_NS6detail15normal_iteratorINS6_10device_ptrI6MortonEEEEE9Policy600ESC_PNS0_8NullTypeESC_SG_m13CompareMortonSA_SF_EEvbT2_T3_T4_PT6_PT7_T5_PSK_SK_NS1_7vsmem_tE)
        /*0254*/ 	.word	0x00000000


	//----- nvinfo : EIATTR_MIN_STACK_SIZE
	.align		4
.L_146:
        /*0258*/ 	.byte	0x04, 0x12
        /*025a*/ 	.short	(.L_148 - .L_147)
	.align		4
.L_147:
        /*025c*/ 	.word	index@(_ZN3cub18CUB_300001_SM_10006detail10merge_sort30DeviceMergeSortPartitionKernelIN6thrust24THRUST_300001_SM_1000_NS6detail15normal_iteratorINS5_10device_ptrI6MortonEEEEm13CompareMortonS9_EEvbT_PT2_T0_SG_PSG_T1_SG_i)
        /*0260*/ 	.word	0x00000000


	//----- nvinfo : EIATTR_MIN_STACK_SIZE
	.align		4
.L_148:
        /*0264*/ 	.byte	0x04, 0x12
        /*0266*/ 	.short	(.L_150 - .L_149)
	.align		4
.L_149:
        /*0268*/ 	.word	index@(_ZN3cub18CUB_300001_SM_10006detail10merge_sort30DeviceMergeSortBlockSortKernelINS2_10policy_hubIN6thrust24THRUST_300001_SM_1000_NS6detail15normal_iteratorINS6_10device_ptrI6MortonEEEEE9Policy600ESC_PNS0_8NullTypeESC_SG_m13CompareMortonSA_SF_EEvbT0_T1_T2_T3_T4_PT6_PT7_T5_NS1_7vsmem_tE)
        /*026c*/ 	.word	0x00000000


	//----- nvinfo : EIATTR_MIN_STACK_SIZE
	.align		4
.L_150:
        /*0270*/ 	.byte	0x04, 0x12
        /*0272*/ 	.short	(.L_152 - .L_151)
	.align		4
.L_151:
        /*0274*/ 	.word	index@(_ZN3cub18CUB_300001_SM_10006detail10merge_sort26DeviceMergeSortMergeKernelINS2_10policy_hubIN6thrust24THRUST_300001_SM_1000_NS6detail15normal_iteratorINS6_10device_ptrI6MortonEEEEE9Policy600ESC_PNS0_8NullTypeESC_SG_j13CompareMortonSA_SF_EEvbT2_T3_T4_PT6_PT7_T5_PSK_SK_NS1_7vsmem_tE)
        /*0278*/ 	.word	0x00000000


	//----- nvinfo : EIATTR_MIN_STACK_SIZE
	.align		4
.L_152:
        /*027c*/ 	.byte	0x04, 0x12
        /*027e*/ 	.short	(.L_154 - .L_153)
	.align		4
.L_153:
        /*0280*/ 	.word	index@(_ZN3cub18CUB_300001_SM_10006detail10merge_sort30DeviceMergeSortPartitionKernelIN6thrust24THRUST_300001_SM_1000_NS6detail15normal_iteratorINS5_10device_ptrI6MortonEEEEj13CompareMortonS9_EEvbT_PT2_T0_SG_PSG_T1_SG_i)
        /*0284*/ 	.word	0x00000000


	//----- nvinfo : EIATTR_MIN_STACK_SIZE
	.align		4
.L_154:
        /*0288*/ 	.byte	0x04, 0x12
        /*028a*/ 	.short	(.L_156 - .L_155)
	.align		4
.L_155:
        /*028c*/ 	.word	index@(_ZN3cub18CUB_300001_SM_10006detail10merge_sort30DeviceMergeSortBlockSortKernelINS2_10policy_hubIN6thrust24THRUST_300001_SM_1000_NS6detail15normal_iteratorINS6_10device_ptrI6MortonEEEEE9Policy600ESC_PNS0_8NullTypeESC_SG_j13CompareMortonSA_SF_EEvbT0_T1_T2_T3_T4_PT6_PT7_T5_NS1_7vsmem_tE)
        /*0290*/ 	.word	0x00000000


	//----- nvinfo : EIATTR_MIN_STACK_SIZE
	.align		4
.L_156:
        /*0294*/ 	.byte	0x04, 0x12
        /*0296*/ 	.short	(.L_158 - .L_157)
	.align		4
.L_157:
        /*0298*/ 	.word	index@(_ZN3cub18CUB_300001_SM_10006detail8for_each13static_kernelINS2_12policy_hub_t12policy_500_tEmN6thrust24THRUST_300001_SM_1000_NS8cuda_cub20__uninitialized_fill7functorINS7_10device_ptrI4int3EESC_EEEEvT0_T1_)
        /*029c*/ 	.word	0x00000000


	//----- nvinfo : EIATTR_MIN_STACK_SIZE
	.align		4
.L_158:
        /*02a0*/ 	.byte	0x04, 0x12
        /*02a2*/ 	.short	(.L_160 - .L_159)
	.align		4
.L_159:
        /*02a4*/ 	.word	index@(_ZN3cub18CUB_300001_SM_10006detail8for_each13static_kernelINS2_12policy_hub_t12policy_500_tEmN6thrust24THRUST_300001_SM_1000_NS8cuda_cub20__uninitialized_fill7functorINS7_10device_ptrI6float3EESC_EEEEvT0_T1_)
        /*02a8*/ 	.word	0x00000000


	//----- nvinfo : EIATTR_MIN_STACK_SIZE
	.align		4
.L_160:
        /*02ac*/ 	.byte	0x04, 0x12
        /*02ae*/ 	.short	(.L_162 - .L_161)
	.align		4
.L_161:
        /*02b0*/ 	.word	index@(_ZN3cub18CUB_300001_SM_10006detail8for_each13static_kernelINS2_12policy_hub_t12policy_500_tEmNS2_12op_wrapper_tImN6thrust24THRUST_300001_SM_1000_NS6detail23allocator_traits_detail24construct1_via_allocatorINS8_16device_allocatorI14TriangleVertexEEEENS8_10device_ptrISD_EEEEEEvT0_T1_)
        /*02b4*/ 	.word	0x00000000


	//----- nvinfo : EIATTR_MIN_STACK_SIZE
	.align		4
.L_162:
        /*02b8*/ 	.byte	0x04, 0x12
        /*02ba*/ 	.short	(.L_164 - .L_163)
	.align		4
.L_163:
        /*02bc*/ 	.word	index@(_ZN3cub18CUB_300001_SM_10006detail8for_each13static_kernelINS2_12policy_hub_t12policy_500_tEmN6thrust24THRUST_300001_SM_1000_NS8cuda_cub20__uninitialized_fill7functorINS7_10device_ptrIiEEiEEEEvT0_T1_)
        /*02c0*/ 	.word	0x00000000


	//----- nvinfo : EIATTR_MIN_STACK_SIZE
	.align		4
.L_164:
        /*02c4*/ 	.byte	0x04, 0x12
        /*02c6*/ 	.short	(.L_166 - .L_165)
	.align		4
.L_165:
        /*02c8*/ 	.word	index@(_ZN3cub18CUB_300001_SM_10006detail8for_each13static_kernelINS2_12policy_hub_t12policy_500_tEmN6thrust24THRUST_300001_SM_1000_NS8cuda_cub20__uninitialized_fill7functorINS7_10device_ptrI6MortonEESC_EEEEvT0_T1_)
        /*02cc*/ 	.word	0x00000000


	//----- nvinfo : EIATTR_MIN_STACK_SIZE
	.align		4
.L_166:
        /*02d0*/ 	.byte	0x04, 0x12
        /*02d2*/ 	.short	(.L_168 - .L_167)
	.align		4
.L_167:
        /*02d4*/ 	.word	index@(_ZN3cub18CUB_300001_SM_10006detail11EmptyKernelIvEEvv)
        /*02d8*/ 	.word	0x00000000


	//----- nvinfo : EIATTR_MIN_STACK_SIZE
	.align		4
.L_168:
        /*02dc*/ 	.byte	0x04, 0x12
        /*02de*/ 	.short	(.L_170 - .L_169)
	.align		4
.L_169:
        /*02e0*/ 	.word	index@(_Z17createVertexArrayPiPK14TriangleVertexiP6float3iP4int3)
        /*02e4*/ 	.word	0x00000000


	//----- nvinfo : EIATTR_MIN_STACK_SIZE
	.align		4
.L_170:
        /*02e8*/ 	.byte	0x04, 0x12
        /*02ea*/ 	.short	(.L_172 - .L_171)
	.align		4
.L_171:
        /*02ec*/ 	.word	index@(_Z16extractTrianglesPK6Morton5vec3iPK4CelliifP14TriangleVertexiPi)
        /*02f0*/ 	.word	0x00000120


	//----- nvinfo : EIATTR_MIN_STACK_SIZE
	.align		4
.L_172:
        /*02f4*/ 	.byte	0x04, 0x12
        /*02f6*/ 	.short	(.L_174 - .L_173)
	.align		4
.L_173:
        /*02f8*/ 	.word	index@(_Z16buildMortonArrayP6Morton5vec3iPK4Celli)
        /*02fc*/ 	.word	0x00000000
.L_174:


//--------------------- .nv.compat                --------------------------
	.section	.nv.compat,"",@"SHT_CUDA_COMPAT_INFO"
	.align	4
        /*0000*/ 	.byte	0x02, 0x09, 0x00, 0x00, 0x02, 0x02, 0x01, 0x00, 0x02, 0x05, 0x05, 0x00, 0x03, 0x07, 0x01, 0x01
        /*0010*/ 	.byte	0x02, 0x03, 0x00, 0x00, 0x02, 0x06, 0x01, 0x00, 0x04, 0x0b, 0x08, 0x00, 0x01, 0x00, 0x00, 0x00
        /*0020*/ 	.byte	0x00, 0x00, 0x00, 0x00


//--------------------- .nv.info._ZN3cub18CUB_300001_SM_10006detail10merge_sort26DeviceMergeSortMergeKernelINS2_10policy_hubIN6thrust24THRUST_300001_SM_1000_NS6detail15normal_iteratorINS6_10device_ptrI14TriangleVertexEEEEE9Policy600ESC_PNS0_8NullTypeESC_SG_m15CompareVerticesSA_SF_EEvbT2_T3_T4_PT6_PT7_T5_PSK_SK_NS1_7vsmem_tE --------------------------
	.section	.nv.info._ZN3cub18CUB_300001_SM_10006detail10merge_sort26DeviceMergeSortMergeKernelINS2_10policy_hubIN6thrust24THRUST_300001_SM_1000_NS6detail15normal_iteratorINS6_10device_ptrI14TriangleVertexEEEEE9Policy600ESC_PNS0_8NullTypeESC_SG_m15CompareVerticesSA_SF_EEvbT2_T3_T4_PT6_PT7_T5_PSK_SK_NS1_7vsmem_tE,"",@"SHT_CUDA_INFO"
	.sectionflags	@""
	.align	4


	//----- nvinfo : EIATTR_CUDA_API_VERSION
	.align		4
        /*0000*/ 	.byte	0x04, 0x37
        /*0002*/ 	.short	(.L_176 - .L_175)
.L_175:
        /*0004*/ 	.word	0x00000082


	//----- nvinfo : EIATTR_KPARAM_INFO
	.align		4
.L_176:
        /*0008*/ 	.byte	0x04, 0x17
        /*000a*/ 	.short	(.L_178 - .L_177)
.L_177:
        /*000c*/ 	.word	0x00000000
        /*0010*/ 	.short	0x0009
        /*0012*/ 	.short	0x0048
        /*0014*/ 	.byte	0x00, 0xf0, 0x21, 0x00


	//----- nvinfo : EIATTR_KPARAM_INFO
	.align		4
.L_178:
        /*0018*/ 	.byte	0x04, 0x17
        /*001a*/ 	.short	(.L_180 - .L_179)
.L_179:
        /*001c*/ 	.word	0x00000000
        /*0020*/ 	.short	0x0008
        /*0022*/ 	.short	0x0040
        /*0024*/ 	.byte	0x00, 0xf0, 0x21, 0x00


	//----- nvinfo : EIATTR_KPARAM_INFO
	.align		4
.L_180:
        /*0028*/ 	.byte	0x04, 0x17
        /*002a*/ 	.short	(.L_182 - .L_181)
.L_181:
        /*002c*/ 	.word	0x00000000
        /*0030*/ 	.short	0x0007
        /*0032*/ 	.short	0x0038
        /*0034*/ 	.byte	0x00, 0xf5, 0x21, 0x00


	//----- nvinfo : EIATTR_KPARAM_INFO
	.align		4
.L_182:
        /*0038*/ 	.byte	0x04, 0x17
        /*003a*/ 	.short	(.L_184 - .L_183)
.L_183:
        /*003c*/ 	.word	0x00000000
        /*0040*/ 	.short	0x0006
        /*0042*/ 	.short	0x0030
        /*0044*/ 	.byte	0x00, 0xf0, 0x05, 0x00


	//----- nvinfo : EIATTR_KPARAM_INFO
	.align		4
.L_184:
        /*0048*/ 	.byte	0x04, 0x17
        /*004a*/ 	.short	(.L_186 - .L_185)
.L_185:
        /*004c*/ 	.word	0x00000000
        /*0050*/ 	.short	0x0005
        /*0052*/ 	.short	0x0028
        /*0054*/ 	.byte	0x00, 0xf5, 0x21, 0x00


	//----- nvinfo : EIATTR_KPARAM_INFO
	.align		4
.L_186:
        /*0058*/ 	.byte	0x04, 0x17
        /*005a*/ 	.short	(.L_188 - .L_187)
.L_187:
        /*005c*/ 	.word	0x00000000
        /*0060*/ 	.short	0x0004
        /*0062*/ 	.short	0x0020
        /*0064*/ 	.byte	0x00, 0xf5, 0x21, 0x00


	//----- nvinfo : EIATTR_KPARAM_INFO
	.align		4
.L_188:
        /*0068*/ 	.byte	0x04, 0x17
        /*006a*/ 	.short	(.L_190 - .L_189)
.L_189:
        /*006c*/ 	.word	0x00000000
        /*0070*/ 	.short	0x0003
        /*0072*/ 	.short	0x0018
        /*0074*/ 	.byte	0x00, 0xf0, 0x21, 0x00


	//----- nvinfo : EIATTR_KPARAM_INFO
	.align		4
.L_190:
        /*0078*/ 	.byte	0x04, 0x17
        /*007a*/ 	.short	(.L_192 - .L_191)
.L_191:
        /*007c*/ 	.word	0x00000000
        /*0080*/ 	.short	0x0002
        /*0082*/ 	.short	0x0010
        /*0084*/ 	.byte	0x00, 0xf5, 0x21, 0x00


	//----- nvinfo : EIATTR_KPARAM_INFO
	.align		4
.L_192:
        /*0088*/ 	.byte	0x04, 0x17
        /*008a*/ 	.short	(.L_194 - .L_193)
.L_193:
        /*008c*/ 	.word	0x00000000
        /*0090*/ 	.short	0x0001
        /*0092*/ 	.short	0x0008
        /*0094*/ 	.byte	0x00, 0xf0, 0x21, 0x00


	//----- nvinfo : EIATTR_KPARAM_INFO
	.align		4
.L_194:
        /*0098*/ 	.byte	0x04, 0x17
        /*009a*/ 	.short	(.L_196 - .L_195)
.L_195:
        /*009c*/ 	.word	0x00000000
        /*00a0*/ 	.short	0x0000
        /*00a2*/ 	.short	0x0000
        /*00a4*/ 	.byte	0x00, 0xf0, 0x05, 0x00


	//----- nvinfo : EIATTR_SPARSE_MMA_MASK
	.align		4
.L_196:
        /*00a8*/ 	.byte	0x03, 0x50
        /*00aa*/ 	.short	0x0000


	//----- nvinfo : EIATTR_MAXREG_COUNT
	.align		4
        /*00ac*/ 	.byte	0x03, 0x1b
        /*00ae*/ 	.short	0x00ff


	//----- nvinfo : EIATTR_NUM_BARRIERS
	.align		4
        /*00b0*/ 	.byte	0x02, 0x4c
        /*00b2*/ 	.byte	0x01
	.zero		1


	//----- nvinfo : EIATTR_MERCURY_ISA_VERSION
	.align		4
        /*00b4*/ 	.byte	0x03, 0x5f
        /*00b6*/ 	.short	0x0101


	//----- nvinfo : EIATTR_UNUSED_LOAD_BYTE_OFFSET
	.align		4
        /*00b8*/ 	.byte	0x04, 0x44
        /*00ba*/ 	.short	(.L_198 - .L_197)


	//   ....[0]....
.L_197:
        /*00bc*/ 	.word	0x00000cc0
        /*00c0*/ 	.word	0x00000fff


	//   ....[1]....
        /*00c4*/ 	.word	0x00000cd0
        /*00c8*/ 	.word	0x00000fff


	//   ....[2]....
        /*00cc*/ 	.word	0x00002860
        /*00d0*/ 	.word	0x00000fff


	//   ....[3]....
        /*00d4*/ 	.word	0x00002870
        /*00d8*/ 	.word	0x00000fff


	//----- nvinfo : EIATTR_COOP_GROUP_MASK_REGIDS
	.align		4
.L_198:
        /*00dc*/ 	.byte	0x04, 0x29
        /*00de*/ 	.short	(.L_200 - .L_199)


	//   ....[0]....
.L_199:
        /*00e0*/ 	.word	0xffffffff


	//   ....[1]....
        /*00e4*/ 	.word	0xffffffff


	//   ....[2]....
        /*00e8*/ 	.word	0xffffffff


	//   ....[3]....
        /*00ec*/ 	.word	0xffffffff


	//----- nvinfo : EIATTR_COOP_GROUP_INSTR_OFFSETS
	.align		4
.L_200:
        /*00f0*/ 	.byte	0x04, 0x28
        /*00f2*/ 	.short	(.L_202 - .L_201)


	//   ....[0]....
.L_201:
        /*00f4*/ 	.word	0x00001660


	//   ....[1]....
        /*00f8*/ 	.word	0x000018d0


	//   ....[2]....
        /*00fc*/ 	.word	0x000031f0


	//   ....[3]....
        /*0100*/ 	.word	0x00003510


	//----- nvinfo : EIATTR_VRC_CTA_INIT_COUNT
	.align		4
.L_202:
        /*0104*/ 	.byte	0x02, 0x4a
	.zero		1
	.zero		1


	//----- nvinfo : EIATTR_EXIT_INSTR_OFFSETS
	.align		4
        /*0108*/ 	.byte	0x04, 0x1c
        /*010a*/ 	.short	(.L_204 - .L_203)


	//   ....[0]....
.L_203:
        /*010c*/ 	.word	0x000017d0


	//   ....[1]....
        /*0110*/ 	.word	0x00001a40


	//   ....[2]....
        /*0114*/ 	.word	0x000033f0


	//   ....[3]....
        /*0118*/ 	.word	0x00003440


	//   ....[4]....
        /*011c*/ 	.word	0x00003730


	//   ....[5]....
        /*0120*/ 	.word	0x00003780


	//----- nvinfo : EIATTR_MAX_THREADS
	.align		4
.L_204:
        /*0124*/ 	.byte	0x04, 0x05
        /*0126*/ 	.short	(.L_206 - .L_205)
.L_205:
        /*0128*/ 	.word	0x00000100
        /*012c*/ 	.word	0x00000001
        /*0130*/ 	.word	0x00000001


	//----- nvinfo : EIATTR_CRS_STACK_SIZE
	.align		4
.L_206:
        /*0134*/ 	.byte	0x04, 0x1e
        /*0136*/ 	.short	(.L_208 - .L_207)
.L_207:
        /*0138*/ 	.word	0x00000000


	//----- nvinfo : EIATTR_CBANK_PARAM_SIZE
	.align		4
.L_208:
        /*013c*/ 	.byte	0x03, 0x19
        /*013e*/ 	.short	0x0050


	//----- nvinfo : EIATTR_PARAM_CBANK
	.align		4
        /*0140*/ 	.byte	0x04, 0x0a
        /*0142*/ 	.short	(.L_210 - .L_209)
	.align		4
.L_209:
        /*0144*/ 	.word	index@(.nv.constant0._ZN3cub18CUB_300001_SM_10006detail10merge_sort26DeviceMergeSortMergeKernelINS2_10policy_hubIN6thrust24THRUST_300001_SM_1000_NS6detail15normal_iteratorINS6_10device_ptrI14TriangleVertexEEEEE9Policy600ESC_PNS0_8NullTypeESC_SG_m15CompareVerticesSA_SF_EEvbT2_T3_T4_PT6_PT7_T5_PSK_SK_NS1_7vsmem_tE)
        /*0148*/ 	.short	0x0380
        /*014a*/ 	.short	0x0050


	//----- nvinfo : EIATTR_SW_WAR
	.align		4
.L_210:
        /*014c*/ 	.byte	0x04, 0x36
        /*014e*/ 	.short	(.L_212 - .L_211)
.L_211:
        /*0150*/ 	.word	0x00000008
.L_212:


//--------------------- .nv.info._ZN3cub18CUB_300001_SM_10006detail10merge_sort30DeviceMergeSortPartitionKernelIN6thrust24THRUST_300001_SM_1000_NS6detail15normal_iteratorINS5_10device_ptrI14TriangleVertexEEEEm15CompareVerticesS9_EEvbT_PT2_T0_SG_PSG_T1_SG_i --------------------------
	.section	.nv.info._ZN3cub18CUB_300001_SM_10006detail10merge_sort30DeviceMergeSortPartitionKernelIN6thrust24THRUST_300001_SM_1000_NS6detail15normal_iteratorINS5_10device_ptrI14TriangleVertexEEEEm15CompareVerticesS9_EEvbT_PT2_T0_SG_PSG_T1_SG_i,"",@"SHT_CUDA_INFO"
	.sectionflags	@""
	.align	4


	//----- nvinfo : EIATTR_CUDA_API_VERSION
	.align		4
        /*0000*/ 	.byte	0x04, 0x37
        /*0002*/ 	.short	(.L_214 - .L_213)
.L_213:
        /*0004*/ 	.word	0x00000082


	//----- nvinfo : EIATTR_KPARAM_INFO
	.align		4
.L_214:
        /*0008*/ 	.byte	0x04, 0x17
        /*000a*/ 	.short	(.L_216 - .L_215)
.L_215:
        /*000c*/ 	.word	0x00000000
        /*0010*/ 	.short	0x0008
        /*0012*/ 	.short	0x0040
        /*0014*/ 	.byte	0x00, 0xf0, 0x11, 0x00


	//----- nvinfo : EIATTR_KPARAM_INFO
	.align		4
.L_216:
        /*0018*/ 	.byte	0x04, 0x17
        /*001a*/ 	.short	(.L_218 - .L_217)
.L_217:
        /*001c*/ 	.word	0x00000000
        /*0020*/ 	.short	0x0007
        /*0022*/ 	.short	0x0038
        /*0024*/ 	.byte	0x00, 0xf0, 0x21, 0x00


	//----- nvinfo : EIATTR_KPARAM_INFO
	.align		4
.L_218:
        /*0028*/ 	.byte	0x04, 0x17
        /*002a*/ 	.short	(.L_220 - .L_219)
.L_219:
        /*002c*/ 	.word	0x00000000
        /*0030*/ 	.short	0x0006
        /*0032*/ 	.short	0x0030
        /*0034*/ 	.byte	0x00, 0xf0, 0x05, 0x00


	//----- nvinfo : EIATTR_KPARAM_INFO
	.align		4
.L_220:
        /*0038*/ 	.byte	0x04, 0x17
        /*003a*/ 	.short	(.L_222 - .L_221)
.L_221:
        /*003c*/ 	.word	0x00000000
        /*0040*/ 	.short	0x0005
        /*0042*/ 	.short	0x0028
        /*0044*/ 	.byte	0x00, 0xf5, 0x21, 0x00


	//----- nvinfo : EIATTR_KPARAM_INFO
	.align		4
.L_222:
        /*0048*/ 	.byte	0x04, 0x17
        /*004a*/ 	.short	(.L_224 - .L_223)
.L_223:
        /*004c*/ 	.word	0x00000000
        /*0050*/ 	.short	0x0004
        /*0052*/ 	.short	0x0020
        /*0054*/ 	.byte	0x00, 0xf0, 0x21, 0x00


	//----- nvinfo : EIATTR_KPARAM_INFO
	.align		4
.L_224:
        /*0058*/ 	.byte	0x04, 0x17
        /*005a*/ 	.short	(.L_226 - .L_225)
.L_225:
        /*005c*/ 	.word	0x00000000
        /*0060*/ 	.short	0x0003
        /*0062*/ 	.short	0x0018
        /*0064*/ 	.byte	0x00, 0xf0, 0x21, 0x00


	//----- nvinfo : EIATTR_KPARAM_INFO
	.align		4
.L_226:
        /*0068*/ 	.byte	0x04, 0x17
        /*006a*/ 	.short	(.L_228 - .L_227)
.L_227:
        /*006c*/ 	.word	0x00000000
        /*0070*/ 	.short	0x0002
        /*0072*/ 	.short	0x0010
        /*0074*/ 	.byte	0x00, 0xf5, 0x21, 0x00


	//----- nvinfo : EIATTR_KPARAM_INFO
	.align		4
.L_228:
        /*0078*/ 	.byte	0x04, 0x17
        /*007a*/ 	.short	(.L_230 - .L_229)
.L_229:
        /*007c*/ 	.word	0x00000000
        /*0080*/ 	.short	0x0001
        /*0082*/ 	.short	0x0008
        /*0084*/ 	.byte	0x00, 0xf0, 0x21, 0x00


	//----- nvinfo : EIATTR_KPARAM_INFO
	.align		4
.L_230:
        /*0088*/ 	.byte	0x04, 0x17
        /*008a*/ 	.short	(.L_232 - .L_231)
.L_231:
        /*008c*/ 	.word	0x00000000
        /*0090*/ 	.short	0x0000
        /*0092*/ 	.short	0x0000
        /*0094*/ 	.byte	0x00, 0xf0, 0x05, 0x00


	//----- nvinfo : EIATTR_SPARSE_MMA_MASK
	.align		4
.L_232:
        /*0098*/ 	.byte	0x03, 0x50
        /*009a*/ 	.short	0x0000


	//----- nvinfo : EIATTR_MAXREG_COUNT
	.align		4
        /*009c*/ 	.byte	0x03, 0x1b
        /*009e*/ 	.short	0x00ff


	//----- nvinfo : EIATTR_MERCURY_ISA_VERSION
	.align		4
        /*00a0*/ 	.byte	0x03, 0x5f
        /*00a2*/ 	.short	0x0101


	//----- nvinfo : EIATTR_VRC_CTA_INIT_COUNT
	.align		4
        /*00a4*/ 	.byte	0x02, 0x4a
	.zero		1
	.zero		1


	//----- nvinfo : EIATTR_EXIT_INSTR_OFFSETS
	.align		4
        /*00a8*/ 	.byte	0x04, 0x1c
        /*00aa*/ 	.short	(.L_234 - .L_233)


	//   ....[0]....
.L_233:
        /*00ac*/ 	.word	0x00000080


	//   ....[1]....
        /*00b0*/ 	.word	0x000003d0


	//   ....[2]....
        /*00b4*/ 	.word	0x00000d90


	//----- nvinfo : EIATTR_CRS_STACK_SIZE
	.align		4
.L_234:
        /*00b8*/ 	.byte	0x04, 0x1e
        /*00ba*/ 	.short	(.L_236 - .L_235)
.L_235:
        /*00bc*/ 	.word	0x00000000


	//----- nvinfo : EIATTR_CBANK_PARAM_SIZE
	.align		4
.L_236:
        /*00c0*/ 	.byte	0x03, 0x19
        /*00c2*/ 	.short	0x0044


	//----- nvinfo : EIATTR_PARAM_CBANK
	.align		4
        /*00c4*/ 	.byte	0x04, 0x0a
        /*00c6*/ 	.short	(.L_238 - .L_237)
	.align		4
.L_237:
        /*00c8*/ 	.word	index@(.nv.constant0._ZN3cub18CUB_300001_SM_10006detail10merge_sort30DeviceMergeSortPartitionKernelIN6thrust24THRUST_300001_SM_1000_NS6detail15normal_iteratorINS5_10device_ptrI14TriangleVertexEEEEm15CompareVerticesS9_EEvbT_PT2_T0_SG_PSG_T1_SG_i)
        /*00cc*/ 	.short	0x0380
        /*00ce*/ 	.short	0x0044


	//----- nvinfo : EIATTR_SW_WAR
	.align		4
.L_238:
        /*00d0*/ 	.byte	0x04, 0x36
        /*00d2*/ 	.short	(.L_240 - .L_239)
.L_239:
        /*00d4*/ 	.word	0x00000008
.L_240:


//--------------------- .nv.info._ZN3cub18CUB_300001_SM_10006detail10merge_sort30DeviceMergeSortBlockSortKernelINS2_10policy_hubIN6thrust24THRUST_300001_SM_1000_NS6detail15normal_iteratorINS6_10device_ptrI14TriangleVertexEEEEE9Policy600ESC_PNS0_8NullTypeESC_SG_m15CompareVerticesSA_SF_EEvbT0_T1_T2_T3_T4_PT6_PT7_T5_NS1_7vsmem_tE --------------------------
	.section	.nv.info._ZN3cub18CUB_300001_SM_10006detail10merge_sort30DeviceMergeSortBlockSortKernelINS2_10policy_hubIN6thrust24THRUST_300001_SM_1000_NS6detail15normal_iteratorINS6_10device_ptrI14TriangleVertexEEEEE9Policy600ESC_PNS0_8NullTypeESC_SG_m15CompareVerticesSA_SF_EEvbT0_T1_T2_T3_T4_PT6_PT7_T5_NS1_7vsmem_tE,"",@"SHT_CUDA_INFO"
	.sectionflags	@""
	.align	4


	//----- nvinfo : EIATTR_CUDA_API_VERSION
	.align		4
        /*0000*/ 	.byte	0x04, 0x37
        /*0002*/ 	.short	(.L_242 - .L_241)
.L_241:
        /*0004*/ 	.word	0x00000082


	//----- nvinfo : EIATTR_KPARAM_INFO
	.align		4
.L_242:
        /*0008*/ 	.byte	0x04, 0x17
        /*000a*/ 	.short	(.L_244 - .L_243)
.L_243:
        /*000c*/ 	.word	0x00000000
        /*0010*/ 	.short	0x0009
        /*0012*/ 	.short	0x0048
        /*0014*/ 	.byte	0x00, 0xf0, 0x21, 0x00


	//----- nvinfo : EIATTR_KPARAM_INFO
	.align		4
.L_244:
        /*0018*/ 	.byte	0x04, 0x17
        /*001a*/ 	.short	(.L_246 - .L_245)
.L_245:
        /*001c*/ 	.word	0x00000000
        /*0020*/ 	.short	0x0008
        /*0022*/ 	.short	0x0040
        /*0024*/ 	.byte	0x00, 0xf0, 0x05, 0x00


	//----- nvinfo : EIATTR_KPARAM_INFO
	.align		4
.L_246:
        /*0028*/ 	.byte	0x04, 0x17
        /*002a*/ 	.short	(.L_248 - .L_247)
.L_247:
        /*002c*/ 	.word	0x00000000
        /*0030*/ 	.short	0x0007
        /*0032*/ 	.short	0x0038
        /*0034*/ 	.byte	0x00, 0xf5, 0x21, 0x00


	//----- nvinfo : EIATTR_KPARAM_INFO
	.align		4
.L_248:
        /*0038*/ 	.byte	0x04, 0x17
        /*003a*/ 	.short	(.L_250 - .L_249)
.L_249:
        /*003c*/ 	.word	0x00000000
        /*0040*/ 	.short	0x0006
        /*0042*/ 	.short	0x0030
        /*0044*/ 	.byte	0x00, 0xf5, 0x21, 0x00


	//----- nvinfo : EIATTR_KPARAM_INFO
	.align		4
.L_250:
        /*0048*/ 	.byte	0x04, 0x17
        /*004a*/ 	.short	(.L_252 - .L_251)
.L_251:
        /*004c*/ 	.word	0x00000000
        /*0050*/ 	.short	0x0005
        /*0052*/ 	.short	0x0028
        /*0054*/ 	.byte	0x00, 0xf0, 0x21, 0x00


	//----- nvinfo : EIATTR_KPARAM_INFO
	.align		4
.L_252:
        /*0058*/ 	.byte	0x04, 0x17
        /*005a*/ 	.short	(.L_254 - .L_253)
.L_253:
        /*005c*/ 	.word	0x00000000
        /*0060*/ 	.short	0x0004
        /*0062*/ 	.short	0x0020
        /*0064*/ 	.byte	0x00, 0xf5, 0x21, 0x00


	//----- nvinfo : EIATTR_KPARAM_INFO
	.align		4
.L_254:
        /*0068*/ 	.byte	0x04, 0x17
        /*006a*/ 	.short	(.L_256 - .L_255)
.L_255:
        /*006c*/ 	.word	0x00000000
        /*0070*/ 	.short	0x0003
        /*0072*/ 	.short	0x0018
        /*0074*/ 	.byte	0x00, 0xf0, 0x21, 0x00


	//----- nvinfo : EIATTR_KPARAM_INFO
	.align		4
.L_256:
        /*0078*/ 	.byte	0x04, 0x17
        /*007a*/ 	.short	(.L_258 - .L_257)
.L_257:
        /*007c*/ 	.word	0x00000000
        /*0080*/ 	.short	0x0002
        /*0082*/ 	.short	0x0010
        /*0084*/ 	.byte	0x00, 0xf5, 0x21, 0x00


	//----- nvinfo : EIATTR_KPARAM_INFO
	.align		4
.L_258:
        /*0088*/ 	.byte	0x04, 0x17
        /*008a*/ 	.short	(.L_260 - .L_259)
.L_259:
        /*008c*/ 	.word	0x00000000
        /*0090*/ 	.short	0x0001
        /*0092*/ 	.short	0x0008
        /*0094*/ 	.byte	0x00, 0xf0, 0x21, 0x00


	//----- nvinfo : EIATTR_KPARAM_INFO
	.align		4
.L_260:
        /*0098*/ 	.byte	0x04, 0x17
        /*009a*/ 	.short	(.L_262 - .L_261)
.L_261:
        /*009c*/ 	.word	0x00000000
        /*00a0*/ 	.short	0x0000
        /*00a2*/ 	.short	0x0000
        /*00a4*/ 	.byte	0x00, 0xf0, 0x05, 0x00


	//----- nvinfo : EIATTR_SPARSE_MMA_MASK
	.align		4
.L_262:
        /*00a8*/ 	.byte	0x03, 0x50
        /*00aa*/ 	.short	0x0000


	//----- nvinfo : EIATTR_MAXREG_COUNT
	.align		4
        /*00ac*/ 	.byte	0x03, 0x1b
        /*00ae*/ 	.short	0x00ff


	//----- nvinfo : EIATTR_NUM_BARRIERS
	.align		4
        /*00b0*/ 	.byte	0x02, 0x4c
        /*00b2*/ 	.byte	0x01
	.zero		1


	//----- nvinfo : EIATTR_MERCURY_ISA_VERSION
	.align		4
        /*00b4*/ 	.byte	0x03, 0x5f
        /*00b6*/ 	.short	0x0101


	//----- nvinfo : EIATTR_UNUSED_LOAD_BYTE_OFFSET
	.align		4
        /*00b8*/ 	.byte	0x04, 0x44
        /*00ba*/ 	.short	(.L_264 - .L_263)


	//   ....[0]....
.L_263:
        /*00bc*/ 	.word	0x00001060
        /*00c0*/ 	.word	0x00000fff


	//   ....[1]....
        /*00c4*/ 	.word	0x00001070
        /*00c8*/ 	.word	0x00000fff


	//   ....[2]....
        /*00cc*/ 	.word	0x00003410
        /*00d0*/ 	.word	0x00000fff


	//   ....[3]....
        /*00d4*/ 	.word	0x00003420
        /*00d8*/ 	.word	0x00000fff


	//----- nvinfo : EIATTR_COOP_GROUP_MASK_REGIDS
	.align		4
.L_264:
        /*00dc*/ 	.byte	0x04, 0x29
        /*00de*/ 	.short	(.L_266 - .L_265)


	//   ....[0]....
.L_265:
        /*00e0*/ 	.word	0xffffffff


	//   ....[1]....
        /*00e4*/ 	.word	0xffffffff


	//   ....[2]....
        /*00e8*/ 	.word	0xffffffff


	//   ....[3]....
        /*00ec*/ 	.word	0xffffffff


	//   ....[4]....
        /*00f0*/ 	.word	0xffffffff


	//   ....[5]....
        /*00f4*/ 	.word	0xffffffff


	//----- nvinfo : EIATTR_COOP_GROUP_INSTR_OFFSETS
	.align		4
.L_266:
        /*00f8*/ 	.byte	0x04, 0x28
        /*00fa*/ 	.short	(.L_268 - .L_267)


	//   ....[0]....
.L_267:
        /*00fc*/ 	.word	0x00000320


	//   ....[1]....
        /*0100*/ 	.word	0x000019b0


	//   ....[2]....
        /*0104*/ 	.word	0x00001be0


	//   ....[3]....
        /*0108*/ 	.word	0x00002140


	//   ....[4]....
        /*010c*/ 	.word	0x00003e10


	//   ....[5]....
        /*0110*/ 	.word	0x00004090


	//----- nvinfo : EIATTR_VRC_CTA_INIT_COUNT
	.align		4
.L_268:
        /*0114*/ 	.byte	0x02, 0x4a
	.zero		1
	.zero		1


	//----- nvinfo : EIATTR_EXIT_INSTR_OFFSETS
	.align		4
        /*0118*/ 	.byte	0x04, 0x1c
        /*011a*/ 	.short	(.L_270 - .L_269)


	//   ....[0]....
.L_269:
        /*011c*/ 	.word	0x00001b80


	//   ....[1]....
        /*0120*/ 	.word	0x00001d50


	//   ....[2]....
        /*0124*/ 	.word	0x00003fd0


	//   ....[3]....
        /*0128*/ 	.word	0x00004020


	//   ....[4]....
        /*012c*/ 	.word	0x00004250


	//   ....[5]....
        /*0130*/ 	.word	0x000042a0


	//----- nvinfo : EIATTR_MAX_THREADS
	.align		4
.L_270:
        /*0134*/ 	.byte	0x04, 0x05
        /*0136*/ 	.short	(.L_272 - .L_271)
.L_271:
        /*0138*/ 	.word	0x00000100
        /*013c*/ 	.word	0x00000001
        /*0140*/ 	.word	0x00000001


	//----- nvinfo : EIATTR_CRS_STACK_SIZE
	.align		4
.L_272:
        /*0144*/ 	.byte	0x04, 0x1e
        /*0146*/ 	.short	(.L_274 - .L_273)
.L_273:
        /*0148*/ 	.word	0x00000000


	//----- nvinfo : EIATTR_CBANK_PARAM_SIZE
	.align		4
.L_274:
        /*014c*/ 	.byte	0x03, 0x19
        /*014e*/ 	.short	0x0050


	//----- nvinfo : EIATTR_PARAM_CBANK
	.align		4
        /*0150*/ 	.byte	0x04, 0x0a
        /*0152*/ 	.short	(.L_276 - .L_275)
	.align		4
.L_275:
        /*0154*/ 	.word	index@(.nv.constant0._ZN3cub18CUB_300001_SM_10006detail10merge_sort30DeviceMergeSortBlockSortKernelINS2_10policy_hubIN6thrust24THRUST_300001_SM_1000_NS6detail15normal_iteratorINS6_10device_ptrI14TriangleVertexEEEEE9Policy600ESC_PNS0_8NullTypeESC_SG_m15CompareVerticesSA_SF_EEvbT0_T1_T2_T3_T4_PT6_PT7_T5_NS1_7vsmem_tE)
        /*0158*/ 	.short	0x0380
        /*015a*/ 	.short	0x0050


	//----- nvinfo : EIATTR_SW_WAR
	.align		4
.L_276:
        /*015c*/ 	.byte	0x04, 0x36
        /*015e*/ 	.short	(.L_278 - .L_277)
.L_277:
        /*0160*/ 	.word	0x00000008
.L_278:


//--------------------- .nv.info._ZN3cub18CUB_300001_SM_10006detail10merge_sort26DeviceMergeSortMergeKernelINS2_10policy_hubIN6thrust24THRUST_300001_SM_1000_NS6detail15normal_iteratorINS6_10device_ptrI14TriangleVertexEEEEE9Policy600ESC_PNS0_8NullTypeESC_SG_j15CompareVerticesSA_SF_EEvbT2_T3_T4_PT6_PT7_T5_PSK_SK_NS1_7vsmem_tE --------------------------
	.section	.nv.info._ZN3cub18CUB_300001_SM_10006detail10merge_sort26DeviceMergeSortMergeKernelINS2_10policy_hubIN6thrust24THRUST_300001_SM_1000_NS6detail15normal_iteratorINS6_10device_ptrI14TriangleVertexEEEEE9Policy600ESC_PNS0_8NullTypeESC_SG_j15CompareVerticesSA_SF_EEvbT2_T3_T4_PT6_PT7_T5_PSK_SK_NS1_7vsmem_tE,"",@"SHT_CUDA_INFO"
	.sectionflags	@""
	.align	4


	//----- nvinfo : EIATTR_CUDA_API_VERSION
	.align		4
        /*0000*/ 	.byte	0x04, 0x37
        /*0002*/ 	.short	(.L_280 - .L_279)
.L_279:
        /*0004*/ 	.word	0x00000082


	//----- nvinfo : EIATTR_KPARAM_INFO
	.align		4
.L_280:
        /*0008*/ 	.byte	0x04, 0x17
        /*000a*/ 	.short	(.L_282 - .L_281)
.L_281:
        /*000c*/ 	.word	0x00000000
        /*0010*/ 	.short	0x0009
        /*0012*/ 	.short	0x0048
        /*0014*/ 	.byte	0x00, 0xf0, 0x21, 0x00


	//----- nvinfo : EIATTR_KPARAM_INFO
	.align		4
.L_282:
        /*0018*/ 	.byte	0x04, 0x17
        /*001a*/ 	.short	(.L_284 - .L_283)
.L_283:
        /*001c*/ 	.word	0x00000000
        /*0020*/ 	.short	0x0008
        /*0022*/ 	.short	0x0040
        /*0024*/ 	.byte	0x00, 0xf0, 0x11, 0x00


	//----- nvinfo : EIATTR_KPARAM_INFO
	.align		4
.L_284:
        /*0028*/ 	.byte	0x04, 0x17
        /*002a*/ 	.short	(.L_286 - .L_285)
.L_285:
        /*002c*/ 	.word	0x00000000
        /*0030*/ 	.short	0x0007
        /*0032*/ 	.short	0x0038
        /*0034*/ 	.byte	0x00, 0xf5, 0x21, 0x00


	//----- nvinfo : EIATTR_KPARAM_INFO
	.align		4
.L_286:
        /*0038*/ 	.byte	0x04, 0x17
        /*003a*/ 	.short	(.L_288 - .L_287)
.L_287:
        /*003c*/ 	.word	0x00000000
        /*0040*/ 	.short	0x0006
        /*0042*/ 	.short	0x0030
        /*0044*/ 	.byte	0x00, 0xf0, 0x05, 0x00


	//----- nvinfo : EIATTR_KPARAM_INFO
	.align		4
.L_288:
        /*0048*/ 	.byte	0x04, 0x17
        /*004a*/ 	.short	(.L_290 - .L_289)
.L_289:
        /*004c*/ 	.word	0x00000000
        /*0050*/ 	.short	0x0005
        /*0052*/ 	.short	0x0028
        /*0054*/ 	.byte	0x00, 0xf5, 0x21, 0x00


	//----- nvinfo : EIATTR_KPARAM_INFO
	.align		4
.L_290:
        /*0058*/ 	.byte	0x04, 0x17
        /*005a*/ 	.short	(.L_292 - .L_291)
.L_291:
        /*005c*/ 	.word	0x00000000
        /*0060*/ 	.short	0x0004
        /*0062*/ 	.short	0x0020
        /*0064*/ 	.byte	0x00, 0xf5, 0x21, 0x00


	//----- nvinfo : EIATTR_KPARAM_INFO
	.align		4
.L_292:
        /*0068*/ 	.byte	0x04, 0x17
        /*006a*/ 	.short	(.L_294 - .L_293)
.L_293:
        /*006c*/ 	.word	0x00000000
        /*0070*/ 	.short	0x0003
        /*0072*/ 	.short	0x0018
        /*0074*/ 	.byte	0x00, 0xf0, 0x11, 0x00


	//----- nvinfo : EIATTR_KPARAM_INFO
	.align		4
.L_294:
        /*0078*/ 	.byte	0x04, 0x17
        /*007a*/ 	.short	(.L_296 - .L_295)
.L_295:
        /*007c*/ 	.word	0x00000000
        /*0080*/ 	.short	0x0002
        /*0082*/ 	.short	0x0010
        /*0084*/ 	.byte	0x00, 0xf5, 0x21, 0x00


	//----- nvinfo : EIATTR_KPARAM_INFO
	.align		4
.L_296:
        /*0088*/ 	.byte	0x04, 0x17
        /*008a*/ 	.short	(.L_298 - .L_297)
.L_297:
        /*008c*/ 	.word	0x00000000
        /*0090*/ 	.short	0x0001
        /*0092*/ 	.short	0x0008
        /*0094*/ 	.byte	0x00, 0xf0, 0x21, 0x00


	//----- nvinfo : EIATTR_KPARAM_INFO
	.align		4
.L_298:
        /*0098*/ 	.byte	0x04, 0x17
        /*009a*/ 	.short	(.L_300 - .L_299)
.L_299:
        /*009c*/ 	.word	0x00000000
        /*00a0*/ 	.short	0x0000
        /*00a2*/ 	.short	0x0000
        /*00a4*/ 	.byte	0x00, 0xf0, 0x05, 0x00


	//----- nvinfo : EIATTR_SPARSE_MMA_MASK
	.align		4
.L_300:
        /*00a8*/ 	.byte	0x03, 0x50
        /*00aa*/ 	.short	0x0000


	//----- nvinfo : EIATTR_MAXREG_COUNT
	.align		4
        /*00ac*/ 	.byte	0x03, 0x1b
        /*00ae*/ 	.short	0x00ff


	//----- nvinfo : EIATTR_NUM_BARRIERS
	.align		4
        /*00b0*/ 	.byte	0x02, 0x4c
        /*00b2*/ 	.byte	0x01
	.zero		1


	//----- nvinfo : EIATTR_MERCURY_ISA_VERSION
	.align		4
        /*00b4*/ 	.byte	0x03, 0x5f
        /*00b6*/ 	.short	0x0101


	//----- nvinfo : EIATTR_UNUSED_LOAD_BYTE_OFFSET
	.align		4
        /*00b8*/ 	.byte	0x04, 0x44
        /*00ba*/ 	.short	(.L_302 - .L_301)


	//   ....[0]....
.L_301:
        /*00bc*/ 	.word	0x00000b20
        /*00c0*/ 	.word	0x00000fff


	//   ....[1]....
        /*00c4*/ 	.word	0x00000b30
        /*00c8*/ 	.word	0x00000fff


	//   ....[2]....
        /*00cc*/ 	.word	0x000024a0
        /*00d0*/ 	.word	0x00000fff


	//   ....[3]....
        /*00d4*/ 	.word	0x000024b0
        /*00d8*/ 	.word	0x00000fff


	//----- nvinfo : EIATTR_COOP_GROUP_MASK_REGIDS
	.align		4
.L_302:
        /*00dc*/ 	.byte	0x04, 0x29
        /*00de*/ 	.short	(.L_304 - .L_303)


	//   ....[0]....
.L_303:
        /*00e0*/ 	.word	0xffffffff


	//   ....[1]....
        /*00e4*/ 	.word	0xffffffff


	//   ....[2]....
        /*00e8*/ 	.word	0xffffffff


	//   ....[3]....
        /*00ec*/ 	.word	0xffffffff


	//----- nvinfo : EIATTR_COOP_GROUP_INSTR_OFFSETS
	.align		4
.L_304:
        /*00f0*/ 	.byte	0x04, 0x28
        /*00f2*/ 	.short	(.L_306 - .L_305)


	//   ....[0]....
.L_305:
        /*00f4*/ 	.word	0x00001480


	//   ....[1]....
        /*00f8*/ 	.word	0x000016e0


	//   ....[2]....
        /*00fc*/ 	.word	0x00002df0


	//   ....[3]....
        /*0100*/ 	.word	0x00003140


	//----- nvinfo : EIATTR_VRC_CTA_INIT_COUNT
	.align		4
.L_306:
        /*0104*/ 	.byte	0x02, 0x4a
	.zero		1
	.zero		1


	//----- nvinfo : EIATTR_EXIT_INSTR_OFFSETS
	.align		4
        /*0108*/ 	.byte	0x04, 0x1c
        /*010a*/ 	.short	(.L_308 - .L_307)


	//   ....[0]....
.L_307:
        /*010c*/ 	.word	0x000015d0


	//   ....[1]....
        /*0110*/ 	.word	0x00001830


	//   ....[2]....
        /*0114*/ 	.word	0x00003000


	//   ....[3]....
        /*0118*/ 	.word	0x00003050


	//   ....[4]....
        /*011c*/ 	.word	0x00003360


	//   ....[5]....
        /*0120*/ 	.word	0x000033b0


	//----- nvinfo : EIATTR_MAX_THREADS
	.align		4
.L_308:
        /*0124*/ 	.byte	0x04, 0x05
        /*0126*/ 	.short	(.L_310 - .L_309)
.L_309:
        /*0128*/ 	.word	0x00000100
        /*012c*/ 	.word	0x00000001
        /*0130*/ 	.word	0x00000001


	//----- nvinfo : EIATTR_CRS_STACK_SIZE
	.align		4
.L_310:
        /*0134*/ 	.byte	0x04, 0x1e
        /*0136*/ 	.short	(.L_312 - .L_311)
.L_311:
        /*0138*/ 	.word	0x00000000


	//----- nvinfo : EIATTR_CBANK_PARAM_SIZE
	.align		4
.L_312:
        /*013c*/ 	.byte	0x03, 0x19
        /*013e*/ 	.short	0x0050


	//----- nvinfo : EIATTR_PARAM_CBANK
	.align		4
        /*0140*/ 	.byte	0x04, 0x0a
        /*0142*/ 	.short	(.L_314 - .L_313)
	.align		4
.L_313:
        /*0144*/ 	.word	index@(.nv.constant0._ZN3cub18CUB_300001_SM_10006detail10merge_sort26DeviceMergeSortMergeKernelINS2_10policy_hubIN6thrust24THRUST_300001_SM_1000_NS6detail15normal_iteratorINS6_10device_ptrI14TriangleVertexEEEEE9Policy600ESC_PNS0_8NullTypeESC_SG_j15CompareVerticesSA_SF_EEvbT2_T3_T4_PT6_PT7_T5_PSK_SK_NS1_7vsmem_tE)
        /*0148*/ 	.short	0x0380
        /*014a*/ 	.short	0x0050


	//----- nvinfo : EIATTR_SW_WAR
	.align		4
.L_314:
        /*014c*/ 	.byte	0x04, 0x36
        /*014e*/ 	.short	(.L_316 - .L_315)
.L_315:
        /*0150*/ 	.word	0x00000008
.L_316:


//--------------------- .nv.info._ZN3cub18CUB_300001_SM_10006detail10merge_sort30DeviceMergeSortPartitionKernelIN6thrust24THRUST_300001_SM_1000_NS6detail15normal_iteratorINS5_10device_ptrI14TriangleVertexEEEEj15CompareVerticesS9_EEvbT_PT2_T0_SG_PSG_T1_SG_i --------------------------
	.section	.nv.info._ZN3cub18CUB_300001_SM_10006detail10merge_sort30DeviceMergeSortPartitionKernelIN6thrust24THRUST_300001_SM_1000_NS6detail15normal_iteratorINS5_10device_ptrI14TriangleVertexEEEEj15CompareVerticesS9_EEvbT_PT2_T0_SG_PSG_T1_SG_i,"",@"SHT_CUDA_INFO"
	.sectionflags	@""
	.align	4


	//----- nvinfo : EIATTR_CUDA_API_VERSION
	.align		4
        /*0000*/ 	.byte	0x04, 0x37
        /*0002*/ 	.short	(.L_318 - .L_317)
.L_317:
        /*0004*/ 	.word	0x00000082


	//----- nvinfo : EIATTR_KPARAM_INFO
	.align		4
.L_318:
        /*0008*/ 	.byte	0x04, 0x17
        /*000a*/ 	.short	(.L_320 - .L_319)
.L_319:
        /*000c*/ 	.word	0x00000000
        /*0010*/ 	.short	0x0008
        /*0012*/ 	.short	0x0030
        /*0014*/ 	.byte	0x00, 0xf0, 0x11, 0x00


	//----- nvinfo : EIATTR_KPARAM_INFO
	.align		4
.L_320:
        /*0018*/ 	.byte	0x04, 0x17
        /*001a*/ 	.short	(.L_322 - .L_321)
.L_321:
        /*001c*/ 	.word	0x00000000
        /*0020*/ 	.short	0x0007
        /*0022*/ 	.short	0x002c
        /*0024*/ 	.byte	0x00, 0xf0, 0x11, 0x00


	//----- nvinfo : EIATTR_KPARAM_INFO
	.align		4
.L_322:
        /*0028*/ 	.byte	0x04, 0x17
        /*002a*/ 	.short	(.L_324 - .L_323)
.L_323:
        /*002c*/ 	.word	0x00000000
        /*0030*/ 	.short	0x0006
        /*0032*/ 	.short	0x0028
        /*0034*/ 	.byte	0x00, 0xf0, 0x05, 0x00


	//----- nvinfo : EIATTR_KPARAM_INFO
	.align		4
.L_324:
        /*0038*/ 	.byte	0x04, 0x17
        /*003a*/ 	.short	(.L_326 - .L_325)
.L_325:
        /*003c*/ 	.word	0x00000000
        /*0040*/ 	.short	0x0005
        /*0042*/ 	.short	0x0020
        /*0044*/ 	.byte	0x00, 0xf5, 0x21, 0x00


	//----- nvinfo : EIATTR_KPARAM_INFO
	.align		4
.L_326:
        /*0048*/ 	.byte	0x04, 0x17
        /*004a*/ 	.short	(.L_328 - .L_327)
.L_327:
        /*004c*/ 	.word	0x00000000
        /*0050*/ 	.short	0x0004
        /*0052*/ 	.short	0x001c
        /*0054*/ 	.byte	0x00, 0xf0, 0x11, 0x00


	//----- nvinfo : EIATTR_KPARAM_INFO
	.align		4
.L_328:
        /*0058*/ 	.byte	0x04, 0x17
        /*005a*/ 	.short	(.L_330 - .L_329)
.L_329:
        /*005c*/ 	.word	0x00000000
        /*0060*/ 	.short	0x0003
        /*0062*/ 	.short	0x0018
        /*0064*/ 	.byte	0x00, 0xf0, 0x11, 0x00


	//----- nvinfo : EIATTR_KPARAM_INFO
	.align		4
.L_330:
        /*0068*/ 	.byte	0x04, 0x17
        /*006a*/ 	.short	(.L_332 - .L_331)
.L_331:
        /*006c*/ 	.word	0x00000000
        /*0070*/ 	.short	0x0002
        /*0072*/ 	.short	0x0010
        /*0074*/ 	.byte	0x00, 0xf5, 0x21, 0x00


	//----- nvinfo : EIATTR_KPARAM_INFO
	.align		4
.L_332:
        /*0078*/ 	.byte	0x04, 0x17
        /*007a*/ 	.short	(.L_334 - .L_333)
.L_333:
        /*007c*/ 	.word	0x00000000
        /*0080*/ 	.short	0x0001
        /*0082*/ 	.short	0x0008
        /*0084*/ 	.byte	0x00, 0xf0, 0x21, 0x00


	//----- nvinfo : EIATTR_KPARAM_INFO
	.align		4
.L_334:
        /*0088*/ 	.byte	0x04, 0x17
        /*008a*/ 	.short	(.L_336 - .L_335)
.L_335:
        /*008c*/ 	.word	0x00000000
        /*0090*/ 	.short	0x0000
        /*0092*/ 	.short	0x0000
        /*0094*/ 	.byte	0x00, 0xf0, 0x05, 0x00


	//----- nvinfo : EIATTR_SPARSE_MMA_MASK
	.align		4
.L_336:
        /*0098*/ 	.byte	0x03, 0x50
        /*009a*/ 	.short	0x0000


	//----- nvinfo : EIATTR_MAXREG_COUNT
	.align		4
        /*009c*/ 	.byte	0x03, 0x1b
        /*009e*/ 	.short	0x00ff


	//----- nvinfo : EIATTR_MERCURY_ISA_VERSION
	.align		4
        /*00a0*/ 	.byte	0x03, 0x5f
        /*00a2*/ 	.short	0x0101


	//----- nvinfo : EIATTR_VRC_CTA_INIT_COUNT
	.align		4
        /*00a4*/ 	.byte	0x02, 0x4a
	.zero		1
	.zero		1


	//----- nvinfo : EIATTR_EXIT_INSTR_OFFSETS
	.align		4
        /*00a8*/ 	.byte	0x04, 0x1c
        /*00aa*/ 	.short	(.L_338 - .L_337)


	//   ....[0]....
.L_337:
        /*00ac*/ 	.word	0x00000070


	//   ....[1]....
        /*00b0*/ 	.word	0x000001e0


	//   ....[2]....
        /*00b4*/ 	.word	0x00000890


	//----- nvinfo : EIATTR_CRS_STACK_SIZE
	.align		4
.L_338:
        /*00b8*/ 	.byte	0x04, 0x1e
        /*00ba*/ 	.short	(.L_340 - .L_339)
.L_339:
        /*00bc*/ 	.word	0x00000000


	//----- nvinfo : EIATTR_CBANK_PARAM_SIZE
	.align		4
.L_340:
        /*00c0*/ 	.byte	0x03, 0x19
        /*00c2*/ 	.short	0x0034


	//----- nvinfo : EIATTR_PARAM_CBANK
	.align		4
        /*00c4*/ 	.byte	0x04, 0x0a
        /*00c6*/ 	.short	(.L_342 - .L_341)
	.align		4
.L_341:
        /*00c8*/ 	.word	index@(.nv.constant0._ZN3cub18CUB_300001_SM_10006detail10merge_sort30DeviceMergeSortPartitionKernelIN6thrust24THRUST_300001_SM_1000_NS6detail15normal_iteratorINS5_10device_ptrI14TriangleVertexEEEEj15CompareVerticesS9_EEvbT_PT2_T0_SG_PSG_T1_SG_i)
        /*00cc*/ 	.short	0x0380
        /*00ce*/ 	.short	0x0034


	//----- nvinfo : EIATTR_SW_WAR
	.align		4
.L_342:
        /*00d0*/ 	.byte	0x04, 0x36
        /*00d2*/ 	.short	(.L_344 - .L_343)
.L_343:
        /*00d4*/ 	.word	0x00000008
.L_344:


//--------------------- .nv.info._ZN3cub18CUB_300001_SM_10006detail10merge_sort30DeviceMergeSortBlockSortKernelINS2_10policy_hubIN6thrust24THRUST_300001_SM_1000_NS6detail15normal_iteratorINS6_10device_ptrI14TriangleVertexEEEEE9Policy600ESC_PNS0_8NullTypeESC_SG_j15CompareVerticesSA_SF_EEvbT0_T1_T2_T3_T4_PT6_PT7_T5_NS1_7vsmem_tE --------------------------
	.section	.nv.info._ZN3cub18CUB_300001_SM_10006detail10merge_sort30DeviceMergeSortBlockSortKernelINS2_10policy_hubIN6thrust24THRUST_300001_SM_1000_NS6detail15normal_iteratorINS6_10device_ptrI14TriangleVertexEEEEE9Policy600ESC_PNS0_8NullTypeESC_SG_j15CompareVerticesSA_SF_EEvbT0_T1_T2_T3_T4_PT6_PT7_T5_NS1_7vsmem_tE,"",@"SHT_CUDA_INFO"
	.sectionflags	@""
	.align	4


	//----- nvinfo : EIATTR_CUDA_API_VERSION
	.align		4
        /*0000*/ 	.byte	0x04, 0x37
        /*0002*/ 	.short	(.L_346 - .L_345)
.L_345:
        /*0004*/ 	.word	0x00000082


	//----- nvinfo : EIATTR_KPARAM_INFO
	.align		4
.L_346:
        /*0008*/ 	.byte	0x04, 0x17
        /*000a*/ 	.short	(.L_348 - .L_347)
.L_347:
        /*000c*/ 	.word	0x00000000
        /*0010*/ 	.short	0x0009
        /*0012*/ 	.short	0x0048
        /*0014*/ 	.byte	0x00, 0xf0, 0x21, 0x00


	//----- nvinfo : EIATTR_KPARAM_INFO
	.align		4
.L_348:
        /*0018*/ 	.byte	0x04, 0x17
        /*001a*/ 	.short	(.L_350 - .L_349)
.L_349:
        /*001c*/ 	.word	0x00000000
        /*0020*/ 	.short	0x0008
        /*0022*/ 	.short	0x0040
        /*0024*/ 	.byte	0x00, 0xf0, 0x05, 0x00


	//----- nvinfo : EIATTR_KPARAM_INFO
	.align		4
.L_350:
        /*0028*/ 	.byte	0x04, 0x17
        /*002a*/ 	.short	(.L_352 - .L_351)
.L_351:
        /*002c*/ 	.word	0x00000000
        /*0030*/ 	.short	0x0007
        /*0032*/ 	.short	0x0038
        /*0034*/ 	.byte	0x00, 0xf5, 0x21, 0x00


	//----- nvinfo : EIATTR_KPARAM_INFO
	.align		4
.L_352:
        /*0038*/ 	.byte	0x04, 0x17
        /*003a*/ 	.short	(.L_354 - .L_353)
.L_353:
        /*003c*/ 	.word	0x00000000
        /*0040*/ 	.short	0x0006
        /*0042*/ 	.short	0x0030
        /*0044*/ 	.byte	0x00, 0xf5, 0x21, 0x00


	//----- nvinfo : EIATTR_KPARAM_INFO
	.align		4
.L_354:
        /*0048*/ 	.byte	0x04, 0x17
        /*004a*/ 	.short	(.L_356 - .L_355)
.L_355:
        /*004c*/ 	.word	0x00000000
        /*0050*/ 	.short	0x0005
        /*0052*/ 	.short	0x0028
        /*0054*/ 	.byte	0x00, 0xf0, 0x11, 0x00


	//----- nvinfo : EIATTR_KPARAM_INFO
	.align		4
.L_356:
        /*0058*/ 	.byte	0x04, 0x17
        /*005a*/ 	.short	(.L_358 - .L_357)
.L_357:
        /*005c*/ 	.word	0x00000000
        /*0060*/ 	.short	0x0004
        /*0062*/ 	.short	0x0020
        /*0064*/ 	.byte	0x00, 0xf5, 0x21, 0x00


	//----- nvinfo : EIATTR_KPARAM_INFO
	.align		4
.L_358:
        /*0068*/ 	.byte	0x04, 0x17
        /*006a*/ 	.short	(.L_360 - .L_359)
.L_359:
        /*006c*/ 	.word	0x00000000
        /*0070*/ 	.short	0x0003
        /*0072*/ 	.short	0x0018
        /*0074*/ 	.byte	0x00, 0xf0, 0x21, 0x00


	//----- nvinfo : EIATTR_KPARAM_INFO
	.align		4
.L_360:
        /*0078*/ 	.byte	0x04, 0x17
        /*007a*/ 	.short	(.L_362 - .L_361)
.L_361:
        /*007c*/ 	.word	0x00000000
        /*0080*/ 	.short	0x0002
        /*0082*/ 	.short	0x0010
        /*0084*/ 	.byte	0x00, 0xf5, 0x21, 0x00


	//----- nvinfo : EIATTR_KPARAM_INFO
	.align		4
.L_362:
        /*0088*/ 	.byte	0x04, 0x17
        /*008a*/ 	.short	(.L_364 - .L_363)
.L_363:
        /*008c*/ 	.word	0x00000000
        /*0090*/ 	.short	0x0001
        /*0092*/ 	.short	0x0008
        /*0094*/ 	.byte	0x00, 0xf0, 0x21, 0x00


	//----- nvinfo : EIATTR_KPARAM_INFO
	.align		4
.L_364:
        /*0098*/ 	.byte	0x04, 0x17
        /*009a*/ 	.short	(.L_366 - .L_365)
.L_365:
        /*009c*/ 	.word	0x00000000
        /*00a0*/ 	.short	0x0000
        /*00a2*/ 	.short	0x0000
        /*00a4*/ 	.byte	0x00, 0xf0, 0x05, 0x00


	//----- nvinfo : EIATTR_SPARSE_MMA_MASK
	.align		4
.L_366:
        /*00a8*/ 	.byte	0x03, 0x50
        /*00aa*/ 	.short	0x0000


	//----- nvinfo : EIATTR_MAXREG_COUNT
	.align		4
        /*00ac*/ 	.byte	0x03, 0x1b
        /*00ae*/ 	.short	0x00ff


	//----- nvinfo : EIATTR_NUM_BARRIERS
	.align		4
        /*00b0*/ 	.byte	0x02, 0x4c
        /*00b2*/ 	.byte	0x01
	.zero		1


	//----- nvinfo : EIATTR_MERCURY_ISA_VERSION
	.align		4
        /*00b4*/ 	.byte	0x03, 0x5f
        /*00b6*/ 	.short	0x0101


	//----- nvinfo : EIATTR_UNUSED_LOAD_BYTE_OFFSET
	.align		4
        /*00b8*/ 	.byte	0x04, 0x44
        /*00ba*/ 	.short	(.L_368 - .L_367)


	//   ....[0]....
.L_367:
        /*00bc*/ 	.word	0x00001030
        /*00c0*/ 	.word	0x00000fff


	//   ....[1]....
        /*00c4*/ 	.word	0x00001040
        /*00c8*/ 	.word	0x00000fff


	//   ....[2]....
        /*00cc*/ 	.word	0x000033e0
        /*00d0*/ 	.word	0x00000fff


	//   ....[3]....
        /*00d4*/ 	.word	0x000033f0
        /*00d8*/ 	.word	0x00000fff


	//----- nvinfo : EIATTR_COOP_GROUP_MASK_REGIDS
	.align		4
.L_368:
        /*00dc*/ 	.byte	0x04, 0x29
        /*00de*/ 	.short	(.L_370 - .L_369)


	//   ....[0]....
.L_369:
        /*00e0*/ 	.word	0xffffffff


	//   ....[1]....
        /*00e4*/ 	.word	0xffffffff


	//   ....[2]....
        /*00e8*/ 	.word	0xffffffff


	//   ....[3]....
        /*00ec*/ 	.word	0xffffffff


	//   ....[4]....
        /*00f0*/ 	.word	0xffffffff


	//   ....[5]....
        /*00f4*/ 	.word	0xffffffff


	//----- nvinfo : EIATTR_COOP_GROUP_INSTR_OFFSETS
	.align		4
.L_370:
        /*00f8*/ 	.byte	0x04, 0x28
        /*00fa*/ 	.short	(.L_372 - .L_371)


	//   ....[0]....
.L_371:
        /*00fc*/ 	.word	0x000002f0


	//   ....[1]....
        /*0100*/ 	.word	0x00001980


	//   ....[2]....
        /*0104*/ 	.word	0x00001bb0


	//   ....[3]....
        /*0108*/ 	.word	0x00002110


	//   ....[4]....
        /*010c*/ 	.word	0x00003da0


	//   ....[5]....
        /*0110*/ 	.word	0x00004050


	//----- nvinfo : EIATTR_VRC_CTA_INIT_COUNT
	.align		4
.L_372:
        /*0114*/ 	.byte	0x02, 0x4a
	.zero		1
	.zero		1


	//----- nvinfo : EIATTR_EXIT_INSTR_OFFSETS
	.align		4
        /*0118*/ 	.byte	0x04, 0x1c
        /*011a*/ 	.short	(.L_374 - .L_373)


	//   ....[0]....
.L_373:
        /*011c*/ 	.word	0x00001b50


	//   ....[1]....
        /*0120*/ 	.word	0x00001d20


	//   ....[2]....
        /*0124*/ 	.word	0x00003f90


	//   ....[3]....
        /*0128*/ 	.word	0x00003fe0


	//   ....[4]....
        /*012c*/ 	.word	0x00004220


	//   ....[5]....
        /*0130*/ 	.word	0x00004270


	//----- nvinfo : EIATTR_MAX_THREADS
	.align		4
.L_374:
        /*0134*/ 	.byte	0x04, 0x05
        /*0136*/ 	.short	(.L_376 - .L_375)
.L_375:
        /*0138*/ 	.word	0x00000100
        /*013c*/ 	.word	0x00000001
        /*0140*/ 	.word	0x00000001


	//----- nvinfo : EIATTR_CRS_STACK_SIZE
	.align		4
.L_376:
        /*0144*/ 	.byte	0x04, 0x1e
        /*0146*/ 	.short	(.L_378 - .L_377)
.L_377:
        /*0148*/ 	.word	0x00000000


	//----- nvinfo : EIATTR_CBANK_PARAM_SIZE
	.align		4
.L_378:
        /*014c*/ 	.byte	0x03, 0x19
        /*014e*/ 	.short	0x0050


	//----- nvinfo : EIATTR_PARAM_CBANK
	.align		4
        /*0150*/ 	.byte	0x04, 0x0a
        /*0152*/ 	.short	(.L_380 - .L_379)
	.align		4
.L_379:
        /*0154*/ 	.word	index@(.nv.constant0._ZN3cub18CUB_300001_SM_10006detail10merge_sort30DeviceMergeSortBlockSortKernelINS2_10policy_hubIN6thrust24THRUST_300001_SM_1000_NS6detail15normal_iteratorINS6_10device_ptrI14TriangleVertexEEEEE9Policy600ESC_PNS0_8NullTypeESC_SG_j15CompareVerticesSA_SF_EEvbT0_T1_T2_T3_T4_PT6_PT7_T5_NS1_7vsmem_tE)
        /*0158*/ 	.short	0x0380
        /*015a*/ 	.short	0x0050


	//----- nvinfo : EIATTR_SW_WAR
	.align		4
.L_380:
        /*015c*/ 	.byte	0x04, 0x36
        /*015e*/ 	.short	(.L_382 - .L_381)
.L_381:
        /*0160*/ 	.word	0x00000008
.L_382:


//--------------------- .nv.info._ZN3cub18CUB_300001_SM_10006detail10merge_sort26DeviceMergeSortMergeKernelINS2_10policy_hubIN6thrust24THRUST_300001_SM_1000_NS6detail15normal_iteratorINS6_10device_ptrI6MortonEEEEE9Policy600ESC_PNS0_8NullTypeESC_SG_m13CompareMortonSA_SF_EEvbT2_T3_T4_PT6_PT7_T5_PSK_SK_NS1_7vsmem_tE --------------------------
	.section	.nv.info._ZN3cub18CUB_300001_SM_10006detail10merge_sort26DeviceMergeSortMergeKernelINS2_10policy_hubIN6thrust24THRUST_300001_SM_1000_NS6detail15normal_iteratorINS6_10device_ptrI6MortonEEEEE9Policy600ESC_PNS0_8NullTypeESC_SG_m13CompareMortonSA_SF_EEvbT2_T3_T4_PT6_PT7_T5_PSK_SK_NS1_7vsmem_tE,"",@"SHT_CUDA_INFO"
	.sectionflags	@""
	.align	4


	//----- nvinfo : EIATTR_CUDA_API_VERSION
	.align		4
        /*0000*/ 	.byte	0x04, 0x37
        /*0002*/ 	.short	(.L_384 - .L_383)
.L_383:
        /*0004*/ 	.word	0x00000082


	//----- nvinfo : EIATTR_KPARAM_INFO
	.align		4
.L_384:
        /*0008*/ 	.byte	0x04, 0x17
        /*000a*/ 	.short	(.L_386 - .L_385)
.L_385:
        /*000c*/ 	.word	0x00000000
        /*0010*/ 	.short	0x0009
        /*0012*/ 	.short	0x0048
        /*0014*/ 	.byte	0x00, 0xf0, 0x21, 0x00


	//----- nvinfo : EIATTR_KPARAM_INFO
	.align		4
.L_386:
        /*0018*/ 	.byte	0x04, 0x17
        /*001a*/ 	.short	(.L_388 - .L_387)
.L_387:
        /*001c*/ 	.word	0x00000000
        /*0020*/ 	.short	0x0008
        /*0022*/ 	.short	0x0040
        /*0024*/ 	.byte	0x00, 0xf0, 0x21, 0x00


	//----- nvinfo : EIATTR_KPARAM_INFO
	.align		4
.L_388:
        /*0028*/ 	.byte	0x04, 0x17
        /*002a*/ 	.short	(.L_390 - .L_389)
.L_389:
        /*002c*/ 	.word	0x00000000
        /*0030*/ 	.short	0x0007
        /*0032*/ 	.short	0x0038
        /*0034*/ 	.byte	0x00, 0xf5, 0x21, 0x00


	//----- nvinfo : EIATTR_KPARAM_INFO
	.align		4
.L_390:
        /*0038*/ 	.byte	0x04, 0x17
        /*003a*/ 	.short	(.L_392 - .L_391)
.L_391:
        /*003c*/ 	.word	0x00000000
        /*0040*/ 	.short	0x0006
        /*0042*/ 	.short	0x0030
        /*0044*/ 	.byte	0x00, 0xf0, 0x05, 0x00


	//----- nvinfo : EIATTR_KPARAM_INFO
	.align		4
.L_392:
        /*0048*/ 	.byte	0x04, 0x17
        /*004a*/ 	.short	(.L_394 - .L_393)
.L_393:
        /*004c*/ 	.word	0x00000000
        /*0050*/ 	.short	0x0005
        /*0052*/ 	.short	0x0028
        /*0054*/ 	.byte	0x00, 0xf5, 0x21, 0x00


	//----- nvinfo : EIATTR_KPARAM_INFO
	.align		4
.L_394:
        /*0058*/ 	.byte	0x04, 0x17
        /*005a*/ 	.short	(.L_396 - .L_395)
.L_395:
        /*005c*/ 	.word	0x00000000
        /*0060*/ 	.short	0x0004
        /*0062*/ 	.short	0x0020
        /*0064*/ 	.byte	0x00, 0xf5, 0x21, 0x00


	//----- nvinfo : EIATTR_KPARAM_INFO
	.align		4
.L_396:
        /*0068*/ 	.byte	0x04, 0x17
        /*006a*/ 	.short	(.L_398 - .L_397)
.L_397:
        /*006c*/ 	.word	0x00000000
        /*0070*/ 	.short	0x0003
        /*0072*/ 	.short	0x0018
        /*0074*/ 	.byte	0x00, 0xf0, 0x21, 0x00


	//----- nvinfo : EIATTR_KPARAM_INFO
	.align		4
.L_398:
        /*0078*/ 	.byte	0x04, 0x17
        /*007a*/ 	.short	(.L_400 - .L_399)
.L_399:
        /*007c*/ 	.word	0x00000000
        /*0080*/ 	.short	0x0002
        /*0082*/ 	.short	0x0010
        /*0084*/ 	.byte	0x00, 0xf5, 0x21, 0x00


	//----- nvinfo : EIATTR_KPARAM_INFO
	.align		4
.L_400:
        /*0088*/ 	.byte	0x04, 0x17
        /*008a*/ 	.short	(.L_402 - .L_401)
.L_401:
        /*008c*/ 	.word	0x00000000
        /*0090*/ 	.short	0x0001
        /*0092*/ 	.short	0x0008
        /*0094*/ 	.byte	0x00, 0xf0, 0x21, 0x00


	//----- nvinfo : EIATTR_KPARAM_INFO
	.align		4
.L_402:
        /*0098*/ 	.byte	0x04, 0x17
        /*009a*/ 	.short	(.L_404 - .L_403)
.L_403:
        /*009c*/ 	.word	0x00000000
        /*00a0*/ 	.short	0x0000
        /*00a2*/ 	.short	0x0000
        /*00a4*/ 	.byte	0x00, 0xf0, 0x05, 0x00


	//----- nvinfo : EIATTR_SPARSE_MMA_MASK
	.align		4
.L_404:
        /*00a8*/ 	.byte	0x03, 0x50
        /*00aa*/ 	.short	0x0000


	//----- nvinfo : EIATTR_MAXREG_COUNT
	.align		4
        /*00ac*/ 	.byte	0x03, 0x1b
        /*00ae*/ 	.short	0x00ff


	//----- nvinfo : EIATTR_NUM_BARRIERS
	.align		4
        /*00b0*/ 	.byte	0x02, 0x4c
        /*00b2*/ 	.byte	0x01
	.zero		1


	//----- nvinfo : EIATTR_MERCURY_ISA_VERSION
	.align		4
        /*00b4*/ 	.byte	0x03, 0x5f
        /*00b6*/ 	.short	0x0101


	//----- nvinfo : EIATTR_COOP_GROUP_MASK_REGIDS
	.align		4
        /*00b8*/ 	.byte	0x04, 0x29
        /*00ba*/ 	.short	(.L_406 - .L_405)


	//   ....[0]....
.L_405:
        /*00bc*/ 	.word	0xffffffff


	//   ....[1]....
        /*00c0*/ 	.word	0xffffffff


	//   ....[2]....
        /*00c4*/ 	.word	0xffffffff


	//   ....[3]....
        /*00c8*/ 	.word	0xffffffff


	//----- nvinfo : EIATTR_COOP_GROUP_INSTR_OFFSETS
	.align		4
.L_406:
        /*00cc*/ 	.byte	0x04, 0x28
        /*00ce*/ 	.short	(.L_408 - .L_407)


	//   ....[0]....
.L_407:
        /*00d0*/ 	.word	0x00001210


	//   ....[1]....
        /*00d4*/ 	.word	0x00001400


	//   ....[2]....
        /*00d8*/ 	.word	0x000028a0


	//   ....[3]....
        /*00dc*/ 	.word	0x00002b30


	//----- nvinfo : EIATTR_VRC_CTA_INIT_COUNT
	.align		4
.L_408:
        /*00e0*/ 	.byte	0x02, 0x4a
	.zero		1
	.zero		1


	//----- nvinfo : EIATTR_EXIT_INSTR_OFFSETS
	.align		4
        /*00e4*/ 	.byte	0x04, 0x1c
        /*00e6*/ 	.short	(.L_410 - .L_409)


	//   ....[0]....
.L_409:
        /*00e8*/ 	.word	0x00001300


	//   ....[1]....
        /*00ec*/ 	.word	0x000014f0


	//   ....[2]....
        /*00f0*/ 	.word	0x00002a40


	//   ....[3]....
        /*00f4*/ 	.word	0x00002a70


	//   ....[4]....
        /*00f8*/ 	.word	0x00002d00


	//   ....[5]....
        /*00fc*/ 	.word	0x00002d30


	//----- nvinfo : EIATTR_MAX_THREADS
	.align		4
.L_410:
        /*0100*/ 	.byte	0x04, 0x05
        /*0102*/ 	.short	(.L_412 - .L_411)
.L_411:
        /*0104*/ 	.word	0x00000100
        /*0108*/ 	.word	0x00000001
        /*010c*/ 	.word	0x00000001


	//----- nvinfo : EIATTR_CRS_STACK_SIZE
	.align		4
.L_412:
        /*0110*/ 	.byte	0x04, 0x1e
        /*0112*/ 	.short	(.L_414 - .L_413)
.L_413:
        /*0114*/ 	.word	0x00000000


	//----- nvinfo : EIATTR_CBANK_PARAM_SIZE
	.align		4
.L_414:
        /*0118*/ 	.byte	0x03, 0x19
        /*011a*/ 	.short	0x0050


	//----- nvinfo : EIATTR_PARAM_CBANK
	.align		4
        /*011c*/ 	.byte	0x04, 0x0a
        /*011e*/ 	.short	(.L_416 - .L_415)
	.align		4
.L_415:
        /*0120*/ 	.word	index@(.nv.constant0._ZN3cub18CUB_300001_SM_10006detail10merge_sort26DeviceMergeSortMergeKernelINS2_10policy_hubIN6thrust24THRUST_300001_SM_1000_NS6detail15normal_iteratorINS6_10device_ptrI6MortonEEEEE9Policy600ESC_PNS0_8NullTypeESC_SG_m13CompareMortonSA_SF_EEvbT2_T3_T4_PT6_PT7_T5_PSK_SK_NS1_7vsmem_tE)
        /*0124*/ 	.short	0x0380
        /*0126*/ 	.short	0x0050


	//----- nvinfo : EIATTR_SW_WAR
	.align		4
.L_416:
        /*0128*/ 	.byte	0x04, 0x36
        /*012a*/ 	.short	(.L_418 - .L_417)
.L_417:
        /*012c*/ 	.word	0x00000008
.L_418:


//--------------------- .nv.info._ZN3cub18CUB_300001_SM_10006detail10merge_sort30DeviceMergeSortPartitionKernelIN6thrust24THRUST_300001_SM_1000_NS6detail15normal_iteratorINS5_10device_ptrI6MortonEEEEm13CompareMortonS9_EEvbT_PT2_T0_SG_PSG_T1_SG_i --------------------------
	.section	.nv.info._ZN3cub18CUB_300001_SM_10006detail10merge_sort30DeviceMergeSortPartitionKernelIN6thrust24THRUST_300001_SM_1000_NS6detail15normal_iteratorINS5_10device_ptrI6MortonEEEEm13CompareMortonS9_EEvbT_PT2_T0_SG_PSG_T1_SG_i,"",@"SHT_CUDA_INFO"
	.sectionflags	@""
	.align	4


	//----- nvinfo : EIATTR_CUDA_API_VERSION
	.align		4
        /*0000*/ 	.byte	0x04, 0x37
        /*0002*/ 	.short	(.L_420 - .L_419)
.L_419:
        /*0004*/ 	.word	0x00000082


	//----- nvinfo : EIATTR_KPARAM_INFO
	.align		4
.L_420:
        /*0008*/ 	.byte	0x04, 0x17
        /*000a*/ 	.short	(.L_422 - .L_421)
.L_421:
        /*000c*/ 	.word	0x00000000
        /*0010*/ 	.short	0x0008
        /*0012*/ 	.short	0x0040
        /*0014*/ 	.byte	0x00, 0xf0, 0x11, 0x00


	//----- nvinfo : EIATTR_KPARAM_INFO
	.align		4
.L_422:
        /*0018*/ 	.byte	0x04, 0x17
        /*001a*/ 	.short	(.L_424 - .L_423)
.L_423:
        /*001c*/ 	.word	0x00000000
        /*0020*/ 	.short	0x0007
        /*0022*/ 	.short	0x0038
        /*0024*/ 	.byte	0x00, 0xf0, 0x21, 0x00


	//----- nvinfo : EIATTR_KPARAM_INFO
	.align		4
.L_424:
        /*0028*/ 	.byte	0x04, 0x17
        /*002a*/ 	.short	(.L_426 - .L_425)
.L_425:
        /*002c*/ 	.word	0x00000000
        /*0030*/ 	.short	0x0006
        /*0032*/ 	.short	0x0030
        /*0034*/ 	.byte	0x00, 0xf0, 0x05, 0x00


	//----- nvinfo : EIATTR_KPARAM_INFO
	.align		4
.L_426:
        /*0038*/ 	.byte	0x04, 0x17
        /*003a*/ 	.short	(.L_428 - .L_427)
.L_427:
        /*003c*/ 	.word	0x00000000
        /*0040*/ 	.short	0x0005
        /*0042*/ 	.short	0x0028
        /*0044*/ 	.byte	0x00, 0xf5, 0x21, 0x00


	//----- nvinfo : EIATTR_KPARAM_INFO
	.align		4
.L_428:
        /*0048*/ 	.byte	0x04, 0x17
        /*004a*/ 	.short	(.L_430 - .L_429)
.L_429:
        /*004c*/ 	.word	0x00000000
        /*0050*/ 	.short	0x0004
        /*0052*/ 	.short	0x0020
        /*0054*/ 	.byte	0x00, 0xf0, 0x21, 0x00


	//----- nvinfo : EIATTR_KPARAM_INFO
	.align		4
.L_430:
        /*0058*/ 	.byte	0x04, 0x17
        /*005a*/ 	.short	(.L_432 - .L_431)
.L_431:
        /*005c*/ 	.word	0x00000000
        /*0060*/ 	.short	0x0003
        /*0062*/ 	.short	0x0018
        /*0064*/ 	.byte	0x00, 0xf0, 0x21, 0x00


	//----- nvinfo : EIATTR_KPARAM_INFO
	.align		4
.L_432:
        /*0068*/ 	.byte	0x04, 0x17
        /*006a*/ 	.short	(.L_434 - .L_433)
.L_433:
        /*006c*/ 	.word	0x00000000
        /*0070*/ 	.short	0x0002
        /*0072*/ 	.short	0x0010
        /*0074*/ 	.byte	0x00, 0xf5, 0x21, 0x00


	//----- nvinfo : EIATTR_KPARAM_INFO
	.align		4
.L_434:
        /*0078*/ 	.byte	0x04, 0x17
        /*007a*/ 	.short	(.L_436 - .L_435)
.L_435:
        /*007c*/ 	.word	0x00000000
        /*0080*/ 	.short	0x0001
        /*0082*/ 	.short	0x0008
        /*0084*/ 	.byte	0x00, 0xf0, 0x21, 0x00


	//----- nvinfo : EIATTR_KPARAM_INFO
	.align		4
.L_436:
        /*0088*/ 	.byte	0x04, 0x17
        /*008a*/ 	.short	(.L_438 - .L_437)
.L_437:
        /*008c*/ 	.word	0x00000000
        /*0090*/ 	.short	0x0000
        /*0092*/ 	.short	0x0000
        /*0094*/ 	.byte	0x00, 0xf0, 0x05, 0x00


	//----- nvinfo : EIATTR_SPARSE_MMA_MASK
	.align		4
.L_438:
        /*0098*/ 	.byte	0x03, 0x50
        /*009a*/ 	.short	0x0000


	//----- nvinfo : EIATTR_MAXREG_COUNT
	.align		4
        /*009c*/ 	.byte	0x03, 0x1b
        /*009e*/ 	.short	0x00ff


	//----- nvinfo : EIATTR_MERCURY_ISA_VERSION
	.align		4
        /*00a0*/ 	.byte	0x03, 0x5f
        /*00a2*/ 	.short	0x0101


	//----- nvinfo : EIATTR_VRC_CTA_INIT_COUNT
	.align		4
        /*00a4*/ 	.byte	0x02, 0x4a
	.zero		1
	.zero		1


	//----- nvinfo : EIATTR_EXIT_INSTR_OFFSETS
	.align		4
        /*00a8*/ 	.byte	0x04, 0x1c
        /*00aa*/ 	.short	(.L_440 - .L_439)


	//   ....[0]....
.L_439:
        /*00ac*/ 	.word	0x00000080


	//   ....[1]....
        /*00b0*/ 	.word	0x000003d0


	//   ....[2]....
        /*00b4*/ 	.word	0x00000b90


	//----- nvinfo : EIATTR_CRS_STACK_SIZE
	.align		4
.L_440:
        /*00b8*/ 	.byte	0x04, 0x1e
        /*00ba*/ 	.short	(.L_442 - .L_441)
.L_441:
        /*00bc*/ 	.word	0x00000000


	//----- nvinfo : EIATTR_CBANK_PARAM_SIZE
	.align		4
.L_442:
        /*00c0*/ 	.byte	0x03, 0x19
        /*00c2*/ 	.short	0x0044


	//----- nvinfo : EIATTR_PARAM_CBANK
	.align		4
        /*00c4*/ 	.byte	0x04, 0x0a
        /*00c6*/ 	.short	(.L_444 - .L_443)
	.align		4
.L_443:
        /*00c8*/ 	.word	index@(.nv.constant0._ZN3cub18CUB_300001_SM_10006detail10merge_sort30DeviceMergeSortPartitionKernelIN6thrust24THRUST_300001_SM_1000_NS6detail15normal_iteratorINS5_10device_ptrI6MortonEEEEm13CompareMortonS9_EEvbT_PT2_T0_SG_PSG_T1_SG_i)
        /*00cc*/ 	.short	0x0380
        /*00ce*/ 	.short	0x0044


	//----- nvinfo : EIATTR_SW_WAR
	.align		4
.L_444:
        /*00d0*/ 	.byte	0x04, 0x36
        /*00d2*/ 	.short	(.L_446 - .L_445)
.L_445:
        /*00d4*/ 	.word	0x00000008
.L_446:


//--------------------- .nv.info._ZN3cub18CUB_300001_SM_10006detail10merge_sort30DeviceMergeSortBlockSortKernelINS2_10policy_hubIN6thrust24THRUST_300001_SM_1000_NS6detail15normal_iteratorINS6_10device_ptrI6MortonEEEEE9Policy600ESC_PNS0_8NullTypeESC_SG_m13CompareMortonSA_SF_EEvbT0_T1_T2_T3_T4_PT6_PT7_T5_NS1_7vsmem_tE --------------------------
	.section	.nv.info._ZN3cub18CUB_300001_SM_10006detail10merge_sort30DeviceMergeSortBlockSortKernelINS2_10policy_hubIN6thrust24THRUST_300001_SM_1000_NS6detail15normal_iteratorINS6_10device_ptrI6MortonEEEEE9Policy600ESC_PNS0_8NullTypeESC_SG_m13CompareMortonSA_SF_EEvbT0_T1_T2_T3_T4_PT6_PT7_T5_NS1_7vsmem_tE,"",@"SHT_CUDA_INFO"
	.sectionflags	@""
	.align	4


	//----- nvinfo : EIATTR_CUDA_API_VERSION
	.align		4
        /*0000*/ 	.byte	0x04, 0x37
        /*0002*/ 	.short	(.L_448 - .L_447)
.L_447:
        /*0004*/ 	.word	0x00000082


	//----- nvinfo : EIATTR_KPARAM_INFO
	.align		4
.L_448:
        /*0008*/ 	.byte	0x04, 0x17
        /*000a*/ 	.short	(.L_450 - .L_449)
.L_449:
        /*000c*/ 	.word	0x00000000
        /*0010*/ 	.short	0x0009
        /*0012*/ 	.short	0x0048
        /*0014*/ 	.byte	0x00, 0xf0, 0x21, 0x00


	//----- nvinfo : EIATTR_KPARAM_INFO
	.align		4
.L_450:
        /*0018*/ 	.byte	0x04, 0x17
        /*001a*/ 	.short	(.L_452 - .L_451)
.L_451:
        /*001c*/ 	.word	0x00000000
        /*0020*/ 	.short	0x0008
        /*0022*/ 	.short	0x0040
        /*0024*/ 	.byte	0x00, 0xf0, 0x05, 0x00


	//----- nvinfo : EIATTR_KPARAM_INFO
	.align		4
.L_452:
        /*0028*/ 	.byte	0x04, 0x17
        /*002a*/ 	.short	(.L_454 - .L_453)
.L_453:
        /*002c*/ 	.word	0x00000000
        /*0030*/ 	.short	0x0007
        /*0032*/ 	.short	0x0038
        /*0034*/ 	.byte	0x00, 0xf5, 0x21, 0x00


	//----- nvinfo : EIATTR_KPARAM_INFO
	.align		4
.L_454:
        /*0038*/ 	.byte	0x04, 0x17
        /*003a*/ 	.short	(.L_456 - .L_455)
.L_455:
        /*003c*/ 	.word	0x00000000
        /*0040*/ 	.short	0x0006
        /*0042*/ 	.short	0x0030
        /*0044*/ 	.byte	0x00, 0xf5, 0x21, 0x00


	//----- nvinfo : EIATTR_KPARAM_INFO
	.align		4
.L_456:
        /*0048*/ 	.byte	0x04, 0x17
        /*004a*/ 	.short	(.L_458 - .L_457)
.L_457:
        /*004c*/ 	.word	0x00000000
        /*0050*/ 	.short	0x0005
        /*0052*/ 	.short	0x0028
        /*0054*/ 	.byte	0x00, 0xf0, 0x21, 0x00


	//----- nvinfo : EIATTR_KPARAM_INFO
	.align		4
.L_458:
        /*0058*/ 	.byte	0x04, 0x17
        /*005a*/ 	.short	(.L_460 - .L_459)
.L_459:
        /*005c*/ 	.word	0x00000000
        /*0060*/ 	.short	0x0004
        /*0062*/ 	.short	0x0020
        /*0064*/ 	.byte	0x00, 0xf5, 0x21, 0x00


	//----- nvinfo : EIATTR_KPARAM_INFO
	.align		4
.L_460:
        /*0068*/ 	.byte	0x04, 0x17
        /*006a*/ 	.short	(.L_462 - .L_461)
.L_461:
        /*006c*/ 	.word	0x00000000
        /*0070*/ 	.short	0x0003
        /*0072*/ 	.short	0x0018
        /*0074*/ 	.byte	0x00, 0xf0, 0x21, 0x00


	//----- nvinfo : EIATTR_KPARAM_INFO
	.align		4
.L_462:
        /*0078*/ 	.byte	0x04, 0x17
        /*007a*/ 	.short	(.L_464 - .L_463)
.L_463:
        /*007c*/ 	.word	0x00000000
        /*0080*/ 	.short	0x0002
        /*0082*/ 	.short	0x0010
        /*0084*/ 	.byte	0x00, 0xf5, 0x21, 0x00


	//----- nvinfo : EIATTR_KPARAM_INFO
	.align		4
.L_464:
        /*0088*/ 	.byte	0x04, 0x17
        /*008a*/ 	.short	(.L_466 - .L_465)
.L_465:
        /*008c*/ 	.word	0x00000000
        /*0090*/ 	.short	0x0001
        /*0092*/ 	.short	0x0008
        /*0094*/ 	.byte	0x00, 0xf0, 0x21, 0x00


	//----- nvinfo : EIATTR_KPARAM_INFO
	.align		4
.L_466:
        /*0098*/ 	.byte	0x04, 0x17
        /*009a*/ 	.short	(.L_468 - .L_467)
.L_467:
        /*009c*/ 	.word	0x00000000
        /*00a0*/ 	.short	0x0000
        /*00a2*/ 	.short	0x0000
        /*00a4*/ 	.byte	0x00, 0xf0, 0x05, 0x00


	//----- nvinfo : EIATTR_SPARSE_MMA_MASK
	.align		4
.L_468:
        /*00a8*/ 	.byte	0x03, 0x50
        /*00aa*/ 	.short	0x0000


	//----- nvinfo : EIATTR_MAXREG_COUNT
	.align		4
        /*00ac*/ 	.byte	0x03, 0x1b
        /*00ae*/ 	.short	0x00ff


	//----- nvinfo : EIATTR_NUM_BARRIERS
	.align		4
        /*00b0*/ 	.byte	0x02, 0x4c
        /*00b2*/ 	.byte	0x01
	.zero		1


	//----- nvinfo : EIATTR_MERCURY_ISA_VERSION
	.align		4
        /*00b4*/ 	.byte	0x03, 0x5f
        /*00b6*/ 	.short	0x0101


	//----- nvinfo : EIATTR_COOP_GROUP_MASK_REGIDS
	.align		4
        /*00b8*/ 	.byte	0x04, 0x29
        /*00ba*/ 	.short	(.L_470 - .L_469)


	//   ....[0]....
.L_469:
        /*00bc*/ 	.word	0xffffffff


	//   ....[1]....
        /*00c0*/ 	.word	0xffffffff


	//   ....[2]....
        /*00c4*/ 	.word	0xffffffff


	//   ....[3]....
        /*00c8*/ 	.word	0xffffffff


	//   ....[4]....
        /*00cc*/ 	.word	0xffffffff


	//   ....[5]....
        /*00d0*/ 	.word	0xffffffff


	//----- nvinfo : EIATTR_COOP_GROUP_INSTR_OFFSETS
	.align		4
.L_470:
        /*00d4*/ 	.byte	0x04, 0x28
        /*00d6*/ 	.short	(.L_472 - .L_471)


	//   ....[0]....
.L_471:
        /*00d8*/ 	.word	0x000002a0


	//   ....[1]....
        /*00dc*/ 	.word	0x000013a0


	//   ....[2]....
        /*00e0*/ 	.word	0x00001600


	//   ....[3]....
        /*00e4*/ 	.word	0x00001a20


	//   ....[4]....
        /*00e8*/ 	.word	0x00002e80


	//   ....[5]....
        /*00ec*/ 	.word	0x00003140


	//----- nvinfo : EIATTR_VRC_CTA_INIT_COUNT
	.align		4
.L_472:
        /*00f0*/ 	.byte	0x02, 0x4a
	.zero		1
	.zero		1


	//----- nvinfo : EIATTR_EXIT_INSTR_OFFSETS
	.align		4
        /*00f4*/ 	.byte	0x04, 0x1c
        /*00f6*/ 	.short	(.L_474 - .L_473)


	//   ....[0]....
.L_473:
        /*00f8*/ 	.word	0x00001480


	//   ....[1]....
        /*00fc*/ 	.word	0x000016d0


	//   ....[2]....
        /*0100*/ 	.word	0x00002fd0


	//   ....[3]....
        /*0104*/ 	.word	0x00003000


	//   ....[4]....
        /*0108*/ 	.word	0x00003290


	//   ....[5]....
        /*010c*/ 	.word	0x000032c0


	//----- nvinfo : EIATTR_MAX_THREADS
	.align		4
.L_474:
        /*0110*/ 	.byte	0x04, 0x05
        /*0112*/ 	.short	(.L_476 - .L_475)
.L_475:
        /*0114*/ 	.word	0x00000100
        /*0118*/ 	.word	0x00000001
        /*011c*/ 	.word	0x00000001


	//----- nvinfo : EIATTR_CRS_STACK_SIZE
	.align		4
.L_476:
        /*0120*/ 	.byte	0x04, 0x1e
        /*0122*/ 	.short	(.L_478 - .L_477)
.L_477:
        /*0124*/ 	.word	0x00000000


	//----- nvinfo : EIATTR_CBANK_PARAM_SIZE
	.align		4
.L_478:
        /*0128*/ 	.byte	0x03, 0x19
        /*012a*/ 	.short	0x0050


	//----- nvinfo : EIATTR_PARAM_CBANK
	.align		4
        /*012c*/ 	.byte	0x04, 0x0a
        /*012e*/ 	.short	(.L_480 - .L_479)
	.align		4
.L_479:
        /*0130*/ 	.word	index@(.nv.constant0._ZN3cub18CUB_300001_SM_10006detail10merge_sort30DeviceMergeSortBlockSortKernelINS2_10policy_hubIN6thrust24THRUST_300001_SM_1000_NS6detail15normal_iteratorINS6_10device_ptrI6MortonEEEEE9Policy600ESC_PNS0_8NullTypeESC_SG_m13CompareMortonSA_SF_EEvbT0_T1_T2_T3_T4_PT6_PT7_T5_NS1_7vsmem_tE)
        /*0134*/ 	.short	0x0380
        /*0136*/ 	.short	0x0050


	//----- nvinfo : EIATTR_SW_WAR
	.align		4
.L_480:
        /*0138*/ 	.byte	0x04, 0x36
        /*013a*/ 	.short	(.L_482 - .L_481)
.L_481:
        /*013c*/ 	.word	0x00000008
.L_482:


//--------------------- .nv.info._ZN3cub18CUB_300001_SM_10006detail10merge_sort26DeviceMergeSortMergeKernelINS2_10policy_hubIN6thrust24THRUST_300001_SM_1000_NS6detail15normal_iteratorINS6_10device_ptrI6MortonEEEEE9Policy600ESC_PNS0_8NullTypeESC_SG_j13CompareMortonSA_SF_EEvbT2_T3_T4_PT6_PT7_T5_PSK_SK_NS1_7vsmem_tE --------------------------
	.section	.nv.info._ZN3cub18CUB_300001_SM_10006detail10merge_sort26DeviceMergeSortMergeKernelINS2_10policy_hubIN6thrust24THRUST_300001_SM_1000_NS6detail15normal_iteratorINS6_10device_ptrI6MortonEEEEE9Policy600ESC_PNS0_8NullTypeESC_SG_j13CompareMortonSA_SF_EEvbT2_T3_T4_PT6_PT7_T5_PSK_SK_NS1_7vsmem_tE,"",@"SHT_CUDA_INFO"
	.sectionflags	@""
	.align	4


	//----- nvinfo : EIATTR_CUDA_API_VERSION
	.align		4
        /*0000*/ 	.byte	0x04, 0x37
        /*0002*/ 	.short	(.L_484 - .L_483)
.L_483:
        /*0004*/ 	.word	0x00000082


	//----- nvinfo : EIATTR_KPARAM_INFO
	.align		4
.L_484:
        /*0008*/ 	.byte	0x04, 0x17
        /*000a*/ 	.short	(.L_486 - .L_485)
.L_485:
        /*000c*/ 	.word	0x00000000
        /*0010*/ 	.short	0x0009
        /*0012*/ 	.short	0x0048
        /*0014*/ 	.byte	0x00, 0xf0, 0x21, 0x00


	//----- nvinfo : EIATTR_KPARAM_INFO
	.align		4
.L_486:
        /*0018*/ 	.byte	0x04, 0x17
        /*001a*/ 	.short	(.L_488 - .L_487)
.L_487:
        /*001c*/ 	.word	0x00000000
        /*0020*/ 	.short	0x0008
        /*0022*/ 	.short	0x0040
        /*0024*/ 	.byte	0x00, 0xf0, 0x11, 0x00


	//----- nvinfo : EIATTR_KPARAM_INFO
	.align		4
.L_488:
        /*0028*/ 	.byte	0x04, 0x17
        /*002a*/ 	.short	(.L_490 - .L_489)
.L_489:
        /*002c*/ 	.word	0x00000000
        /*0030*/ 	.short	0x0007
        /*0032*/ 	.short	0x0038
        /*0034*/ 	.byte	0x00, 0xf5, 0x21, 0x00


	//----- nvinfo : EIATTR_KPARAM_INFO
	.align		4
.L_490:
        /*0038*/ 	.byte	0x04, 0x17
        /*003a*/ 	.short	(.L_492 - .L_491)
.L_491:
        /*003c*/ 	.word	0x00000000
        /*0040*/ 	.short	0x0006
        /*0042*/ 	.short	0x0030
        /*0044*/ 	.byte	0x00, 0xf0, 0x05, 0x00


	//----- nvinfo : EIATTR_KPARAM_INFO
	.align		4
.L_492:
        /*0048*/ 	.byte	0x04, 0x17
        /*004a*/ 	.short	(.L_494 - .L_493)
.L_493:
        /*004c*/ 	.word	0x00000000
        /*0050*/ 	.short	0x0005
        /*0052*/ 	.short	0x0028
        /*0054*/ 	.byte	0x00, 0xf5, 0x21, 0x00


	//----- nvinfo : EIATTR_KPARAM_INFO
	.align		4
.L_494:
        /*0058*/ 	.byte	0x04, 0x17
        /*005a*/ 	.short	(.L_496 - .L_495)
.L_495:
        /*005c*/ 	.word	0x00000000
        /*0060*/ 	.short	0x0004
        /*0062*/ 	.short	0x0020
        /*0064*/ 	.byte	0x00, 0xf5, 0x21, 0x00


	//----- nvinfo : EIATTR_KPARAM_INFO
	.align		4
.L_496:
        /*0068*/ 	.byte	0x04, 0x17
        /*006a*/ 	.short	(.L_498 - .L_497)
.L_497:
        /*006c*/ 	.word	0x00000000
        /*0070*/ 	.short	0x0003
        /*0072*/ 	.short	0x0018
        /*0074*/ 	.byte	0x00, 0xf0, 0x11, 0x00


	//----- nvinfo : EIATTR_KPARAM_INFO
	.align		4
.L_498:
        /*0078*/ 	.byte	0x04, 0x17
        /*007a*/ 	.short	(.L_500 - .L_499)
.L_499:
        /*007c*/ 	.word	0x00000000
        /*0080*/ 	.short	0x0002
        /*0082*/ 	.short	0x0010
        /*0084*/ 	.byte	0x00, 0xf5, 0x21, 0x00


	//----- nvinfo : EIATTR_KPARAM_INFO
	.align		4
.L_500:
        /*0088*/ 	.byte	0x04, 0x17
        /*008a*/ 	.short	(.L_502 - .L_501)
.L_501:
        /*008c*/ 	.word	0x00000000
        /*0090*/ 	.short	0x0001
        /*0092*/ 	.short	0x0008
        /*0094*/ 	.byte	0x00, 0xf0, 0x21, 0x00


	//----- nvinfo : EIATTR_KPARAM_INFO
	.align		4
.L_502:
        /*0098*/ 	.byte	0x04, 0x17
        /*009a*/ 	.short	(.L_504 - .L_503)
.L_503:
        /*009c*/ 	.word	0x00000000
        /*00a0*/ 	.short	0x0000
        /*00a2*/ 	.short	0x0000
        /*00a4*/ 	.byte	0x00, 0xf0, 0x05, 0x00


	//----- nvinfo : EIATTR_SPARSE_MMA_MASK
	.align		4
.L_504:
        /*00a8*/ 	.byte	0x03, 0x50
        /*00aa*/ 	.short	0x0000


	//----- nvinfo : EIATTR_MAXREG_COUNT
	.align		4
        /*00ac*/ 	.byte	0x03, 0x1b
        /*00ae*/ 	.short	0x00ff


	//----- nvinfo : EIATTR_NUM_BARRIERS
	.align		4
        /*00b0*/ 	.byte	0x02, 0x4c
        /*00b2*/ 	.byte	0x01
	.zero		1


	//----- nvinfo : EIATTR_MERCURY_ISA_VERSION
	.align		4
        /*00b4*/ 	.byte	0x03, 0x5f
        /*00b6*/ 	.short	0x0101


	//----- nvinfo : EIATTR_COOP_GROUP_MASK_REGIDS
	.align		4
        /*00b8*/ 	.byte	0x04, 0x29
        /*00ba*/ 	.short	(.L_506 - .L_505)


	//   ....[0]....
.L_505:
        /*00bc*/ 	.word	0xffffffff


	//   ....[1]....
        /*00c0*/ 	.word	0xffffffff


	//   ....[2]....
        /*00c4*/ 	.word	0xffffffff


	//   ....[3]....
        /*00c8*/ 	.word	0xffffffff


	//----- nvinfo : EIATTR_COOP_GROUP_INSTR_OFFSETS
	.align		4
.L_506:
        /*00cc*/ 	.byte	0x04, 0x28
        /*00ce*/ 	.short	(.L_508 - .L_507)


	//   ....[0]....
.L_507:
        /*00d0*/ 	.word	0x000010b0


	//   ....[1]....
        /*00d4*/ 	.word	0x00001240


	//   ....[2]....
        /*00d8*/ 	.word	0x000024f0


	//   ....[3]....
        /*00dc*/ 	.word	0x00002790


	//----- nvinfo : EIATTR_VRC_CTA_INIT_COUNT
	.align		4
.L_508:
        /*00e0*/ 	.byte	0x02, 0x4a
	.zero		1
	.zero		1


	//----- nvinfo : EIATTR_EXIT_INSTR_OFFSETS
	.align		4
        /*00e4*/ 	.byte	0x04, 0x1c
        /*00e6*/ 	.short	(.L_510 - .L_509)


	//   ....[0]....
.L_509:
        /*00e8*/ 	.word	0x00001190


	//   ....[1]....
        /*00ec*/ 	.word	0x00001370


	//   ....[2]....
        /*00f0*/ 	.word	0x000026a0


	//   ....[3]....
        /*00f4*/ 	.word	0x000026d0


	//   ....[4]....
        /*00f8*/ 	.word	0x00002950


	//   ....[5]....
        /*00fc*/ 	.word	0x00002980


	//----- nvinfo : EIATTR_MAX_THREADS
	.align		4
.L_510:
        /*0100*/ 	.byte	0x04, 0x05
        /*0102*/ 	.short	(.L_512 - .L_511)
.L_511:
        /*0104*/ 	.word	0x00000100
        /*0108*/ 	.word	0x00000001
        /*010c*/ 	.word	0x00000001


	//----- nvinfo : EIATTR_CRS_STACK_SIZE
	.align		4
.L_512:
        /*0110*/ 	.byte	0x04, 0x1e
        /*0112*/ 	.short	(.L_514 - .L_513)
.L_513:
        /*0114*/ 	.word	0x00000000


	//----- nvinfo : EIATTR_CBANK_PARAM_SIZE
	.align		4
.L_514:
        /*0118*/ 	.byte	0x03, 0x19
        /*011a*/ 	.short	0x0050


	//----- nvinfo : EIATTR_PARAM_CBANK
	.align		4
        /*011c*/ 	.byte	0x04, 0x0a
        /*011e*/ 	.short	(.L_516 - .L_515)
	.align		4
.L_515:
        /*0120*/ 	.word	index@(.nv.constant0._ZN3cub18CUB_300001_SM_10006detail10merge_sort26DeviceMergeSortMergeKernelINS2_10policy_hubIN6thrust24THRUST_300001_SM_1000_NS6detail15normal_iteratorINS6_10device_ptrI6MortonEEEEE9Policy600ESC_PNS0_8NullTypeESC_SG_j13CompareMortonSA_SF_EEvbT2_T3_T4_PT6_PT7_T5_PSK_SK_NS1_7vsmem_tE)
        /*0124*/ 	.short	0x0380
        /*0126*/ 	.short	0x0050


	//----- nvinfo : EIATTR_SW_WAR
	.align		4
.L_516:
        /*0128*/ 	.byte	0x04, 0x36
        /*012a*/ 	.short	(.L_518 - .L_517)
.L_517:
        /*012c*/ 	.word	0x00000008
.L_518:


//--------------------- .nv.info._ZN3cub18CUB_300001_SM_10006detail10merge_sort30DeviceMergeSortPartitionKernelIN6thrust24THRUST_300001_SM_1000_NS6detail15normal_iteratorINS5_10device_ptrI6MortonEEEEj13CompareMortonS9_EEvbT_PT2_T0_SG_PSG_T1_SG_i --------------------------
	.section	.nv.info._ZN3cub18CUB_300001_SM_10006detail10merge_sort30DeviceMergeSortPartitionKernelIN6thrust24THRUST_300001_SM_1000_NS6detail15normal_iteratorINS5_10device_ptrI6MortonEEEEj13CompareMortonS9_EEvbT_PT2_T0_SG_PSG_T1_SG_i,"",@"SHT_CUDA_INFO"
	.sectionflags	@""
	.align	4


	//----- nvinfo : EIATTR_CUDA_API_VERSION
	.align		4
        /*0000*/ 	.byte	0x04, 0x37
        /*0002*/ 	.short	(.L_520 - .L_519)
.L_519:
        /*0004*/ 	.word	0x00000082


	//----- nvinfo : EIATTR_KPARAM_INFO
	.align		4
.L_520:
        /*0008*/ 	.byte	0x04, 0x17
        /*000a*/ 	.short	(.L_522 - .L_521)
.L_521:
        /*000c*/ 	.word	0x00000000
        /*0010*/ 	.short	0x0008
        /*0012*/ 	.short	0x0030
        /*0014*/ 	.byte	0x00, 0xf0, 0x11, 0x00


	//----- nvinfo : EIATTR_KPARAM_INFO
	.align		4
.L_522:
        /*0018*/ 	.byte	0x04, 0x17
        /*001a*/ 	.short	(.L_524 - .L_523)
.L_523:
        /*001c*/ 	.word	0x00000000
        /*0020*/ 	.short	0x0007
        /*0022*/ 	.short	0x002c
        /*0024*/ 	.byte	0x00, 0xf0, 0x11, 0x00


	//----- nvinfo : EIATTR_KPARAM_INFO
	.align		4
.L_524:
        /*0028*/ 	.byte	0x04, 0x17
        /*002a*/ 	.short	(.L_526 - .L_525)
.L_525:
        /*002c*/ 	.word	0x00000000
        /*0030*/ 	.short	0x0006
        /*0032*/ 	.short	0x0028
        /*0034*/ 	.byte	0x00, 0xf0, 0x05, 0x00


	//----- nvinfo : EIATTR_KPARAM_INFO
	.align		4
.L_526:
        /*0038*/ 	.byte	0x04, 0x17
        /*003a*/ 	.short	(.L_528 - .L_527)
.L_527:
        /*003c*/ 	.word	0x00000000
        /*0040*/ 	.short	0x0005
        /*0042*/ 	.short	0x0020
        /*0044*/ 	.byte	0x00, 0xf5, 0x21, 0x00


	//----- nvinfo : EIATTR_KPARAM_INFO
	.align		4
.L_528:
        /*0048*/ 	.byte	0x04, 0x17
        /*004a*/ 	.short	(.L_530 - .L_529)
.L_529:
        /*004c*/ 	.word	0x00000000
        /*0050*/ 	.short	0x0004
        /*0052*/ 	.short	0x001c
        /*0054*/ 	.byte	0x00, 0xf0, 0x11, 0x00


	//----- nvinfo : EIATTR_KPARAM_INFO
	.align		4
.L_530:
        /*0058*/ 	.byte	0x04, 0x17
        /*005a*/ 	.short	(.L_532 - .L_531)
.L_531:
        /*005c*/ 	.word	0x00000000
        /*0060*/ 	.short	0x0003
        /*0062*/ 	.short	0x0018
        /*0064*/ 	.byte	0x00, 0xf0, 0x11, 0x00


	//----- nvinfo : EIATTR_KPARAM_INFO
	.align		4
.L_532:
        /*0068*/ 	.byte	0x04, 0x17
        /*006a*/ 	.short	(.L_534 - .L_533)
.L_533:
        /*006c*/ 	.word	0x00000000
        /*0070*/ 	.short	0x0002
        /*0072*/ 	.short	0x0010
        /*0074*/ 	.byte	0x00, 0xf5, 0x21, 0x00


	//----- nvinfo : EIATTR_KPARAM_INFO
	.align		4
.L_534:
        /*0078*/ 	.byte	0x04, 0x17
        /*007a*/ 	.short	(.L_536 - .L_535)
.L_535:
        /*007c*/ 	.word	0x00000000
        /*0080*/ 	.short	0x0001
        /*0082*/ 	.short	0x0008
        /*0084*/ 	.byte	0x00, 0xf0, 0x21, 0x00


	//----- nvinfo : EIATTR_KPARAM_INFO
	.align		4
.L_536:
        /*0088*/ 	.byte	0x04, 0x17
        /*008a*/ 	.short	(.L_538 - .L_537)
.L_537:
        /*008c*/ 	.word	0x00000000
        /*0090*/ 	.short	0x0000
        /*0092*/ 	.short	0x0000
        /*0094*/ 	.byte	0x00, 0xf0, 0x05, 0x00


	//----- nvinfo : EIATTR_SPARSE_MMA_MASK
	.align		4
.L_538:
        /*0098*/ 	.byte	0x03, 0x50
        /*009a*/ 	.short	0x0000


	//----- nvinfo : EIATTR_MAXREG_COUNT
	.align		4
        /*009c*/ 	.byte	0x03, 0x1b
        /*009e*/ 	.short	0x00ff


	//----- nvinfo : EIATTR_MERCURY_ISA_VERSION
	.align		4
        /*00a0*/ 	.byte	0x03, 0x5f
        /*00a2*/ 	.short	0x0101


	//----- nvinfo : EIATTR_VRC_CTA_INIT_COUNT
	.align		4
        /*00a4*/ 	.byte	0x02, 0x4a
	.zero		1
	.zero		1


	//----- nvinfo : EIATTR_EXIT_INSTR_OFFSETS
	.align		4
        /*00a8*/ 	.byte	0x04, 0x1c
        /*00aa*/ 	.short	(.L_540 - .L_539)


	//   ....[0]....
.L_539:
        /*00ac*/ 	.word	0x00000070


	//   ....[1]....
        /*00b0*/ 	.word	0x000001e0


	//   ....[2]....
        /*00b4*/ 	.word	0x00000670


	//----- nvinfo : EIATTR_CRS_STACK_SIZE
	.align		4
.L_540:
        /*00b8*/ 	.byte	0x04, 0x1e
        /*00ba*/ 	.short	(.L_542 - .L_541)
.L_541:
        /*00bc*/ 	.word	0x00000000


	//----- nvinfo : EIATTR_CBANK_PARAM_SIZE
	.align		4
.L_542:
        /*00c0*/ 	.byte	0x03, 0x19
        /*00c2*/ 	.short	0x0034


	//----- nvinfo : EIATTR_PARAM_CBANK
	.align		4
        /*00c4*/ 	.byte	0x04, 0x0a
        /*00c6*/ 	.short	(.L_544 - .L_543)
	.align		4
.L_543:
        /*00c8*/ 	.word	index@(.nv.constant0._ZN3cub18CUB_300001_SM_10006detail10merge_sort30DeviceMergeSortPartitionKernelIN6thrust24THRUST_300001_SM_1000_NS6detail15normal_iteratorINS5_10device_ptrI6MortonEEEEj13CompareMortonS9_EEvbT_PT2_T0_SG_PSG_T1_SG_i)
        /*00cc*/ 	.short	0x0380
        /*00ce*/ 	.short	0x0034


	//----- nvinfo : EIATTR_SW_WAR
	.align		4
.L_544:
        /*00d0*/ 	.byte	0x04, 0x36
        /*00d2*/ 	.short	(.L_546 - .L_545)
.L_545:
        /*00d4*/ 	.word	0x00000008
.L_546:


//--------------------- .nv.info._ZN3cub18CUB_300001_SM_10006detail10merge_sort30DeviceMergeSortBlockSortKernelINS2_10policy_hubIN6thrust24THRUST_300001_SM_1000_NS6detail15normal_iteratorINS6_10device_ptrI6MortonEEEEE9Policy600ESC_PNS0_8NullTypeESC_SG_j13CompareMortonSA_SF_EEvbT0_T1_T2_T3_T4_PT6_PT7_T5_NS1_7vsmem_tE --------------------------
	.section	.nv.info._ZN3cub18CUB_300001_SM_10006detail10merge_sort30DeviceMergeSortBlockSortKernelINS2_10policy_hubIN6thrust24THRUST_300001_SM_1000_NS6detail15normal_iteratorINS6_10device_ptrI6MortonEEEEE9Policy600ESC_PNS0_8NullTypeESC_SG_j13CompareMortonSA_SF_EEvbT0_T1_T2_T3_T4_PT6_PT7_T5_NS1_7vsmem_tE,"",@"SHT_CUDA_INFO"
	.sectionflags	@""
	.align	4


	//----- nvinfo : EIATTR_CUDA_API_VERSION
	.align		4
        /*0000*/ 	.byte	0x04, 0x37
        /*0002*/ 	.short	(.L_548 - .L_547)
.L_547:
        /*0004*/ 	.word	0x00000082


	//----- nvinfo : EIATTR_KPARAM_INFO
	.align		4
.L_548:
        /*0008*/ 	.byte	0x04, 0x17
        /*000a*/ 	.short	(.L_550 - .L_549)
.L_549:
        /*000c*/ 	.word	0x00000000
        /*0010*/ 	.short	0x0009
        /*0012*/ 	.short	0x0048
        /*0014*/ 	.byte	0x00, 0xf0, 0x21, 0x00


	//----- nvinfo : EIATTR_KPARAM_INFO
	.align		4
.L_550:
        /*0018*/ 	.byte	0x04, 0x17
        /*001a*/ 	.short	(.L_552 - .L_551)
.L_551:
        /*001c*/ 	.word	0x00000000
        /*0020*/ 	.short	0x0008
        /*0022*/ 	.short	0x0040
        /*0024*/ 	.byte	0x00, 0xf0, 0x05, 0x00


	//----- nvinfo : EIATTR_KPARAM_INFO
	.align		4
.L_552:
        /*0028*/ 	.byte	0x04, 0x17
        /*002a*/ 	.short	(.L_554 - .L_553)
.L_553:
        /*002c*/ 	.word	0x00000000
        /*0030*/ 	.short	0x0007
        /*0032*/ 	.short	0x0038
        /*0034*/ 	.byte	0x00, 0xf5, 0x21, 0x00


	//----- nvinfo : EIATTR_KPARAM_INFO
	.align		4
.L_554:
        /*0038*/ 	.byte	0x04, 0x17
        /*003a*/ 	.short	(.L_556 - .L_555)
.L_555:
        /*003c*/ 	.word	0x00000000
        /*0040*/ 	.short	0x0006
        /*0042*/ 	.short	0x0030
        /*0044*/ 	.byte	0x00, 0xf5, 0x21, 0x00


	//----- nvinfo : EIATTR_KPARAM_INFO
	.align		4
.L_556:
        /*0048*/ 	.byte	0x04, 0x17
        /*004a*/ 	.short	(.L_558 - .L_557)
.L_557:
        /*004c*/ 	.word	0x00000000
        /*0050*/ 	.short	0x0005
        /*0052*/ 	.short	0x0028
        /*0054*/ 	.byte	0x00, 0xf0, 0x11, 0x00


	//----- nvinfo : EIATTR_KPARAM_INFO
	.align		4
.L_558:
        /*0058*/ 	.byte	0x04, 0x17
        /*005a*/ 	.short	(.L_560 - .L_559)
.L_559:
        /*005c*/ 	.word	0x00000000
        /*0060*/ 	.short	0x0004
        /*0062*/ 	.short	0x0020
        /*0064*/ 	.byte	0x00, 0xf5, 0x21, 0x00


	//----- nvinfo : EIATTR_KPARAM_INFO
	.align		4
.L_560:
        /*0068*/ 	.byte	0x04, 0x17
        /*006a*/ 	.short	(.L_562 - .L_561)
.L_561:
        /*006c*/ 	.word	0x00000000
        /*0070*/ 	.short	0x0003
        /*0072*/ 	.short	0x0018
        /*0074*/ 	.byte	0x00, 0xf0, 0x21, 0x00


	//----- nvinfo : EIATTR_KPARAM_INFO
	.align		4
.L_562:
        /*0078*/ 	.byte	0x04, 0x17
        /*007a*/ 	.short	(.L_564 - .L_563)
.L_563:
        /*007c*/ 	.word	0x00000000
        /*0080*/ 	.short	0x0002
        /*0082*/ 	.short	0x0010
        /*0084*/ 	.byte	0x00, 0xf5, 0x21, 0x00


	//----- nvinfo : EIATTR_KPARAM_INFO
	.align		4
.L_564:
        /*0088*/ 	.byte	0x04, 0x17
        /*008a*/ 	.short	(.L_566 - .L_565)
.L_565:
        /*008c*/ 	.word	0x00000000
        /*0090*/ 	.short	0x0001
        /*0092*/ 	.short	0x0008
        /*0094*/ 	.byte	0x00, 0xf0, 0x21, 0x00


	//----- nvinfo : EIATTR_KPARAM_INFO
	.align		4
.L_566:
        /*0098*/ 	.byte	0x04, 0x17
        /*009a*/ 	.short	(.L_568 - .L_567)
.L_567:
        /*009c*/ 	.word	0x00000000
        /*00a0*/ 	.short	0x0000
        /*00a2*/ 	.short	0x0000
        /*00a4*/ 	.byte	0x00, 0xf0, 0x05, 0x00


	//----- nvinfo : EIATTR_SPARSE_MMA_MASK
	.align		4
.L_568:
        /*00a8*/ 	.byte	0x03, 0x50
        /*00aa*/ 	.short	0x0000


	//----- nvinfo : EIATTR_MAXREG_COUNT
	.align		4
        /*00ac*/ 	.byte	0x03, 0x1b
        /*00ae*/ 	.short	0x00ff


	//----- nvinfo : EIATTR_NUM_BARRIERS
	.align		4
        /*00b0*/ 	.byte	0x02, 0x4c
        /*00b2*/ 	.byte	0x01
	.zero		1


	//----- nvinfo : EIATTR_MERCURY_ISA_VERSION
	.align		4
        /*00b4*/ 	.byte	0x03, 0x5f
        /*00b6*/ 	.short	0x0101


	//----- nvinfo : EIATTR_COOP_GROUP_MASK_REGIDS
	.align		4
        /*00b8*/ 	.byte	0x04, 0x29
        /*00ba*/ 	.short	(.L_570 - .L_569)


	//   ....[0]....
.L_569:
        /*00bc*/ 	.word	0xffffffff


	//   ....[1]....
        /*00c0*/ 	.word	0xffffffff


	//   ....[2]....
        /*00c4*/ 	.word	0xffffffff


	//   ....[3]....
        /*00c8*/ 	.word	0xffffffff


	//   ....[4]....
        /*00cc*/ 	.word	0xffffffff


	//   ....[5]....
        /*00d0*/ 	.word	0xffffffff


	//----- nvinfo : EIATTR_COOP_GROUP_INSTR_OFFSETS
	.align		4
.L_570:
        /*00d4*/ 	.byte	0x04, 0x28
        /*00d6*/ 	.short	(.L_572 - .L_571)


	//   ....[0]....
.L_571:
        /*00d8*/ 	.word	0x00000270


	//   ....[1]....
        /*00dc*/ 	.word	0x00001380


	//   ....[2]....
        /*00e0*/ 	.word	0x000015e0


	//   ....[3]....
        /*00e4*/ 	.word	0x00001a00


	//   ....[4]....
        /*00e8*/ 	.word	0x00002e40


	//   ....[5]....
        /*00ec*/ 	.word	0x00003110


	//----- nvinfo : EIATTR_VRC_CTA_INIT_COUNT
	.align		4
.L_572:
        /*00f0*/ 	.byte	0x02, 0x4a
	.zero		1
	.zero		1


	//----- nvinfo : EIATTR_EXIT_INSTR_OFFSETS
	.align		4
        /*00f4*/ 	.byte	0x04, 0x1c
        /*00f6*/ 	.short	(.L_574 - .L_573)


	//   ....[0]....
.L_573:
        /*00f8*/ 	.word	0x00001460


	//   ....[1]....
        /*00fc*/ 	.word	0x000016b0


	//   ....[2]....
        /*0100*/ 	.word	0x00002fa0


	//   ....[3]....
        /*0104*/ 	.word	0x00002fd0


	//   ....[4]....
        /*0108*/ 	.word	0x00003270


	//   ....[5]....
        /*010c*/ 	.word	0x000032a0


	//----- nvinfo : EIATTR_MAX_THREADS
	.align		4
.L_574:
        /*0110*/ 	.byte	0x04, 0x05
        /*0112*/ 	.short	(.L_576 - .L_575)
.L_575:
        /*0114*/ 	.word	0x00000100
        /*0118*/ 	.word	0x00000001
        /*011c*/ 	.word	0x00000001


	//----- nvinfo : EIATTR_CRS_STACK_SIZE
	.align		4
.L_576:
        /*0120*/ 	.byte	0x04, 0x1e
        /*0122*/ 	.short	(.L_578 - .L_577)
.L_577:
        /*0124*/ 	.word	0x00000000


	//----- nvinfo : EIATTR_CBANK_PARAM_SIZE
	.align		4
.L_578:
        /*0128*/ 	.byte	0x03, 0x19
        /*012a*/ 	.short	0x0050


	//----- nvinfo : EIATTR_PARAM_CBANK
	.align		4
        /*012c*/ 	.byte	0x04, 0x0a
        /*012e*/ 	.short	(.L_580 - .L_579)
	.align		4
.L_579:
        /*0130*/ 	.word	index@(.nv.constant0._ZN3cub18CUB_300001_SM_10006detail10merge_sort30DeviceMergeSortBlockSortKernelINS2_10policy_hubIN6thrust24THRUST_300001_SM_1000_NS6detail15normal_iteratorINS6_10device_ptrI6MortonEEEEE9Policy600ESC_PNS0_8NullTypeESC_SG_j13CompareMortonSA_SF_EEvbT0_T1_T2_T3_T4_PT6_PT7_T5_NS1_7vsmem_tE)
        /*0134*/ 	.short	0x0380
        /*0136*/ 	.short	0x0050


	//----- nvinfo : EIATTR_SW_WAR
	.align		4
.L_580:
        /*0138*/ 	.byte	0x04, 0x36
        /*013a*/ 	.short	(.L_582 - .L_581)
.L_581:
        /*013c*/ 	.word	0x00000008
.L_582:


//--------------------- .nv.info._ZN3cub18CUB_300001_SM_10006detail8for_each13static_kernelINS2_12policy_hub_t12policy_500_tEmN6thrust24THRUST_300001_SM_1000_NS8cuda_cub20__uninitialized_fill7functorINS7_10device_ptrI4int3EESC_EEEEvT0_T1_ --------------------------
	.section	.nv.info._ZN3cub18CUB_300001_SM_10006detail8for_each13static_kernelINS2_12policy_hub_t12policy_500_tEmN6thrust24THRUST_300001_SM_1000_NS8cuda_cub20__uninitialized_fill7functorINS7_10device_ptrI4int3EESC_EEEEvT0_T1_,"",@"SHT_CUDA_INFO"
	.sectionflags	@""
	.align	4


	//----- nvinfo : EIATTR_CUDA_API_VERSION
	.align		4
        /*0000*/ 	.byte	0x04, 0x37
        /*0002*/ 	.short	(.L_584 - .L_583)
.L_583:
        /*0004*/ 	.word	0x00000082


	//----- nvinfo : EIATTR_KPARAM_INFO
	.align		4
.L_584:
        /*0008*/ 	.byte	0x04, 0x17
        /*000a*/ 	.short	(.L_586 - .L_585)
.L_585:
        /*000c*/ 	.word	0x00000000
        /*0010*/ 	.short	0x0001
        /*0012*/ 	.short	0x0008
        /*0014*/ 	.byte	0x00, 0xf0, 0x61, 0x00


	//----- nvinfo : EIATTR_KPARAM_INFO
	.align		4
.L_586:
        /*0018*/ 	.byte	0x04, 0x17
        /*001a*/ 	.short	(.L_588 - .L_587)
.L_587:
        /*001c*/ 	.word	0x00000000
        /*0020*/ 	.short	0x0000
        /*0022*/ 	.short	0x0000
        /*0024*/ 	.byte	0x00, 0xf0, 0x21, 0x00


	//----- nvinfo : EIATTR_SPARSE_MMA_MASK
	.align		4
.L_588:
        /*0028*/ 	.byte	0x03, 0x50
        /*002a*/ 	.short	0x0000


	//----- nvinfo : EIATTR_MAXREG_COUNT
	.align		4
        /*002c*/ 	.byte	0x03, 0x1b
        /*002e*/ 	.short	0x00ff


	//----- nvinfo : EIATTR_MERCURY_ISA_VERSION
	.align		4
        /*0030*/ 	.byte	0x03, 0x5f
        /*0032*/ 	.short	0x0101


	//----- nvinfo : EIATTR_VRC_CTA_INIT_COUNT
	.align		4
        /*0034*/ 	.byte	0x02, 0x4a
	.zero		1
	.zero		1


	//----- nvinfo : EIATTR_EXIT_INSTR_OFFSETS
	.align		4
        /*0038*/ 	.byte	0x04, 0x1c
        /*003a*/ 	.short	(.L_590 - .L_589)


	//   ....[0]....
.L_589:
        /*003c*/ 	.word	0x00000190


	//   ....[1]....
        /*0040*/ 	.word	0x000002d0


	//   ....[2]....
        /*0044*/ 	.word	0x00000330


	//----- nvinfo : EIATTR_MAX_THREADS
	.align		4
.L_590:
        /*0048*/ 	.byte	0x04, 0x05
        /*004a*/ 	.short	(.L_592 - .L_591)
.L_591:
        /*004c*/ 	.word	0x00000100
        /*0050*/ 	.word	0x00000001
        /*0054*/ 	.word	0x00000001


	//----- nvinfo : EIATTR_CBANK_PARAM_SIZE
	.align		4
.L_592:
        /*0058*/ 	.byte	0x03, 0x19
        /*005a*/ 	.short	0x0020


	//----- nvinfo : EIATTR_PARAM_CBANK
	.align		4
        /*005c*/ 	.byte	0x04, 0x0a
        /*005e*/ 	.short	(.L_594 - .L_593)
	.align		4
.L_593:
        /*0060*/ 	.word	index@(.nv.constant0._ZN3cub18CUB_300001_SM_10006detail8for_each13static_kernelINS2_12policy_hub_t12policy_500_tEmN6thrust24THRUST_300001_SM_1000_NS8cuda_cub20__uninitialized_fill7functorINS7_10device_ptrI4int3EESC_EEEEvT0_T1_)
        /*0064*/ 	.short	0x0380
        /*0066*/ 	.short	0x0020


	//----- nvinfo : EIATTR_SW_WAR
	.align		4
.L_594:
        /*0068*/ 	.byte	0x04, 0x36
        /*006a*/ 	.short	(.L_596 - .L_595)
.L_595:
        /*006c*/ 	.word	0x00000008
.L_596:


//--------------------- .nv.info._ZN3cub18CUB_300001_SM_10006detail8for_each13static_kernelINS2_12policy_hub_t12policy_500_tEmN6thrust24THRUST_300001_SM_1000_NS8cuda_cub20__uninitialized_fill7functorINS7_10device_ptrI6float3EESC_EEEEvT0_T1_ --------------------------
	.section	.nv.info._ZN3cub18CUB_300001_SM_10006detail8for_each13static_kernelINS2_12policy_hub_t12policy_500_tEmN6thrust24THRUST_300001_SM_1000_NS8cuda_cub20__uninitialized_fill7functorINS7_10device_ptrI6float3EESC_EEEEvT0_T1_,"",@"SHT_CUDA_INFO"
	.sectionflags	@""
	.align	4


	//----- nvinfo : EIATTR_CUDA_API_VERSION
	.align		4
        /*0000*/ 	.byte	0x04, 0x37
        /*0002*/ 	.short	(.L_598 - .L_597)
.L_597:
        /*0004*/ 	.word	0x00000082


	//----- nvinfo : EIATTR_KPARAM_INFO
	.align		4
.L_598:
        /*0008*/ 	.byte	0x04, 0x17
        /*000a*/ 	.short	(.L_600 - .L_599)
.L_599:
        /*000c*/ 	.word	0x00000000
        /*0010*/ 	.short	0x0001
        /*0012*/ 	.short	0x0008
        /*0014*/ 	.byte	0x00, 0xf0, 0x61, 0x00


	//----- nvinfo : EIATTR_KPARAM_INFO
	.align		4
.L_600:
        /*0018*/ 	.byte	0x04, 0x17
        /*001a*/ 	.short	(.L_602 - .L_601)
.L_601:
        /*001c*/ 	.word	0x00000000
        /*0020*/ 	.short	0x0000
        /*0022*/ 	.short	0x0000
        /*0024*/ 	.byte	0x00, 0xf0, 0x21, 0x00


	//----- nvinfo : EIATTR_SPARSE_MMA_MASK
	.align		4
.L_602:
        /*0028*/ 	.byte	0x03, 0x50
        /*002a*/ 	.short	0x0000


	//----- nvinfo : EIATTR_MAXREG_COUNT
	.align		4
        /*002c*/ 	.byte	0x03, 0x1b
        /*002e*/ 	.short	0x00ff


	//----- nvinfo : EIATTR_MERCURY_ISA_VERSION
	.align		4
        /*0030*/ 	.byte	0x03, 0x5f
        /*0032*/ 	.short	0x0101


	//----- nvinfo : EIATTR_VRC_CTA_INIT_COUNT
	.align		4
        /*0034*/ 	.byte	0x02, 0x4a
	.zero		1
	.zero		1


	//----- nvinfo : EIATTR_EXIT_INSTR_OFFSETS
	.align		4
        /*0038*/ 	.byte	0x04, 0x1c
        /*003a*/ 	.short	(.L_604 - .L_603)


	//   ....[0]....
.L_603:
        /*003c*/ 	.word	0x00000190


	//   ....[1]....
        /*0040*/ 	.word	0x000002d0


	//   ....[2]....
        /*0044*/ 	.word	0x00000330


	//----- nvinfo : EIATTR_MAX_THREADS
	.align		4
.L_604:
        /*0048*/ 	.byte	0x04, 0x05
        /*004a*/ 	.short	(.L_606 - .L_605)
.L_605:
        /*004c*/ 	.word	0x00000100
        /*0050*/ 	.word	0x00000001
        /*0054*/ 	.word	0x00000001


	//----- nvinfo : EIATTR_CBANK_PARAM_SIZE
	.align		4
.L_606:
        /*0058*/ 	.byte	0x03, 0x19
        /*005a*/ 	.short	0x0020


	//----- nvinfo : EIATTR_PARAM_CBANK
	.align		4
        /*005c*/ 	.byte	0x04, 0x0a
        /*005e*/ 	.short	(.L_608 - .L_607)
	.align		4
.L_607:
        /*0060*/ 	.word	index@(.nv.constant0._ZN3cub18CUB_300001_SM_10006detail8for_each13static_kernelINS2_12policy_hub_t12policy_500_tEmN6thrust24THRUST_300001_SM_1000_NS8cuda_cub20__uninitialized_fill7functorINS7_10device_ptrI6float3EESC_EEEEvT0_T1_)
        /*0064*/ 	.short	0x0380
        /*0066*/ 	.short	0x0020


	//----- nvinfo : EIATTR_SW_WAR
	.align		4
.L_608:
        /*0068*/ 	.byte	0x04, 0x36
        /*006a*/ 	.short	(.L_610 - .L_609)
.L_609:
        /*006c*/ 	.word	0x00000008
.L_610:


//--------------------- .nv.info._ZN3cub18CUB_300001_SM_10006detail8for_each13static_kernelINS2_12policy_hub_t12policy_500_tEmNS2_12op_wrapper_tImN6thrust24THRUST_300001_SM_1000_NS6detail23allocator_traits_detail24construct1_via_allocatorINS8_16device_allocatorI14TriangleVertexEEEENS8_10device_ptrISD_EEEEEEvT0_T1_ --------------------------
	.section	.nv.info._ZN3cub18CUB_300001_SM_10006detail8for_each13static_kernelINS2_12policy_hub_t12policy_500_tEmNS2_12op_wrapper_tImN6thrust24THRUST_300001_SM_1000_NS6detail23allocator_traits_detail24construct1_via_allocatorINS8_16device_allocatorI14TriangleVertexEEEENS8_10device_ptrISD_EEEEEEvT0_T1_,"",@"SHT_CUDA_INFO"
	.sectionflags	@""
	.align	4


	//----- nvinfo : EIATTR_CUDA_API_VERSION
	.align		4
        /*0000*/ 	.byte	0x04, 0x37
        /*0002*/ 	.short	(.L_612 - .L_611)
.L_611:
        /*0004*/ 	.word	0x00000082


	//----- nvinfo : EIATTR_KPARAM_INFO
	.align		4
.L_612:
        /*0008*/ 	.byte	0x04, 0x17
        /*000a*/ 	.short	(.L_614 - .L_613)
.L_613:
        /*000c*/ 	.word	0x00000000
        /*0010*/ 	.short	0x0001
        /*0012*/ 	.short	0x0008
        /*0014*/ 	.byte	0x00, 0xf0, 0x41, 0x00


	//----- nvinfo : EIATTR_KPARAM_INFO
	.align		4
.L_614:
        /*0018*/ 	.byte	0x04, 0x17
        /*001a*/ 	.short	(.L_616 - .L_615)
.L_615:
        /*001c*/ 	.word	0x00000000
        /*0020*/ 	.short	0x0000
        /*0022*/ 	.short	0x0000
        /*0024*/ 	.byte	0x00, 0xf0, 0x21, 0x00


	//----- nvinfo : EIATTR_SPARSE_MMA_MASK
	.align		4
.L_616:
        /*0028*/ 	.byte	0x03, 0x50
        /*002a*/ 	.short	0x0000


	//----- nvinfo : EIATTR_MAXREG_COUNT
	.align		4
        /*002c*/ 	.byte	0x03, 0x1b
        /*002e*/ 	.short	0x00ff


	//----- nvinfo : EIATTR_MERCURY_ISA_VERSION
	.align		4
        /*0030*/ 	.byte	0x03, 0x5f
        /*0032*/ 	.short	0x0101


	//----- nvinfo : EIATTR_VRC_CTA_INIT_COUNT
	.align		4
        /*0034*/ 	.byte	0x02, 0x4a
	.zero		1
	.zero		1


	//----- nvinfo : EIATTR_EXIT_INSTR_OFFSETS
	.align		4
        /*0038*/ 	.byte	0x04, 0x1c
        /*003a*/ 	.short	(.L_618 - .L_617)


	//   ....[0]....
.L_617:
        /*003c*/ 	.word	0x00000300


	//   ....[1]....
        /*0040*/ 	.word	0x00000510


	//   ....[2]....
        /*0044*/ 	.word	0x00000620


	//----- nvinfo : EIATTR_MAX_THREADS
	.align		4
.L_618:
        /*0048*/ 	.byte	0x04, 0x05
        /*004a*/ 	.short	(.L_620 - .L_619)
.L_619:
        /*004c*/ 	.word	0x00000100
        /*0050*/ 	.word	0x00000001
        /*0054*/ 	.word	0x00000001


	//----- nvinfo : EIATTR_CRS_STACK_SIZE
	.align		4
.L_620:
        /*0058*/ 	.byte	0x04, 0x1e
        /*005a*/ 	.short	(.L_622 - .L_621)
.L_621:
        /*005c*/ 	.word	0x00000000


	//----- nvinfo : EIATTR_CBANK_PARAM_SIZE
	.align		4
.L_622:
        /*0060*/ 	.byte	0x03, 0x19
        /*0062*/ 	.short	0x0018


	//----- nvinfo : EIATTR_PARAM_CBANK
	.align		4
        /*0064*/ 	.byte	0x04, 0x0a
        /*0066*/ 	.short	(.L_624 - .L_623)
	.align		4
.L_623:
        /*0068*/ 	.word	index@(.nv.constant0._ZN3cub18CUB_300001_SM_10006detail8for_each13static_kernelINS2_12policy_hub_t12policy_500_tEmNS2_12op_wrapper_tImN6thrust24THRUST_300001_SM_1000_NS6detail23allocator_traits_detail24construct1_via_allocatorINS8_16device_allocatorI14TriangleVertexEEEENS8_10device_ptrISD_EEEEEEvT0_T1_)
        /*006c*/ 	.short	0x0380
        /*006e*/ 	.short	0x0018


	//----- nvinfo : EIATTR_SW_WAR
	.align		4
.L_624:
        /*0070*/ 	.byte	0x04, 0x36
        /*0072*/ 	.short	(.L_626 - .L_625)
.L_625:
        /*0074*/ 	.word	0x00000008
.L_626:


//--------------------- .nv.info._ZN3cub18CUB_300001_SM_10006detail8for_each13static_kernelINS2_12policy_hub_t12policy_500_tEmN6thrust24THRUST_300001_SM_1000_NS8cuda_cub20__uninitialized_fill7functorINS7_10device_ptrIiEEiEEEEvT0_T1_ --------------------------
	.section	.nv.info._ZN3cub18CUB_300001_SM_10006detail8for_each13static_kernelINS2_12policy_hub_t12policy_500_tEmN6thrust24THRUST_300001_SM_1000_NS8cuda_cub20__uninitialized_fill7functorINS7_10device_ptrIiEEiEEEEvT0_T1_,"",@"SHT_CUDA_INFO"
	.sectionflags	@""
	.align	4


	//----- nvinfo : EIATTR_CUDA_API_VERSION
	.align		4
        /*0000*/ 	.byte	0x04, 0x37
        /*0002*/ 	.short	(.L_628 - .L_627)
.L_627:
        /*0004*/ 	.word	0x00000082


	//----- nvinfo : EIATTR_KPARAM_INFO
	.align		4
.L_628:
        /*0008*/ 	.byte	0x04, 0x17
        /*000a*/ 	.short	(.L_630 - .L_629)
.L_629:
        /*000c*/ 	.word	0x00000000
        /*0010*/ 	.short	0x0001
        /*0012*/ 	.short	0x0008
        /*0014*/ 	.byte	0x00, 0xf0, 0x41, 0x00


	//----- nvinfo : EIATTR_KPARAM_INFO
	.align		4
.L_630:
        /*0018*/ 	.byte	0x04, 0x17
        /*001a*/ 	.short	(.L_632 - .L_631)
.L_631:
        /*001c*/ 	.word	0x00000000
        /*0020*/ 	.short	0x0000
        /*0022*/ 	.short	0x0000
        /*0024*/ 	.byte	0x00, 0xf0, 0x21, 0x00


	//----- nvinfo : EIATTR_SPARSE_MMA_MASK
	.align		4
.L_632:
        /*0028*/ 	.byte	0x03, 0x50
        /*002a*/ 	.short	0x0000


	//----- nvinfo : EIATTR_MAXREG_COUNT
	.align		4
        /*002c*/ 	.byte	0x03, 0x1b
        /*002e*/ 	.short	0x00ff


	//----- nvinfo : EIATTR_MERCURY_ISA_VERSION
	.align		4
        /*0030*/ 	.byte	0x03, 0x5f
        /*0032*/ 	.short	0x0101


	//----- nvinfo : EIATTR_VRC_CTA_INIT_COUNT
	.align		4
        /*0034*/ 	.byte	0x02, 0x4a
	.zero		1
	.zero		1


	//----- nvinfo : EIATTR_EXIT_INSTR_OFFSETS
	.align		4
        /*0038*/ 	.byte	0x04, 0x1c
        /*003a*/ 	.short	(.L_634 - .L_633)


	//   ....[0]....
.L_633:
        /*003c*/ 	.word	0x00000130


	//   ....[1]....
        /*0040*/ 	.word	0x00000230


	//   ....[2]....
        /*0044*/ 	.word	0x00000260


	//----- nvinfo : EIATTR_MAX_THREADS
	.align		4
.L_634:
        /*0048*/ 	.byte	0x04, 0x05
        /*004a*/ 	.short	(.L_636 - .L_635)
.L_635:
        /*004c*/ 	.word	0x00000100
        /*0050*/ 	.word	0x00000001
        /*0054*/ 	.word	0x00000001


	//----- nvinfo : EIATTR_CBANK_PARAM_SIZE
	.align		4
.L_636:
        /*0058*/ 	.byte	0x03, 0x19
        /*005a*/ 	.short	0x0018


	//----- nvinfo : EIATTR_PARAM_CBANK
	.align		4
        /*005c*/ 	.byte	0x04, 0x0a
        /*005e*/ 	.short	(.L_638 - .L_637)
	.align		4
.L_637:
        /*0060*/ 	.word	index@(.nv.constant0._ZN3cub18CUB_300001_SM_10006detail8for_each13static_kernelINS2_12policy_hub_t12policy_500_tEmN6thrust24THRUST_300001_SM_1000_NS8cuda_cub20__uninitialized_fill7functorINS7_10device_ptrIiEEiEEEEvT0_T1_)
        /*0064*/ 	.short	0x0380
        /*0066*/ 	.short	0x0018


	//----- nvinfo : EIATTR_SW_WAR
	.align		4
.L_638:
        /*0068*/ 	.byte	0x04, 0x36
        /*006a*/ 	.short	(.L_640 - .L_639)
.L_639:
        /*006c*/ 	.word	0x00000008
.L_640:


//--------------------- .nv.info._ZN3cub18CUB_300001_SM_10006detail8for_each13static_kernelINS2_12policy_hub_t12policy_500_tEmN6thrust24THRUST_300001_SM_1000_NS8cuda_cub20__uninitialized_fill7functorINS7_10device_ptrI6MortonEESC_EEEEvT0_T1_ --------------------------
	.section	.nv.info._ZN3cub18CUB_300001_SM_10006detail8for_each13static_kernelINS2_12policy_hub_t12policy_500_tEmN6thrust24THRUST_300001_SM_1000_NS8cuda_cub20__uninitialized_fill7functorINS7_10device_ptrI6MortonEESC_EEEEvT0_T1_,"",@"SHT_CUDA_INFO"
	.sectionflags	@""
	.align	4


	//----- nvinfo : EIATTR_CUDA_API_VERSION
	.align		4
        /*0000*/ 	.byte	0x04, 0x37
        /*0002*/ 	.short	(.L_642 - .L_641)
.L_641:
        /*0004*/ 	.word	0x00000082


	//----- nvinfo : EIATTR_KPARAM_INFO
	.align		4
.L_642:
        /*0008*/ 	.byte	0x04, 0x17
        /*000a*/ 	.short	(.L_644 - .L_643)
.L_643:
        /*000c*/ 	.word	0x00000000
        /*0010*/ 	.short	0x0001
        /*0012*/ 	.short	0x0008
        /*0014*/ 	.byte	0x00, 0xf0, 0x61, 0x00


	//----- nvinfo : EIATTR_KPARAM_INFO
	.align		4
.L_644:
        /*0018*/ 	.byte	0x04, 0x17
        /*001a*/ 	.short	(.L_646 - .L_645)
.L_645:
        /*001c*/ 	.word	0x00000000
        /*0020*/ 	.short	0x0000
        /*0022*/ 	.short	0x0000
        /*0024*/ 	.byte	0x00, 0xf0, 0x21, 0x00


	//----- nvinfo : EIATTR_SPARSE_MMA_MASK
	.align		4
.L_646:
        /*0028*/ 	.byte	0x03, 0x50
        /*002a*/ 	.short	0x0000


	//----- nvinfo : EIATTR_MAXREG_COUNT
	.align		4
        /*002c*/ 	.byte	0x03, 0x1b
        /*002e*/ 	.short	0x00ff


	//----- nvinfo : EIATTR_MERCURY_ISA_VERSION
	.align		4
        /*0030*/ 	.byte	0x03, 0x5f
        /*0032*/ 	.short	0x0101


	//----- nvinfo : EIATTR_VRC_CTA_INIT_COUNT
	.align		4
        /*0034*/ 	.byte	0x02, 0x4a
	.zero		1
	.zero		1


	//----- nvinfo : EIATTR_EXIT_INSTR_OFFSETS
	.align		4
        /*0038*/ 	.byte	0x04, 0x1c
        /*003a*/ 	.short	(.L_648 - .L_647)


	//   ....[0]....
.L_647:
        /*003c*/ 	.word	0x00000160


	//   ....[1]....
        /*0040*/ 	.word	0x00000280


	//   ....[2]....
        /*0044*/ 	.word	0x000002d0


	//----- nvinfo : EIATTR_MAX_THREADS
	.align		4
.L_648:
        /*0048*/ 	.byte	0x04, 0x05
        /*004a*/ 	.short	(.L_650 - .L_649)
.L_649:
        /*004c*/ 	.word	0x00000100
        /*0050*/ 	.word	0x00000001
        /*0054*/ 	.word	0x00000001


	//----- nvinfo : EIATTR_CBANK_PARAM_SIZE
	.align		4
.L_650:
        /*0058*/ 	.byte	0x03, 0x19
        /*005a*/ 	.short	0x0020


	//----- nvinfo : EIATTR_PARAM_CBANK
	.align		4
        /*005c*/ 	.byte	0x04, 0x0a
        /*005e*/ 	.short	(.L_652 - .L_651)
	.align		4
.L_651:
        /*0060*/ 	.word	index@(.nv.constant0._ZN3cub18CUB_300001_SM_10006detail8for_each13static_kernelINS2_12policy_hub_t12policy_500_tEmN6thrust24THRUST_300001_SM_1000_NS8cuda_cub20__uninitialized_fill7functorINS7_10device_ptrI6MortonEESC_EEEEvT0_T1_)
        /*0064*/ 	.short	0x0380
        /*0066*/ 	.short	0x0020


	//----- nvinfo : EIATTR_SW_WAR
	.align		4
.L_652:
        /*0068*/ 	.byte	0x04, 0x36
        /*006a*/ 	.short	(.L_654 - .L_653)
.L_653:
        /*006c*/ 	.word	0x00000008
.L_654:


//--------------------- .nv.info._ZN3cub18CUB_300001_SM_10006detail11EmptyKernelIvEEvv --------------------------
	.section	.nv.info._ZN3cub18CUB_300001_SM_10006detail11EmptyKernelIvEEvv,"",@"SHT_CUDA_INFO"
	.sectionflags	@""
	.align	4


	//----- nvinfo : EIATTR_CUDA_API_VERSION
	.align		4
        /*0000*/ 	.byte	0x04, 0x37
        /*0002*/ 	.short	(.L_656 - .L_655)
.L_655:
        /*0004*/ 	.word	0x00000082


	//----- nvinfo : EIATTR_SPARSE_MMA_MASK
	.align		4
.L_656:
        /*0008*/ 	.byte	0x03, 0x50
        /*000a*/ 	.short	0x0000


	//----- nvinfo : EIATTR_MAXREG_COUNT
	.align		4
        /*000c*/ 	.byte	0x03, 0x1b
        /*000e*/ 	.short	0x00ff


	//----- nvinfo : EIATTR_MERCURY_ISA_VERSION
	.align		4
        /*0010*/ 	.byte	0x03, 0x5f
        /*0012*/ 	.short	0x0101


	//----- nvinfo : EIATTR_VRC_CTA_INIT_COUNT
	.align		4
        /*0014*/ 	.byte	0x02, 0x4a
	.zero		1
	.zero		1


	//----- nvinfo : EIATTR_EXIT_INSTR_OFFSETS
	.align		4
        /*0018*/ 	.byte	0x04, 0x1c
        /*001a*/ 	.short	(.L_658 - .L_657)


	//   ....[0]....
.L_657:
        /*001c*/ 	.word	0x00000010


	//----- nvinfo : EIATTR_SW_WAR
	.align		4
.L_658:
        /*0020*/ 	.byte	0x04, 0x36
        /*0022*/ 	.short	(.L_660 - .L_659)
.L_659:
        /*0024*/ 	.word	0x00000008
.L_660:


//--------------------- .nv.info._Z17createVertexArrayPiPK14TriangleVertexiP6float3iP4int3 --------------------------
	.section	.nv.info._Z17createVertexArrayPiPK14TriangleVertexiP6float3iP4int3,"",@"SHT_CUDA_INFO"
	.sectionflags	@""
	.align	4


	//----- nvinfo : EIATTR_CUDA_API_VERSION
	.align		4
        /*0000*/ 	.byte	0x04, 0x37
        /*0002*/ 	.short	(.L_662 - .L_661)
.L_661:
        /*0004*/ 	.word	0x00000082


	//----- nvinfo : EIATTR_KPARAM_INFO
	.align		4
.L_662:
        /*0008*/ 	.byte	0x04, 0x17
        /*000a*/ 	.short	(.L_664 - .L_663)
.L_663:
        /*000c*/ 	.word	0x00000000
        /*0010*/ 	.short	0x0005
        /*0012*/ 	.short	0x0028
        /*0014*/ 	.byte	0x00, 0xf5, 0x21, 0x00


	//----- nvinfo : EIATTR_KPARAM_INFO
	.align		4
.L_664:
        /*0018*/ 	.byte	0x04, 0x17
        /*001a*/ 	.short	(.L_666 - .L_665)
.L_665:
        /*001c*/ 	.word	0x00000000
        /*0020*/ 	.short	0x0004
        /*0022*/ 	.short	0x0020
        /*0024*/ 	.byte	0x00, 0xf0, 0x11, 0x00


	//----- nvinfo : EIATTR_KPARAM_INFO
	.align		4
.L_666:
        /*0028*/ 	.byte	0x04, 0x17
        /*002a*/ 	.short	(.L_668 - .L_667)
.L_667:
        /*002c*/ 	.word	0x00000000
        /*0030*/ 	.short	0x0003
        /*0032*/ 	.short	0x0018
        /*0034*/ 	.byte	0x00, 0xf5, 0x21, 0x00


	//----- nvinfo : EIATTR_KPARAM_INFO
	.align		4
.L_668:
        /*0038*/ 	.byte	0x04, 0x17
        /*003a*/ 	.short	(.L_670 - .L_669)
.L_669:
        /*003c*/ 	.word	0x00000000
        /*0040*/ 	.short	0x0002
        /*0042*/ 	.short	0x0010
        /*0044*/ 	.byte	0x00, 0xf0, 0x11, 0x00


	//----- nvinfo : EIATTR_KPARAM_INFO
	.align		4
.L_670:
        /*0048*/ 	.byte	0x04, 0x17
        /*004a*/ 	.short	(.L_672 - .L_671)
.L_671:
        /*004c*/ 	.word	0x00000000
        /*0050*/ 	.short	0x0001
        /*0052*/ 	.short	0x0008
        /*0054*/ 	.byte	0x00, 0xf5, 0x21, 0x00


	//----- nvinfo : EIATTR_KPARAM_INFO
	.align		4
.L_672:
        /*0058*/ 	.byte	0x04, 0x17
        /*005a*/ 	.short	(.L_674 - .L_673)
.L_673:
        /*005c*/ 	.word	0x00000000
        /*0060*/ 	.short	0x0000
        /*0062*/ 	.short	0x0000
        /*0064*/ 	.byte	0x00, 0xf5, 0x21, 0x00


	//----- nvinfo : EIATTR_SPARSE_MMA_MASK
	.align		4
.L_674:
        /*0068*/ 	.byte	0x03, 0x50
        /*006a*/ 	.short	0x0000


	//----- nvinfo : EIATTR_MAXREG_COUNT
	.align		4
        /*006c*/ 	.byte	0x03, 0x1b
        /*006e*/ 	.short	0x00ff


	//----- nvinfo : EIATTR_MERCURY_ISA_VERSION
	.align		4
        /*0070*/ 	.byte	0x03, 0x5f
        /*0072*/ 	.short	0x0101


	//----- nvinfo : EIATTR_INT_WARP_WIDE_INSTR_OFFSETS
	.align		4
        /*0074*/ 	.byte	0x04, 0x31
        /*0076*/ 	.short	(.L_676 - .L_675)


	//   ....[0]....
.L_675:
        /*0078*/ 	.word	0x000001e0


	//   ....[1]....
        /*007c*/ 	.word	0x00000280


	//----- nvinfo : EIATTR_VRC_CTA_INIT_COUNT
	.align		4
.L_676:
        /*0080*/ 	.byte	0x02, 0x4a
	.zero		1
	.zero		1


	//----- nvinfo : EIATTR_EXIT_INSTR_OFFSETS
	.align		4
        /*0084*/ 	.byte	0x04, 0x1c
        /*0086*/ 	.short	(.L_678 - .L_677)


	//   ....[0]....
.L_677:
        /*0088*/ 	.word	0x00000070


	//   ....[1]....
        /*008c*/ 	.word	0x000001b0


	//   ....[2]....
        /*0090*/ 	.word	0x000002b0


	//   ....[3]....
        /*0094*/ 	.word	0x00000370


	//   ....[4]....
        /*0098*/ 	.word	0x000003a0


	//   ....[5]....
        /*009c*/ 	.word	0x000003d0


	//   ....[6]....
        /*00a0*/ 	.word	0x000004a0


	//----- nvinfo : EIATTR_CRS_STACK_SIZE
	.align		4
.L_678:
        /*00a4*/ 	.byte	0x04, 0x1e
        /*00a6*/ 	.short	(.L_680 - .L_679)
.L_679:
        /*00a8*/ 	.word	0x00000000


	//----- nvinfo : EIATTR_CBANK_PARAM_SIZE
	.align		4
.L_680:
        /*00ac*/ 	.byte	0x03, 0x19
        /*00ae*/ 	.short	0x0030


	//----- nvinfo : EIATTR_PARAM_CBANK
	.align		4
        /*00b0*/ 	.byte	0x04, 0x0a
        /*00b2*/ 	.short	(.L_682 - .L_681)
	.align		4
.L_681:
        /*00b4*/ 	.word	index@(.nv.constant0._Z17createVertexArrayPiPK14TriangleVertexiP6float3iP4int3)
        /*00b8*/ 	.short	0x0380
        /*00ba*/ 	.short	0x0030


	//----- nvinfo : EIATTR_SW_WAR
	.align		4
.L_682:
        /*00bc*/ 	.byte	0x04, 0x36
        /*00be*/ 	.short	(.L_684 - .L_683)
.L_683:
        /*00c0*/ 	.word	0x00000008
.L_684:


//--------------------- .nv.info._Z16extractTrianglesPK6Morton5vec3iPK4CelliifP14TriangleVertexiPi --------------------------
	.section	.nv.info._Z16extractTrianglesPK6Morton5vec3iPK4CelliifP14TriangleVertexiPi,"",@"SHT_CUDA_INFO"
	.sectionflags	@""
	.align	4


	//----- nvinfo : EIATTR_CUDA_API_VERSION
	.align		4
        /*0000*/ 	.byte	0x04, 0x37
        /*0002*/ 	.short	(.L_686 - .L_685)
.L_685:
        /*0004*/ 	.word	0x00000082


	//----- nvinfo : EIATTR_KPARAM_INFO
	.align		4
.L_686:
        /*0008*/ 	.byte	0x04, 0x17
        /*000a*/ 	.short	(.L_688 - .L_687)
.L_687:
        /*000c*/ 	.word	0x00000000
        /*0010*/ 	.short	0x0008
        /*0012*/ 	.short	0x0040
        /*0014*/ 	.byte	0x00, 0xf5, 0x21, 0x00


	//----- nvinfo : EIATTR_KPARAM_INFO
	.align		4
.L_688:
        /*0018*/ 	.byte	0x04, 0x17
        /*001a*/ 	.short	(.L_690 - .L_689)
.L_689:
        /*001c*/ 	.word	0x00000000
        /*0020*/ 	.short	0x0007
        /*0022*/ 	.short	0x0038
        /*0024*/ 	.byte	0x00, 0xf0, 0x11, 0x00


	//----- nvinfo : EIATTR_KPARAM_INFO
	.align		4
.L_690:
        /*0028*/ 	.byte	0x04, 0x17
        /*002a*/ 	.short	(.L_692 - .L_691)
.L_691:
        /*002c*/ 	.word	0x00000000
        /*0030*/ 	.short	0x0006
        /*0032*/ 	.short	0x0030
        /*0034*/ 	.byte	0x00, 0xf5, 0x21, 0x00


	//----- nvinfo : EIATTR_KPARAM_INFO
	.align		4
.L_692:
        /*0038*/ 	.byte	0x04, 0x17
        /*003a*/ 	.short	(.L_694 - .L_693)
.L_693:
        /*003c*/ 	.word	0x00000000
        /*0040*/ 	.short	0x0005
        /*0042*/ 	.short	0x0028
        /*0044*/ 	.byte	0x00, 0xf0, 0x11, 0x00


	//----- nvinfo : EIATTR_KPARAM_INFO
	.align		4
.L_694:
        /*0048*/ 	.byte	0x04, 0x17
        /*004a*/ 	.short	(.L_696 - .L_695)
.L_695:
        /*004c*/ 	.word	0x00000000
        /*0050*/ 	.short	0x0004
        /*0052*/ 	.short	0x0024
        /*0054*/ 	.byte	0x00, 0xf0, 0x11, 0x00


	//----- nvinfo : EIATTR_KPARAM_INFO
	.align		4
.L_696:
        /*0058*/ 	.byte	0x04, 0x17
        /*005a*/ 	.short	(.L_698 - .L_697)
.L_697:
        /*005c*/ 	.word	0x00000000
        /*0060*/ 	.short	0x0003
        /*0062*/ 	.short	0x0020
        /*0064*/ 	.byte	0x00, 0xf0, 0x11, 0x00


	//----- nvinfo : EIATTR_KPARAM_INFO
	.align		4
.L_698:
        /*0068*/ 	.byte	0x04, 0x17
        /*006a*/ 	.short	(.L_700 - .L_699)
.L_699:
        /*006c*/ 	.word	0x00000000
        /*0070*/ 	.short	0x0002
        /*0072*/ 	.short	0x0018
        /*0074*/ 	.byte	0x00, 0xf5, 0x21, 0x00


	//----- nvinfo : EIATTR_KPARAM_INFO
	.align		4
.L_700:
        /*0078*/ 	.byte	0x04, 0x17
        /*007a*/ 	.short	(.L_702 - .L_701)
.L_701:
        /*007c*/ 	.word	0x00000000
        /*0080*/ 	.short	0x0001
        /*0082*/ 	.short	0x0008
        /*0084*/ 	.byte	0x00, 0xf0, 0x31, 0x00


	//----- nvinfo : EIATTR_KPARAM_INFO
	.align		4
.L_702:
        /*0088*/ 	.byte	0x04, 0x17
        /*008a*/ 	.short	(.L_704 - .L_703)
.L_703:
        /*008c*/ 	.word	0x00000000
        /*0090*/ 	.short	0x0000
        /*0092*/ 	.short	0x0000
        /*0094*/ 	.byte	0x00, 0xf5, 0x21, 0x00


	//----- nvinfo : EIATTR_SPARSE_MMA_MASK
	.align		4
.L_704:
        /*0098*/ 	.byte	0x03, 0x50
        /*009a*/ 	.short	0x0000


	//----- nvinfo : EIATTR_MAXREG_COUNT
	.align		4
        /*009c*/ 	.byte	0x03, 0x1b
        /*009e*/ 	.short	0x00ff


	//----- nvinfo : EIATTR_MERCURY_ISA_VERSION
	.align		4
        /*00a0*/ 	.byte	0x03, 0x5f
        /*00a2*/ 	.short	0x0101


	//----- nvinfo : EIATTR_INT_WARP_WIDE_INSTR_OFFSETS
	.align		4
        /*00a4*/ 	.byte	0x04, 0x31
        /*00a6*/ 	.short	(.L_706 - .L_705)


	//   ....[0]....
.L_705:
        /*00a8*/ 	.word	0x00005d00


	//   ....[1]....
        /*00ac*/ 	.word	0x00005d90


	//----- nvinfo : EIATTR_VRC_CTA_INIT_COUNT
	.align		4
.L_706:
        /*00b0*/ 	.byte	0x02, 0x4a
	.zero		1
	.zero		1


	//----- nvinfo : EIATTR_EXIT_INSTR_OFFSETS
	.align		4
        /*00b4*/ 	.byte	0x04, 0x1c
        /*00b6*/ 	.short	(.L_708 - .L_707)


	//   ....[0]....
.L_707:
        /*00b8*/ 	.word	0x000000a0


	//   ....[1]....
        /*00bc*/ 	.word	0x000008d0


	//   ....[2]....
        /*00c0*/ 	.word	0x00000ab0


	//   ....[3]....
        /*00c4*/ 	.word	0x00000bb0


	//   ....[4]....
        /*00c8*/ 	.word	0x00000c10


	//   ....[5]....
        /*00cc*/ 	.word	0x00000c70


	//   ....[6]....
        /*00d0*/ 	.word	0x00000cc0


	//   ....[7]....
        /*00d4*/ 	.word	0x00000d00


	//   ....[8]....
        /*00d8*/ 	.word	0x000010d0


	//   ....[9]....
        /*00dc*/ 	.word	0x000012a0


	//   ....[10]....
        /*00e0*/ 	.word	0x000013a0


	//   ....[11]....
        /*00e4*/ 	.word	0x00001410


	//   ....[12]....
        /*00e8*/ 	.word	0x00001470


	//   ....[13]....
        /*00ec*/ 	.word	0x000014c0


	//   ....[14]....
        /*00f0*/ 	.word	0x00001500


	//   ....[15]....
        /*00f4*/ 	.word	0x000018d0


	//   ....[16]....
        /*00f8*/ 	.word	0x00001aa0


	//   ....[17]....
        /*00fc*/ 	.word	0x00001ba0


	//   ....[18]....
        /*0100*/ 	.word	0x00001c10


	//   ....[19]....
        /*0104*/ 	.word	0x00001c70


	//   ....[20]....
        /*0108*/ 	.word	0x00001cc0


	//   ....[21]....
        /*010c*/ 	.word	0x00001d00


	//   ....[22]....
        /*0110*/ 	.word	0x00001f20


	//   ....[23]....
        /*0114*/ 	.word	0x00002100


	//   ....[24]....
        /*0118*/ 	.word	0x00002200


	//   ....[25]....
        /*011c*/ 	.word	0x00002260


	//   ....[26]....
        /*0120*/ 	.word	0x000022c0


	//   ....[27]....
        /*0124*/ 	.word	0x00002310


	//   ....[28]....
        /*0128*/ 	.word	0x00002350


	//   ....[29]....
        /*012c*/ 	.word	0x00002740


	//   ....[30]....
        /*0130*/ 	.word	0x00002900


	//   ....[31]....
        /*0134*/ 	.word	0x00002a00


	//   ....[32]....
        /*0138*/ 	.word	0x00002a60


	//   ....[33]....
        /*013c*/ 	.word	0x00002ac0


	//   ....[34]....
        /*0140*/ 	.word	0x00002b10


	//   ....[35]....
        /*0144*/ 	.word	0x00002b50


	//   ....[36]....
        /*0148*/ 	.word	0x00002d60


	//   ....[37]....
        /*014c*/ 	.word	0x00002f50


	//   ....[38]....
        /*0150*/ 	.word	0x00003050


	//   ....[39]....
        /*0154*/ 	.word	0x000030d0


	//   ....[40]....
        /*0158*/ 	.word	0x00003130


	//   ....[41]....
        /*015c*/ 	.word	0x00003180


	//   ....[42]....
        /*0160*/ 	.word	0x000031c0


	//   ....[43]....
        /*0164*/ 	.word	0x000033e0


	//   ....[44]....
        /*0168*/ 	.word	0x000035c0


	//   ....[45]....
        /*016c*/ 	.word	0x000036c0


	//   ....[46]....
        /*0170*/ 	.word	0x00003740


	//   ....[47]....
        /*0174*/ 	.word	0x000037a0


	//   ....[48]....
        /*0178*/ 	.word	0x000037f0


	//   ....[49]....
        /*017c*/ 	.word	0x00003830


	//   ....[50]....
        /*0180*/ 	.word	0x00003a40


	//   ....[51]....
        /*0184*/ 	.word	0x00003c30


	//   ....[52]....
        /*0188*/ 	.word	0x00003d30


	//   ....[53]....
        /*018c*/ 	.word	0x00003d90


	//   ....[54]....
        /*0190*/ 	.word	0x00003de0


	//   ....[55]....
        /*0194*/ 	.word	0x00003e30


	//   ....[56]....
        /*0198*/ 	.word	0x00003e70


	//   ....[57]....
        /*019c*/ 	.word	0x00003ea0


	//   ....[58]....
        /*01a0*/ 	.word	0x00003fb0


	//   ....[59]....
        /*01a4*/ 	.word	0x00004010


	//   ....[60]....
        /*01a8*/ 	.word	0x00004070


	//   ....[61]....
        /*01ac*/ 	.word	0x000040c0


	//   ....[62]....
        /*01b0*/ 	.word	0x00004100


	//   ....[63]....
        /*01b4*/ 	.word	0x00004190


	//   ....[64]....
        /*01b8*/ 	.word	0x00004230


	//   ....[65]....
        /*01bc*/ 	.word	0x00004280


	//   ....[66]....
        /*01c0*/ 	.word	0x000042c0


	//   ....[67]....
        /*01c4*/ 	.word	0x00004330


	//   ....[68]....
        /*01c8*/ 	.word	0x000043c0


	//   ....[69]....
        /*01cc*/ 	.word	0x00004430


	//   ....[70]....
        /*01d0*/ 	.word	0x00004460


	//   ....[71]....
        /*01d4*/ 	.word	0x00004510


	//   ....[72]....
        /*01d8*/ 	.word	0x00004540


	//   ....[73]....
        /*01dc*/ 	.word	0x00004640


	//   ....[74]....
        /*01e0*/ 	.word	0x000046c0


	//   ....[75]....
        /*01e4*/ 	.word	0x00004730


	//   ....[76]....
        /*01e8*/ 	.word	0x00004760


	//   ....[77]....
        /*01ec*/ 	.word	0x00004800


	//   ....[78]....
        /*01f0*/ 	.word	0x00004830


	//   ....[79]....
        /*01f4*/ 	.word	0x00004920


	//   ....[80]....
        /*01f8*/ 	.word	0x00004990


	//   ....[81]....
        /*01fc*/ 	.word	0x000049c0


	//   ....[82]....
        /*0200*/ 	.word	0x00004a70


	//   ....[83]....
        /*0204*/ 	.word	0x00004aa0


	//   ....[84]....
        /*0208*/ 	.word	0x000054e0


	//   ....[85]....
        /*020c*/ 	.word	0x00005500


	//   ....[86]....
        /*0210*/ 	.word	0x00005540


	//   ....[87]....
        /*0214*/ 	.word	0x00005eb0


	//----- nvinfo : EIATTR_CRS_STACK_SIZE
	.align		4
.L_708:
        /*0218*/ 	.byte	0x04, 0x1e
        /*021a*/ 	.short	(.L_710 - .L_709)
.L_709:
        /*021c*/ 	.word	0x00000000


	//----- nvinfo : EIATTR_CBANK_PARAM_SIZE
	.align		4
.L_710:
        /*0220*/ 	.byte	0x03, 0x19
        /*0222*/ 	.short	0x0048


	//----- nvinfo : EIATTR_PARAM_CBANK
	.align		4
        /*0224*/ 	.byte	0x04, 0x0a
        /*0226*/ 	.short	(.L_712 - .L_711)
	.align		4
.L_711:
        /*0228*/ 	.word	index@(.nv.constant0._Z16extractTrianglesPK6Morton5vec3iPK4CelliifP14TriangleVertexiPi)
        /*022c*/ 	.short	0x0380
        /*022e*/ 	.short	0x0048


	//----- nvinfo : EIATTR_SW_WAR
	.align		4
.L_712:
        /*0230*/ 	.byte	0x04, 0x36
        /*0232*/ 	.short	(.L_714 - .L_713)
.L_713:
        /*0234*/ 	.word	0x00000008
.L_714:


//--------------------- .nv.info._Z16buildMortonArrayP6Morton5vec3iPK4Celli --------------------------
	.section	.nv.info._Z16buildMortonArrayP6Morton5vec3iPK4Celli,"",@"SHT_CUDA_INFO"
	.sectionflags	@""
	.align	4


	//----- nvinfo : EIATTR_CUDA_API_VERSION
	.align		4
        /*0000*/ 	.byte	0x04, 0x37
        /*0002*/ 	.short	(.L_716 - .L_715)
.L_715:
        /*0004*/ 	.word	0x00000082


	//----- nvinfo : EIATTR_KPARAM_INFO
	.align		4
.L_716:
        /*0008*/ 	.byte	0x04, 0x17
        /*000a*/ 	.short	(.L_718 - .L_717)
.L_717:
        /*000c*/ 	.word	0x00000000
        /*0010*/ 	.short	0x0003
        /*0012*/ 	.short	0x0020
        /*0014*/ 	.byte	0x00, 0xf0, 0x11, 0x00


	//----- nvinfo : EIATTR_KPARAM_INFO
	.align		4
.L_718:
        /*0018*/ 	.byte	0x04, 0x17
        /*001a*/ 	.short	(.L_720 - .L_719)
.L_719:
        /*001c*/ 	.word	0x00000000
        /*0020*/ 	.short	0x0002
        /*0022*/ 	.short	0x0018
        /*0024*/ 	.byte	0x00, 0xf5, 0x21, 0x00


	//----- nvinfo : EIATTR_KPARAM_INFO
	.align		4
.L_720:
        /*0028*/ 	.byte	0x04, 0x17
        /*002a*/ 	.short	(.L_722 - .L_721)
.L_721:
        /*002c*/ 	.word	0x00000000
        /*0030*/ 	.short	0x0001
        /*0032*/ 	.short	0x0008
        /*0034*/ 	.byte	0x00, 0xf0, 0x31, 0x00


	//----- nvinfo : EIATTR_KPARAM_INFO
	.align		4
.L_722:
        /*0038*/ 	.byte	0x04, 0x17
        /*003a*/ 	.short	(.L_724 - .L_723)
.L_723:
        /*003c*/ 	.word	0x00000000
        /*0040*/ 	.short	0x0000
        /*0042*/ 	.short	0x0000
        /*0044*/ 	.byte	0x00, 0xf5, 0x21, 0x00


	//----- nvinfo : EIATTR_SPARSE_MMA_MASK
	.align		4
.L_724:
        /*0048*/ 	.byte	0x03, 0x50
        /*004a*/ 	.short	0x0000


	//----- nvinfo : EIATTR_MAXREG_COUNT
	.align		4
        /*004c*/ 	.byte	0x03, 0x1b
        /*004e*/ 	.short	0x00ff


	//----- nvinfo : EIATTR_MERCURY_ISA_VERSION
	.align		4
        /*0050*/ 	.byte	0x03, 0x5f
        /*0052*/ 	.short	0x0101


	//----- nvinfo : EIATTR_VRC_CTA_INIT_COUNT
	.align		4
        /*0054*/ 	.byte	0x02, 0x4a
	.zero		1
	.zero		1


	//----- nvinfo : EIATTR_EXIT_INSTR_OFFSETS
	.align		4
        /*0058*/ 	.byte	0x04, 0x1c
        /*005a*/ 	.short	(.L_726 - .L_725)


	//   ....[0]....
.L_725:
        /*005c*/ 	.word	0x000000a0


	//   ....[1]....
        /*0060*/ 	.word	0x00000640


	//----- nvinfo : EIATTR_CBANK_PARAM_SIZE
	.align		4
.L_726:
        /*0064*/ 	.byte	0x03, 0x19
        /*0066*/ 	.short	0x0024


	//----- nvinfo : EIATTR_PARAM_CBANK
	.align		4
        /*0068*/ 	.byte	0x04, 0x0a
        /*006a*/ 	.short	(.L_728 - .L_727)
	.align		4
.L_727:
        /*006c*/ 	.word	index@(.nv.constant0._Z16buildMortonArrayP6Morton5vec3iPK4Celli)
        /*0070*/ 	.short	0x0380
        /*0072*/ 	.short	0x0024


	//----- nvinfo : EIATTR_SW_WAR
	.align		4
.L_728:
        /*0074*/ 	.byte	0x04, 0x36
        /*0076*/ 	.short	(.L_730 - .L_729)
.L_729:
        /*0078*/ 	.word	0x00000008
.L_730:


//--------------------- .nv.callgraph             --------------------------
	.section	.nv.callgraph,"",@"SHT_CUDA_CALLGRAPH"
	.align	4
	.sectionentsize	8
	.align		4
        /*0000*/ 	.word	0x00000000
	.align		4
        /*0004*/ 	.word	0xffffffff
	.align		4
        /*0008*/ 	.word	0x00000000
	.align		4
        /*000c*/ 	.word	0xfffffffe
	.align		4
        /*0010*/ 	.word	0x00000000
	.align		4
        /*0014*/ 	.word	0xfffffffd
	.align		4
        /*0018*/ 	.word	0x00000000
	.align		4
        /*001c*/ 	.word	0xfffffffc


//--------------------- .nv.constant3             --------------------------
	.section	.nv.constant3,"a",@progbits
.nv.constant3:
	.type		vtkMarchingCubesTriangleCases,@object
	.size		vtkMarchingCubesTriangleCases,(vtkMarchingCubes_edges - vtkMarchingCubesTriangleCases)
vtkMarchingCubesTriangleCases:
        /*0000*/ 	.byte	0xff, 0xff, 0xff, 0xff, 0xff, 0xff, 0xff, 0xff, 0xff, 0xff, 0xff, 0xff, 0xff, 0xff, 0xff, 0xff
        /* <DEDUP_REMOVED lines=255> */
	.type		vtkMarchingCubes_edges,@object
	.size		vtkMarchingCubes_edges,(.L_1 - vtkMarchingCubes_edges)
vtkMarchingCubes_edges:
        /*1000*/ 	.byte	0x00, 0x01, 0x01, 0x02, 0x03, 0x02, 0x00, 0x03, 0x04, 0x05, 0x05, 0x06, 0x07, 0x06, 0x04, 0x07
        /*1010*/ 	.byte	0x00, 0x04, 0x01, 0x05, 0x03, 0x07, 0x02, 0x06
.L_1:


//--------------------- .nv.constant4             --------------------------
	.section	.nv.constant4,"a",@progbits
	.align	8
	.align		8
.nv.constant4:
        /*0000*/ 	.dword	_ZN34_INTERNAL_1b97749d_4_k_cu_8f279e9b4cuda3std3__45__cpo5beginE
	.align		8
        /*0008*/ 	.dword	_ZN34_INTERNAL_1b97749d_4_k_cu_8f279e9b4cuda3std3__45__cpo3endE
	.align		8
        /*0010*/ 	.dword	_ZN34_INTERNAL_1b97749d_4_k_cu_8f279e9b4cuda3std3__45__cpo6cbeginE
	.align		8
        /*0018*/ 	.dword	_ZN34_INTERNAL_1b97749d_4_k_cu_8f279e9b4cuda3std3__45__cpo4cendE
	.align		8
        /*0020*/ 	.dword	_ZN34_INTERNAL_1b97749d_4_k_cu_8f279e9b4cuda3std3__45__cpo6rbeginE
	.align		8
        /*0028*/ 	.dword	_ZN34_INTERNAL_1b97749d_4_k_cu_8f279e9b4cuda3std3__45__cpo4rendE
	.align		8
        /*0030*/ 	.dword	_ZN34_INTERNAL_1b97749d_4_k_cu_8f279e9b4cuda3std3__45__cpo7crbeginE
	.align		8
        /*0038*/ 	.dword	_ZN34_INTERNAL_1b97749d_4_k_cu_8f279e9b4cuda3std3__45__cpo5crendE
	.align		8
        /*0040*/ 	.dword	_ZN34_INTERNAL_1b97749d_4_k_cu_8f279e9b4cuda3std3__436_GLOBAL__N__1b97749d_4_k_cu_8f279e9b6ignoreE
	.align		8
        /*0048*/ 	.dword	_ZN34_INTERNAL_1b97749d_4_k_cu_8f279e9b4cuda3std3__419piecewise_constructE
	.align		8
        /*0050*/ 	.dword	_ZN34_INTERNAL_1b97749d_4_k_cu_8f279e9b4cuda3std3__48in_placeE
	.align		8
        /*0058*/ 	.dword	_ZN34_INTERNAL_1b97749d_4_k_cu_8f279e9b4cuda3std3__420unreachable_sentinelE
	.align		8
        /*0060*/ 	.dword	_ZN34_INTERNAL_1b97749d_4_k_cu_8f279e9b4cuda3std3__47nulloptE
	.align		8
        /*0068*/ 	.dword	_ZN34_INTERNAL_1b97749d_4_k_cu_8f279e9b4cuda3std3__48unexpectE
	.align		8
        /*0070*/ 	.dword	_ZN34_INTERNAL_1b97749d_4_k_cu_8f279e9b4cuda3std6ranges3__45__cpo4swapE
	.align		8
        /*0078*/ 	.dword	_ZN34_INTERNAL_1b97749d_4_k_cu_8f279e9b4cuda3std6ranges3__45__cpo9iter_moveE
	.align		8
        /*0080*/ 	.dword	_ZN34_INTERNAL_1b97749d_4_k_cu_8f279e9b4cuda3std6ranges3__45__cpo5beginE
	.align		8
        /*0088*/ 	.dword	_ZN34_INTERNAL_1b97749d_4_k_cu_8f279e9b4cuda3std6ranges3__45__cpo3endE
	.align		8
        /*0090*/ 	.dword	_ZN34_INTERNAL_1b97749d_4_k_cu_8f279e9b4cuda3std6ranges3__45__cpo6cbeginE
	.align		8
        /*0098*/ 	.dword	_ZN34_INTERNAL_1b97749d_4_k_cu_8f279e9b4cuda3std6ranges3__45__cpo4cendE
	.align		8
        /*00a0*/ 	.dword	_ZN34_INTERNAL_1b97749d_4_k_cu_8f279e9b4cuda3std6ranges3__45__cpo7advanceE
	.align		8
        /*00a8*/ 	.dword	_ZN34_INTERNAL_1b97749d_4_k_cu_8f279e9b4cuda3std6ranges3__45__cpo9iter_swapE
	.align		8
        /*00b0*/ 	.dword	_ZN34_INTERNAL_1b97749d_4_k_cu_8f279e9b4cuda3std6ranges3__45__cpo4nextE
	.align		8
        /*00b8*/ 	.dword	_ZN34_INTERNAL_1b97749d_4_k_cu_8f279e9b4cuda3std6ranges3__45__cpo4prevE
	.align		8
        /*00c0*/ 	.dword	_ZN34_INTERNAL_1b97749d_4_k_cu_8f279e9b4cuda3std6ranges3__45__cpo4dataE
	.align		8
        /*00c8*/ 	.dword	_ZN34_INTERNAL_1b97749d_4_k_cu_8f279e9b4cuda3std6ranges3__45__cpo5cdataE
	.align		8
        /*00d0*/ 	.dword	_ZN34_INTERNAL_1b97749d_4_k_cu_8f279e9b4cuda3std6ranges3__45__cpo4sizeE
	.align		8
        /*00d8*/ 	.dword	_ZN34_INTERNAL_1b97749d_4_k_cu_8f279e9b4cuda3std6ranges3__45__cpo5ssizeE
	.align		8
        /*00e0*/ 	.dword	_ZN34_INTERNAL_1b97749d_4_k_cu_8f279e9b4cuda3std6ranges3__45__cpo8distanceE
	.align		8
        /*00e8*/ 	.dword	_ZN34_INTERNAL_1b97749d_4_k_cu_8f279e9b6thrust24THRUST_300001_SM_1000_NS8cuda_cub3parE
	.align		8
        /*00f0*/ 	.dword	_ZN34_INTERNAL_1b97749d_4_k_cu_8f279e9b6thrust24THRUST_300001_SM_1000_NS8cuda_cub10par_nosyncE
	.align		8
        /*00f8*/ 	.dword	_ZN34_INTERNAL_1b97749d_4_k_cu_8f279e9b6thrust24THRUST_300001_SM_1000_NS6system6detail10sequential3seqE
	.align		8
        /*0100*/ 	.dword	_ZN34_INTERNAL_1b97749d_4_k_cu_8f279e9b6thrust24THRUST_300001_SM_1000_NS6system3cpp3parE
	.align		8
        /*0108*/ 	.dword	_ZN34_INTERNAL_1b97749d_4_k_cu_8f279e9b6thrust24THRUST_300001_SM_1000_NS12placeholders2_1E
	.align		8
        /*0110*/ 	.dword	_ZN34_INTERNAL_1b97749d_4_k_cu_8f279e9b6thrust24THRUST_300001_SM_1000_NS12placeholders2_2E
	.align		8
        /*0118*/ 	.dword	_ZN34_INTERNAL_1b97749d_4_k_cu_8f279e9b6thrust24THRUST_300001_SM_1000_NS12placeholders2_3E
	.align		8
        /*0120*/ 	.dword	_ZN34_INTERNAL_1b97749d_4_k_cu_8f279e9b6thrust24THRUST_300001_SM_1000_NS12placeholders2_4E
	.align		8
        /*0128*/ 	.dword	_ZN34_INTERNAL_1b97749d_4_k_cu_8f279e9b6thrust24THRUST_300001_SM_1000_NS12placeholders2_5E
	.align		8
        /*0130*/ 	.dword	_ZN34_INTERNAL_1b97749d_4_k_cu_8f279e9b6thrust24THRUST_300001_SM_1000_NS12placeholders2_6E
	.align		8
        /*0138*/ 	.dword	_ZN34_INTERNAL_1b97749d_4_k_cu_8f279e9b6thrust24THRUST_300001_SM_1000_NS12placeholders2_7E
	.align		8
        /*0140*/ 	.dword	_ZN34_INTERNAL_1b97749d_4_k_cu_8f279e9b6thrust24THRUST_300001_SM_1000_NS12placeholders2_8E
	.align		8
        /*0148*/ 	.dword	_ZN34_INTERNAL_1b97749d_4_k_cu_8f279e9b6thrust24THRUST_300001_SM_1000_NS12placeholders2_9E
	.align		8
        /*0150*/ 	.dword	_ZN34_INTERNAL_1b97749d_4_k_cu_8f279e9b6thrust24THRUST_300001_SM_1000_NS12placeholders3_10E
	.align		8
        /*0158*/ 	.dword	_ZN34_INTERNAL_1b97749d_4_k_cu_8f279e9b6thrust24THRUST_300001_SM_1000_NS3seqE
	.align		8
        /*0160*/ 	.dword	_ZN34_INTERNAL_1b97749d_4_k_cu_8f279e9b6thrust24THRUST_300001_SM_1000_NS6deviceE


//--------------------- .text._ZN3cub18CUB_300001_SM_10006detail10merge_sort26DeviceMergeSortMergeKernelINS2_10policy_hubIN6thrust24THRUST_300001_SM_1000_NS6detail15normal_iteratorINS6_10device_ptrI14TriangleVertexEEEEE9Policy600ESC_PNS0_8NullTypeESC_SG_m15CompareVerticesSA_SF_EEvbT2_T3_T4_PT6_PT7_T5_PSK_SK_NS1_7vsmem_tE --------------------------
	.section	.text._ZN3cub18CUB_300001_SM_10006detail10merge_sort26DeviceMergeSortMergeKernelINS2_10policy_hubIN6thrust24THRUST_300001_SM_1000_NS6detail15normal_iteratorINS6_10device_ptrI14TriangleVertexEEEEE9Policy600ESC_PNS0_8NullTypeESC_SG_m15CompareVerticesSA_SF_EEvbT2_T3_T4_PT6_PT7_T5_PSK_SK_NS1_7vsmem_tE,"ax",@progbits
	.align	128
        .global         _ZN3cub18CUB_300001_SM_10006detail10merge_sort26DeviceMergeSortMergeKernelINS2_10policy_hubIN6thrust24THRUST_300001_SM_1000_NS6detail15normal_iteratorINS6_10device_ptrI14TriangleVertexEEEEE9Policy600ESC_PNS0_8NullTypeESC_SG_m15CompareVerticesSA_SF_EEvbT2_T3_T4_PT6_PT7_T5_PSK_SK_NS1_7vsmem_tE
        .type           _ZN3cub18CUB_300001_SM_10006detail10merge_sort26DeviceMergeSortMergeKernelINS2_10policy_hubIN6thrust24THRUST_300001_SM_1000_NS6detail15normal_iteratorINS6_10device_ptrI14TriangleVertexEEEEE9Policy600ESC_PNS0_8NullTypeESC_SG_m15CompareVerticesSA_SF_EEvbT2_T3_T4_PT6_PT7_T5_PSK_SK_NS1_7vsmem_tE,@function
        .size           _ZN3cub18CUB_300001_SM_10006detail10merge_sort26DeviceMergeSortMergeKernelINS2_10policy_hubIN6thrust24THRUST_300001_SM_1000_NS6detail15normal_iteratorINS6_10device_ptrI14TriangleVertexEEEEE9Policy600ESC_PNS0_8NullTypeESC_SG_m15CompareVerticesSA_SF_EEvbT2_T3_T4_PT6_PT7_T5_PSK_SK_NS1_7vsmem_tE,(.L_x_478 - _ZN3cub18CUB_300001_SM_10006detail10merge_sort26DeviceMergeSortMergeKernelINS2_10policy_hubIN6thrust24THRUST_300001_SM_1000_NS6detail15normal_iteratorINS6_10device_ptrI14TriangleVertexEEEEE9Policy600ESC_PNS0_8NullTypeESC_SG_m15CompareVerticesSA_SF_EEvbT2_T3_T4_PT6_PT7_T5_PSK_SK_NS1_7vsmem_tE)
        .other          _ZN3cub18CUB_300001_SM_10006detail10merge_sort26DeviceMergeSortMergeKernelINS2_10policy_hubIN6thrust24THRUST_300001_SM_1000_NS6detail15normal_iteratorINS6_10device_ptrI14TriangleVertexEEEEE9Policy600ESC_PNS0_8NullTypeESC_SG_m15CompareVerticesSA_SF_EEvbT2_T3_T4_PT6_PT7_T5_PSK_SK_NS1_7vsmem_tE,@"STO_CUDA_ENTRY STV_DEFAULT"
_ZN3cub18CUB_300001_SM_10006detail10merge_sort26DeviceMergeSortMergeKernelINS2_10policy_hubIN6thrust24THRUST_300001_SM_1000_NS6detail15normal_iteratorINS6_10device_ptrI14TriangleVertexEEEEE9Policy600ESC_PNS0_8NullTypeESC_SG_m15CompareVerticesSA_SF_EEvbT2_T3_T4_PT6_PT7_T5_PSK_SK_NS1_7vsmem_tE:
.text._ZN3cub18CUB_300001_SM_10006detail10merge_sort26DeviceMergeSortMergeKernelINS2_10policy_hubIN6thrust24THRUST_300001_SM_1000_NS6detail15normal_iteratorINS6_10device_ptrI14TriangleVertexEEEEE9Policy600ESC_PNS0_8NullTypeESC_SG_m15CompareVerticesSA_SF_EEvbT2_T3_T4_PT6_PT7_T5_PSK_SK_NS1_7vsmem_tE:
[----:B------:R-:W-:Y:S01]  /*0000*/  LDC R1, c[0x0][0x37c] ;  /* 0x0000df00ff017b82 */ /* 0x000fe20000000800 */
[----:B------:R-:W0:Y:S01]  /*0010*/  S2R R2, SR_CTAID.X ;  /* 0x0000000000027919 */ /* 0x000e220000002500 */
[----:B------:R-:W1:Y:S06]  /*0020*/  LDCU UR4, c[0x0][0x370] ;  /* 0x00006e00ff0477ac */ /* 0x000e6c0008000800 */
[----:B------:R-:W2:Y:S01]  /*0030*/  LDC.64 R4, c[0x0][0x3c0] ;  /* 0x0000f000ff047b82 */ /* 0x000ea20000000a00 */
[----:B------:R-:W3:Y:S01]  /*0040*/  S2R R0, SR_TID.X ;  /* 0x0000000000007919 */ /* 0x000ee20000002100 */
[----:B------:R-:W4:Y:S01]  /*0050*/  LDCU.64 UR6, c[0x0][0x358] ;  /* 0x00006b00ff0677ac */ /* 0x000f220008000a00 */
[----:B-1----:R-:W-:-:S06]  /*0060*/  UIADD3 UR4, UPT, UPT, UR4, -0x1, URZ ;  /* 0xffffffff04047890 */ /* 0x002fcc000fffe0ff */
[----:B0-----:R-:W-:-:S13]  /*0070*/  ISETP.GE.U32.AND P0, PT, R2, UR4, PT ;  /* 0x0000000402007c0c */ /* 0x001fda000bf06070 */
[----:B---34-:R-:W-:Y:S05]  /*0080*/  @P0 BRA `(.L_x_0) ;  /* 0x0000001800700947 */ /* 0x018fea0003800000 */
[----:B------:R-:W0:Y:S01]  /*0090*/  LDC.64 R16, c[0x0][0x3b8] ;  /* 0x0000ee00ff107b82 */ /* 0x000e220000000a00 */
[----:B--2---:R-:W-:-:S07]  /*00a0*/  IADD3 R21, P3, PT, RZ, -R4, RZ ;  /* 0x80000004ff157210 */ /* 0x004fce0007f7e0ff */
[----:B------:R-:W1:Y:S01]  /*00b0*/  LDC.64 R12, c[0x0][0x398] ;  /* 0x0000e600ff0c7b82 */ /* 0x000e620000000a00 */
[----:B------:R-:W-:Y:S01]  /*00c0*/  IMAD.WIDE.U32 R8, R4, 0x200, RZ ;  /* 0x0000020004087825 */ /* 0x000fe200078e00ff */
[----:B------:R-:W2:Y:S01]  /*00d0*/  LDCU.U8 UR4, c[0x0][0x380] ;  /* 0x00007000ff0477ac */ /* 0x000ea20008000000 */
[----:B0-----:R-:W-:-:S04]  /*00e0*/  LEA R16, P0, R2, R16, 0x3 ;  /* 0x0000001002107211 */ /* 0x001fc800078018ff */
[----:B------:R-:W-:-:S05]  /*00f0*/  LEA.HI.X R17, R2, R17, RZ, 0x3, P0 ;  /* 0x0000001102117211 */ /* 0x000fca00000f1cff */
[----:B------:R-:W3:Y:S04]  /*0100*/  LDG.E.64 R14, desc[UR6][R16.64+0x8] ;  /* 0x00000806100e7981 */ /* 0x000ee8000c1e1b00 */
[----:B------:R-:W4:Y:S01]  /*0110*/  LDG.E.64 R6, desc[UR6][R16.64] ;  /* 0x0000000610067981 */ /* 0x000f22000c1e1b00 */
[-C--:B------:R-:W-:Y:S01]  /*0120*/  LOP3.LUT R19, R21, R2.reuse, RZ, 0xc0, !PT ;  /* 0x0000000215137212 */ /* 0x080fe200078ec0ff */
[----:B------:R-:W-:Y:S01]  /*0130*/  IMAD.SHL.U32 R3, R5, 0x200, RZ ;  /* 0x0000020005037824 */ /* 0x000fe200078e00ff */
[----:B------:R-:W-:Y:S01]  /*0140*/  LOP3.LUT R8, R8, 0xfffffc00, RZ, 0xc0, !PT ;  /* 0xfffffc0008087812 */ /* 0x000fe200078ec0ff */
[----:B------:R-:W-:Y:S01]  /*0150*/  IMAD.X R20, RZ, RZ, ~R5, P3 ;  /* 0x000000ffff147224 */ /* 0x000fe200018e0e05 */
[----:B------:R-:W-:Y:S01]  /*0160*/  LOP3.LUT R10, R21, R2, RZ, 0xfc, !PT ;  /* 0x00000002150a7212 */ /* 0x000fe200078efcff */
[----:B------:R-:W-:Y:S01]  /*0170*/  IMAD.SHL.U32 R11, R19, 0x400, RZ ;  /* 0x00000400130b7824 */ /* 0x000fe200078e00ff */
[----:B--2---:R-:W-:Y:S01]  /*0180*/  UPRMT UR4, UR4, 0x8880, URZ ;  /* 0x0000888004047896 */ /* 0x004fe200080000ff */
[----:B------:R-:W-:Y:S01]  /*0190*/  IMAD.IADD R4, R9, 0x1, R3 ;  /* 0x0000000109047824 */ /* 0x000fe200078e0203 */
[----:B------:R-:W-:Y:S01]  /*01a0*/  SHF.L.U64.HI R9, R19, 0xa, RZ ;  /* 0x0000000a13097819 */ /* 0x000fe200000102ff */
[----:B------:R-:W-:Y:S01]  /*01b0*/  ACQBULK ;  /* 0x000000000000782e */ /* 0x000fe20000000000 */
[----:B------:R-:W-:Y:S01]  /*01c0*/  ISETP.NE.U32.AND P1, PT, R10, -0x1, PT ;  /* 0xffffffff0a00780c */ /* 0x000fe20003f25070 */
[----:B------:R-:W-:-:S03]  /*01d0*/  UISETP.NE.AND UP0, UPT, UR4, URZ, UPT ;  /* 0x000000ff0400728c */ /* 0x000fc6000bf05270 */
[----:B------:R-:W-:Y:S02]  /*01e0*/  ISETP.NE.AND.EX P1, PT, R20, -0x1, PT, P1 ;  /* 0xffffffff1400780c */ /* 0x000fe40003f25310 */
[----:B---3--:R-:W-:Y:S02]  /*01f0*/  IADD3 R3, P0, PT, R14, -R11, RZ ;  /* 0x8000000b0e037210 */ /* 0x008fe40007f1e0ff */
[----:B------:R-:W-:Y:S02]  /*0200*/  IADD3 R14, P2, PT, R2, -R19, RZ ;  /* 0x80000013020e7210 */ /* 0x000fe40007f5e0ff */
[----:B----4-:R-:W-:Y:S01]  /*0210*/  IADD3 R10, P3, PT, R6, -R11, RZ ;  /* 0x8000000b060a7210 */ /* 0x010fe20007f7e0ff */
[--C-:B------:R-:W-:Y:S01]  /*0220*/  IMAD.X R17, R15, 0x1, ~R9.reuse, P0 ;  /* 0x000000010f117824 */ /* 0x100fe200000e0e09 */
[----:B-1----:R-:W-:Y:S01]  /*0230*/  IADD3 R15, P4, PT, -R11, R12, RZ ;  /* 0x0000000c0b0f7210 */ /* 0x002fe20007f9e1ff */
[----:B------:R-:W-:Y:S01]  /*0240*/  IMAD.X R19, RZ, RZ, -0x1, P2 ;  /* 0xffffffffff137424 */ /* 0x000fe200010e06ff */
[C---:B------:R-:W-:Y:S01]  /*0250*/  ISETP.NE.U32.AND P0, PT, R14.reuse, -0x1, PT ;  /* 0xffffffff0e00780c */ /* 0x040fe20003f05070 */
[----:B------:R-:W-:Y:S01]  /*0260*/  IMAD.MOV.U32 R12, RZ, RZ, 0x3ff ;  /* 0x000003ffff0c7424 */ /* 0x000fe200078e00ff */
[----:B------:R-:W-:Y:S01]  /*0270*/  ISETP.GT.U32.AND P2, PT, R15, R8, PT ;  /* 0x000000080f00720c */ /* 0x000fe20003f44070 */
[----:B------:R-:W-:Y:S01]  /*0280*/  IMAD.X R13, R13, 0x1, ~R9, P4 ;  /* 0x000000010d0d7824 */ /* 0x000fe200020e0e09 */
[----:B------:R-:W-:Y:S01]  /*0290*/  ISETP.NE.AND.EX P0, PT, R19, -0x1, PT, P0 ;  /* 0xffffffff1300780c */ /* 0x000fe20003f05300 */
[C---:B------:R-:W-:Y:S01]  /*02a0*/  IMAD.SHL.U32 R5, R14.reuse, 0x400, RZ ;  /* 0x000004000e057824 */ /* 0x040fe200078e00ff */
[----:B------:R-:W-:Y:S01]  /*02b0*/  SHF.L.U64.HI R18, R14, 0xa, R19 ;  /* 0x0000000a0e127819 */ /* 0x000fe20000010213 */
[----:B------:R-:W-:Y:S01]  /*02c0*/  IMAD.X R16, R7, 0x1, ~R9, P3 ;  /* 0x0000000107107824 */ /* 0x000fe200018e0e09 */
[----:B------:R-:W-:-:S02]  /*02d0*/  SEL R12, R12, 0x400, !P0 ;  /* 0x000004000c0c7807 */ /* 0x000fc40004000000 */
[----:B------:R-:W-:Y:S02]  /*02e0*/  ISETP.GT.U32.AND.EX P0, PT, R13, R4, PT, P2 ;  /* 0x000000040d00720c */ /* 0x000fe40003f04120 */
[----:B------:R-:W-:Y:S02]  /*02f0*/  IADD3 R14, P2, PT, -R10, R5, RZ ;  /* 0x000000050a0e7210 */ /* 0x000fe40007f5e1ff */
[----:B------:R-:W-:Y:S02]  /*0300*/  IADD3 R5, P3, P4, -R3, R12, R5 ;  /* 0x0000000c03057210 */ /* 0x000fe40007c7e105 */
[----:B------:R-:W-:Y:S01]  /*0310*/  SEL R19, R15, R8, P0 ;  /* 0x000000080f137207 */ /* 0x000fe20000000000 */
[----:B------:R-:W-:Y:S01]  /*0320*/  IMAD.X R12, R18, 0x1, ~R16, P2 ;  /* 0x00000001120c7824 */ /* 0x000fe200010e0e10 */
[----:B------:R-:W-:Y:S02]  /*0330*/  SEL R21, R13, R4, P0 ;  /* 0x000000040d157207 */ /* 0x000fe40000000000 */
[----:B------:R-:W-:-:S02]  /*0340*/  IADD3.X R17, PT, PT, ~R17, RZ, R18, P3, P4 ;  /* 0x000000ff11117210 */ /* 0x000fc40001fe8512 */
[----:B------:R-:W-:Y:S02]  /*0350*/  IADD3 R19, P0, PT, R19, -R8, RZ ;  /* 0x8000000813137210 */ /* 0x000fe40007f1e0ff */
[----:B------:R-:W-:Y:S02]  /*0360*/  SEL R22, R8, R5, !P1 ;  /* 0x0000000508167207 */ /* 0x000fe40004800000 */
[----:B------:R-:W-:Y:S01]  /*0370*/  SEL R5, R4, R17, !P1 ;  /* 0x0000001104057207 */ /* 0x000fe20004800000 */
[----:B------:R-:W-:Y:S01]  /*0380*/  IMAD.X R17, R21, 0x1, ~R4, P0 ;  /* 0x0000000115117824 */ /* 0x000fe200000e0e04 */
[----:B------:R-:W-:Y:S02]  /*0390*/  ISETP.LT.U32.AND P2, PT, R8, R15, PT ;  /* 0x0000000f0800720c */ /* 0x000fe40003f41070 */
[-C--:B------:R-:W-:Y:S02]  /*03a0*/  ISETP.LT.U32.AND P3, PT, R14, R19.reuse, PT ;  /* 0x000000130e00720c */ /* 0x080fe40003f61070 */
[----:B------:R-:W-:-:S02]  /*03b0*/  ISETP.LT.U32.AND P0, PT, R22, R19, PT ;  /* 0x000000131600720c */ /* 0x000fc40003f01070 */
[----:B------:R-:W-:Y:S02]  /*03c0*/  ISETP.LT.U32.AND.EX P2, PT, R4, R13, PT, P2 ;  /* 0x0000000d0400720c */ /* 0x000fe40003f41120 */
[-C--:B------:R-:W-:Y:S02]  /*03d0*/  ISETP.LT.U32.AND.EX P3, PT, R12, R17.reuse, PT, P3 ;  /* 0x000000110c00720c */ /* 0x080fe40003f61130 */
[----:B------:R-:W-:Y:S02]  /*03e0*/  ISETP.LT.U32.AND.EX P0, PT, R5, R17, PT, P0 ;  /* 0x000000110500720c */ /* 0x000fe40003f01100 */
[----:B------:R-:W-:Y:S02]  /*03f0*/  @!P1 SEL R3, R8, R15, P2 ;  /* 0x0000000f08039207 */ /* 0x000fe40001000000 */
[-C--:B------:R-:W-:Y:S02]  /*0400*/  SEL R5, R14, R19.reuse, P3 ;  /* 0x000000130e057207 */ /* 0x080fe40001800000 */
[----:B------:R-:W-:Y:S01]  /*0410*/  SEL R22, R22, R19, P0 ;  /* 0x0000001316167207 */ /* 0x000fe20000000000 */
[----:B------:R-:W-:Y:S01]  /*0420*/  IMAD.IADD R3, R3, 0x1, -R10 ;  /* 0x0000000103037824 */ /* 0x000fe200078e0a0a */
[----:B------:R-:W-:-:S03]  /*0430*/  SEL R12, R12, R17, P3 ;  /* 0x000000110c0c7207 */ /* 0x000fc60001800000 */
[----:B------:R-:W-:Y:S01]  /*0440*/  IMAD.IADD R22, R22, 0x1, -R5 ;  /* 0x0000000116167824 */ /* 0x000fe200078e0a05 */
[----:B------:R-:W-:Y:S06]  /*0450*/  BRA.U !UP0, `(.L_x_1) ;  /* 0x0000000108d07547 */ /* 0x000fec000b800000 */
[----:B------:R-:W0:Y:S01]  /*0460*/  LDCU.64 UR4, c[0x0][0x388] ;  /* 0x00007100ff0477ac */ /* 0x000e220008000a00 */
[----:B------:R-:W-:Y:S01]  /*0470*/  IADD3 R8, P0, P1, R5, R11, R8 ;  /* 0x0000000b05087210 */ /* 0x000fe2000791e008 */
[----:B------:R-:W-:Y:S01]  /*0480*/  IMAD.IADD R5, R0, 0x1, -R3 ;  /* 0x0000000100057824 */ /* 0x000fe200078e0a03 */
[----:B------:R-:W-:Y:S01]  /*0490*/  IADD3 R10, P2, PT, R6, R0, RZ ;  /* 0x00000000060a7210 */ /* 0x000fe20007f5e0ff */
[----:B------:R-:W-:Y:S01]  /*04a0*/  VIADD R6, R0, 0x100 ;  /* 0x0000010000067836 */ /* 0x000fe20000000000 */
[----:B------:R-:W-:Y:S02]  /*04b0*/  IADD3.X R4, PT, PT, R12, R9, R4, P0, P1 ;  /* 0x000000090c047210 */ /* 0x000fe400007e2404 */
[-C--:B------:R-:W-:Y:S01]  /*04c0*/  ISETP.GE.AND P1, PT, R0, R3.reuse, PT ;  /* 0x000000030000720c */ /* 0x080fe20003f26270 */
[----:B------:R-:W-:Y:S01]  /*04d0*/  IMAD.X R9, RZ, RZ, R7, P2 ;  /* 0x000000ffff097224 */ /* 0x000fe200010e0607 */
[C---:B------:R-:W-:Y:S02]  /*04e0*/  IADD3 R7, P3, PT, R5.reuse, R8, RZ ;  /* 0x0000000805077210 */ /* 0x040fe40007f7e0ff */
[----:B------:R-:W-:Y:S01]  /*04f0*/  ISETP.GE.AND P0, PT, R6, R3, PT ;  /* 0x000000030600720c */ /* 0x000fe20003f06270 */
[C---:B------:R-:W-:Y:S01]  /*0500*/  VIADD R6, R0.reuse, 0x300 ;  /* 0x0000030000067836 */ /* 0x040fe20000000000 */
[----:B------:R-:W-:Y:S01]  /*0510*/  LEA.HI.X.SX32 R8, R5, R4, 0x1, P3 ;  /* 0x0000000405087211 */ /* 0x000fe200018f0eff */
[----:B------:R-:W-:Y:S01]  /*0520*/  VIADD R4, R0, 0x200 ;  /* 0x0000020000047836 */ /* 0x000fe20000000000 */
[----:B0-----:R-:W-:-:S02]  /*0530*/  LEA R20, P2, R10, UR4, 0x4 ;  /* 0x000000040a147c11 */ /* 0x001fc4000f8420ff */
[C---:B------:R-:W-:Y:S02]  /*0540*/  LEA R24, P3, R7.reuse, UR4, 0x4 ;  /* 0x0000000407187c11 */ /* 0x040fe4000f8620ff */
[----:B------:R-:W-:Y:S02]  /*0550*/  LEA.HI.X R21, R10, UR5, R9, 0x4, P2 ;  /* 0x000000050a157c11 */ /* 0x000fe400090f2409 */
[----:B------:R-:W-:Y:S02]  /*0560*/  LEA.HI.X R25, R7, UR5, R8, 0x4, P3 ;  /* 0x0000000507197c11 */ /* 0x000fe400098f2408 */
[-C--:B------:R-:W-:Y:S01]  /*0570*/  ISETP.GE.AND P2, PT, R4, R3.reuse, PT ;  /* 0x000000030400720c */ /* 0x080fe20003f46270 */
[----:B------:R0:W5:Y:S01]  /*0580*/  @!P1 LDG.E R5, desc[UR6][R20.64+0x4] ;  /* 0x0000040614059981 */ /* 0x000162000c1e1900 */
[----:B------:R-:W-:-:S03]  /*0590*/  ISETP.GE.AND P3, PT, R6, R3, PT ;  /* 0x000000030600720c */ /* 0x000fc60003f66270 */
[----:B------:R0:W5:Y:S04]  /*05a0*/  @!P1 LDG.E R4, desc[UR6][R20.64] ;  /* 0x0000000614049981 */ /* 0x000168000c1e1900 */
[----:B------:R0:W5:Y:S04]  /*05b0*/  @!P1 LDG.E R6, desc[UR6][R20.64+0x8] ;  /* 0x0000080614069981 */ /* 0x000168000c1e1900 */
[----:B------:R0:W5:Y:S04]  /*05c0*/  @!P1 LDG.E R7, desc[UR6][R20.64+0xc] ;  /* 0x00000c0614079981 */ /* 0x000168000c1e1900 */
[----:B------:R0:W5:Y:S04]  /*05d0*/  @P0 LDG.E R8, desc[UR6][R24.64+0x1000] ;  /* 0x0010000618080981 */ /* 0x000168000c1e1900 */
        /* <DEDUP_REMOVED lines=15> */
[----:B------:R0:W5:Y:S04]  /*06d0*/  @!P0 LDG.E R8, desc[UR6][R20.64+0x1000] ;  /* 0x0010000614088981 */ /* 0x000168000c1e1900 */
        /* <DEDUP_REMOVED lines=10> */
[----:B------:R0:W5:Y:S01]  /*0780*/  @!P3 LDG.E R19, desc[UR6][R20.64+0x300c] ;  /* 0x00300c061413b981 */ /* 0x000162000c1e1900 */
[----:B------:R-:W-:Y:S05]  /*0790*/  BRA `(.L_x_2) ;  /* 0x0000000000cc7947 */ /* 0x000fea0003800000 */
.L_x_1:
[----:B------:R-:W0:Y:S01]  /*07a0*/  LDCU.64 UR4, c[0x0][0x3a0] ;  /* 0x00007400ff0477ac */ /* 0x000e220008000a00 */
[----:B------:R-:W-:Y:S01]  /*07b0*/  IADD3 R5, P0, P1, R5, R11, R8 ;  /* 0x0000000b05057210 */ /* 0x000fe2000791e008 */
[----:B------:R-:W-:Y:S01]  /*07c0*/  IMAD.IADD R8, R0, 0x1, -R3 ;  /* 0x0000000100087824 */ /* 0x000fe200078e0a03 */
[----:B------:R-:W-:Y:S01]  /*07d0*/  IADD3 R6, P2, PT, R6, R0, RZ ;  /* 0x0000000006067210 */ /* 0x000fe20007f5e0ff */
[----:B------:R-:W-:Y:S01]  /*07e0*/  VIADD R10, R0, 0x100 ;  /* 0x00000100000a7836 */ /* 0x000fe20000000000 */
[----:B------:R-:W-:Y:S02]  /*07f0*/  IADD3.X R4, PT, PT, R12, R9, R4, P0, P1 ;  /* 0x000000090c047210 */ /* 0x000fe400007e2404 */
[----:B------:R-:W-:Y:S01]  /*0800*/  IADD3 R5, P3, PT, R8, R5, RZ ;  /* 0x0000000508057210 */ /* 0x000fe20007f7e0ff */
[----:B------:R-:W-:Y:S01]  /*0810*/  IMAD.X R7, RZ, RZ, R7, P2 ;  /* 0x000000ffff077224 */ /* 0x000fe200010e0607 */
[-C--:B------:R-:W-:Y:S02]  /*0820*/  ISETP.GE.AND P1, PT, R10, R3.reuse, PT ;  /* 0x000000030a00720c */ /* 0x080fe40003f26270 */
[----:B------:R-:W-:Y:S01]  /*0830*/  LEA.HI.X.SX32 R4, R8, R4, 0x1, P3 ;  /* 0x0000000408047211 */ /* 0x000fe200018f0eff */
[C---:B------:R-:W-:Y:S01]  /*0840*/  VIADD R8, R0.reuse, 0x200 ;  /* 0x0000020000087836 */ /* 0x040fe20000000000 */
[----:B------:R-:W-:-:S02]  /*0850*/  ISETP.GE.AND P0, PT, R0, R3, PT ;  /* 0x000000030000720c */ /* 0x000fc40003f06270 */
[C---:B0-----:R-:W-:Y:S02]  /*0860*/  LEA R20, P2, R6.reuse, UR4, 0x4 ;  /* 0x0000000406147c11 */ /* 0x041fe4000f8420ff */
[C---:B------:R-:W-:Y:S02]  /*0870*/  LEA R24, P3, R5.reuse, UR4, 0x4 ;  /* 0x0000000405187c11 */ /* 0x040fe4000f8620ff */
[----:B------:R-:W-:Y:S01]  /*0880*/  LEA.HI.X R21, R6, UR5, R7, 0x4, P2 ;  /* 0x0000000506157c11 */ /* 0x000fe200090f2407 */
[----:B------:R-:W-:Y:S01]  /*0890*/  VIADD R6, R0, 0x300 ;  /* 0x0000030000067836 */ /* 0x000fe20000000000 */
[----:B------:R-:W-:Y:S02]  /*08a0*/  LEA.HI.X R25, R5, UR5, R4, 0x4, P3 ;  /* 0x0000000505197c11 */ /* 0x000fe400098f2404 */
[----:B------:R-:W-:-:S03]  /*08b0*/  ISETP.GE.AND P2, PT, R8, R3, PT ;  /* 0x000000030800720c */ /* 0x000fc60003f46270 */
        /* <DEDUP_REMOVED lines=32> */
[----:B------:R1:W5:Y:S02]  /*0ac0*/  @!P3 LDG.E R19, desc[UR6][R20.64+0x300c] ;  /* 0x00300c061413b981 */ /* 0x000364000c1e1900 */
.L_x_2:
[----:B01----:R-:W0:Y:S01]  /*0ad0*/  S2R R21, SR_CgaCtaId ;  /* 0x0000000000157919 */ /* 0x003e220000008800 */
[----:B------:R-:W-:-:S04]  /*0ae0*/  MOV R20, 0x400 ;  /* 0x0000040000147802 */ /* 0x000fc80000000f00 */
[----:B0-----:R-:W-:-:S05]  /*0af0*/  LEA R20, R21, R20, 0x18 ;  /* 0x0000001415147211 */ /* 0x001fca00078ec0ff */
[----:B------:R-:W-:-:S05]  /*0b00*/  IMAD R21, R0, 0x10, R20 ;  /* 0x0000001000157824 */ /* 0x000fca00078e0214 */
[----:B-----5:R0:W-:Y:S04]  /*0b10*/  STS.128 [R21], R4 ;  /* 0x0000000415007388 */ /* 0x0201e80000000c00 */
[----:B------:R-:W-:Y:S04]  /*0b20*/  STS.128 [R21+0x1000], R8 ;  /* 0x0010000815007388 */ /* 0x000fe80000000c00 */
[----:B------:R1:W-:Y:S04]  /*0b30*/  STS.128 [R21+0x2000], R12 ;  /* 0x0020000c15007388 */ /* 0x0003e80000000c00 */
[----:B------:R2:W-:Y:S01]  /*0b40*/  STS.128 [R21+0x3000], R16 ;  /* 0x0030001015007388 */ /* 0x0005e20000000c00 */
[----:B------:R-:W-:Y:S01]  /*0b50*/  BAR.SYNC.DEFER_BLOCKING 0x0 ;  /* 0x0000000000007b1d */ /* 0x000fe20000010000 */
[----:B------:R-:W-:-:S07]  /*0b60*/  IMAD.IADD R24, R3, 0x1, R22 ;  /* 0x0000000103187824 */ /* 0x000fce00078e0216 */
[----:B------:R-:W-:Y:S01]  /*0b70*/  PREEXIT ;  /* 0x000000000000782d */ /* 0x000fe20000000000 */
[----:B0-----:R-:W-:Y:S01]  /*0b80*/  IMAD.SHL.U32 R5, R0, 0x4, RZ ;  /* 0x0000000400057824 */ /* 0x001fe200078e00ff */
[----:B------:R-:W-:Y:S01]  /*0b90*/  BSSY.RECONVERGENT B0, `(.L_x_3) ;  /* 0x0000024000007945 */ /* 0x000fe20003800200 */
[----:B-1----:R-:W-:-:S03]  /*0ba0*/  IMAD R12, R3, 0x10, R20 ;  /* 0x00000010030c7824 */ /* 0x002fc600078e0214 */
[----:B------:R-:W-:-:S04]  /*0bb0*/  VIMNMX R13, PT, PT, R24, R5, PT ;  /* 0x00000005180d7248 */ /* 0x000fc80003fe0100 */
[C---:B------:R-:W-:Y:S01]  /*0bc0*/  ISETP.GE.AND P0, PT, R13.reuse, R22, PT ;  /* 0x000000160d00720c */ /* 0x040fe20003f06270 */
[----:B------:R-:W-:Y:S01]  /*0bd0*/  IMAD.IADD R22, R13, 0x1, -R22 ;  /* 0x000000010d167824 */ /* 0x000fe200078e0a16 */
[----:B------:R-:W-:-:S04]  /*0be0*/  VIMNMX R4, PT, PT, R3, R13, PT ;  /* 0x0000000d03047248 */ /* 0x000fc80003fe0100 */
[----:B------:R-:W-:-:S04]  /*0bf0*/  SEL R22, R22, RZ, P0 ;  /* 0x000000ff16167207 */ /* 0x000fc80000000000 */
[----:B------:R-:W-:-:S13]  /*0c00*/  ISETP.GE.AND P0, PT, R22, R4, PT ;  /* 0x000000041600720c */ /* 0x000fda0003f06270 */
[----:B--2---:R-:W-:Y:S05]  /*0c10*/  @P0 BRA `(.L_x_4) ;  /* 0x00000000006c0947 */ /* 0x004fea0003800000 */
[----:B------:R-:W-:-:S07]  /*0c20*/  IMAD.MOV.U32 R14, RZ, RZ, R4 ;  /* 0x000000ffff0e7224 */ /* 0x000fce00078e0004 */
.L_x_7:
[----:B------:R-:W-:Y:S01]  /*0c30*/  IMAD.IADD R4, R14, 0x1, -R22 ;  /* 0x000000010e047824 */ /* 0x000fe200078e0a16 */
[----:B------:R-:W-:Y:S01]  /*0c40*/  BSSY.RECONVERGENT B1, `(.L_x_5) ;  /* 0x0000014000017945 */ /* 0x000fe20003800200 */
[----:B------:R-:W-:-:S03]  /*0c50*/  PLOP3.LUT P0, PT, PT, PT, PT, 0x8, 0x80 ;  /* 0x000000000080781c */ /* 0x000fc60003f0e170 */
[----:B------:R-:W-:-:S04]  /*0c60*/  LEA.HI R4, R4, R4, RZ, 0x1 ;  /* 0x0000000404047211 */ /* 0x000fc800078f08ff */
[----:B------:R-:W-:-:S04]  /*0c70*/  LEA.HI.SX32 R15, R4, R22, 0x1f ;  /* 0x00000016040f7211 */ /* 0x000fc800078ffaff */
[----:B------:R-:W-:-:S05]  /*0c80*/  LOP3.LUT R4, RZ, R15, RZ, 0x33, !PT ;  /* 0x0000000fff047212 */ /* 0x000fca00078e33ff */
[----:B------:R-:W-:Y:S02]  /*0c90*/  IMAD.IADD R5, R13, 0x1, R4 ;  /* 0x000000010d057824 */ /* 0x000fe400078e0204 */
[----:B------:R-:W-:Y:S02]  /*0ca0*/  IMAD R4, R15, 0x10, R20 ;  /* 0x000000100f047824 */ /* 0x000fe400078e0214 */
[----:B------:R-:W-:-:S04]  /*0cb0*/  IMAD R8, R5, 0x10, R12 ;  /* 0x0000001005087824 */ /* 0x000fc800078e020c */
[----:B------:R-:W-:Y:S04]  /*0cc0*/  LDS.128 R4, [R4] ;  /* 0x0000000004047984 */ /* 0x000fe80000000c00 */
[----:B------:R-:W0:Y:S02]  /*0cd0*/  LDS.128 R8, [R8] ;  /* 0x0000000008087984 */ /* 0x000e240000000c00 */
[----:B0-----:R-:W-:-:S13]  /*0ce0*/  FSETP.GEU.AND P1, PT, R8, R4, PT ;  /* 0x000000040800720b */ /* 0x001fda0003f2e000 */
[----:B------:R-:W-:Y:S05]  /*0cf0*/  @!P1 BRA `(.L_x_6) ;  /* 0x0000000000209947 */ /* 0x000fea0003800000 */
[----:B------:R-:W-:Y:S02]  /*0d00*/  FSETP.NEU.AND P1, PT, R8, R4, PT ;  /* 0x000000040800720b */ /* 0x000fe40003f2d000 */
[----:B------:R-:W-:-:S11]  /*0d10*/  PLOP3.LUT P0, PT, PT, PT, PT, 0x80, 0x8 ;  /* 0x000000000008781c */ /* 0x000fd60003f0f070 */
[----:B------:R-:W-:Y:S05]  /*0d20*/  @P1 BRA `(.L_x_6) ;  /* 0x0000000000141947 */ /* 0x000fea0003800000 */
[----:B------:R-:W-:Y:S02]  /*0d30*/  FSETP.GEU.AND P1, PT, R9, R5, PT ;  /* 0x000000050900720b */ /* 0x000fe40003f2e000 */
[----:B------:R-:W-:-:S11]  /*0d40*/  PLOP3.LUT P0, PT, PT, PT, PT, 0x8, 0x80 ;  /* 0x000000000080781c */ /* 0x000fd60003f0e170 */
[----:B------:R-:W-:Y:S05]  /*0d50*/  @!P1 BRA `(.L_x_6) ;  /* 0x0000000000089947 */ /* 0x000fea0003800000 */
[----:B------:R-:W-:-:S04]  /*0d60*/  FSETP.NEU.AND P0, PT, R9, R5, PT ;  /* 0x000000050900720b */ /* 0x000fc80003f0d000 */
[----:B------:R-:W-:-:S13]  /*0d70*/  FSETP.GEU.OR P0, PT, R10, R6, P0 ;  /* 0x000000060a00720b */ /* 0x000fda000070e400 */
.L_x_6:
[----:B------:R-:W-:Y:S05]  /*0d80*/  BSYNC.RECONVERGENT B1 ;  /* 0x0000000000017941 */ /* 0x000fea0003800200 */
.L_x_5:
[----:B------:R-:W-:Y:S01]  /*0d90*/  @P0 VIADD R22, R15, 0x1 ;  /* 0x000000010f160836 */ /* 0x000fe20000000000 */
[----:B------:R-:W-:-:S04]  /*0da0*/  SEL R14, R14, R15, P0 ;  /* 0x0000000f0e0e7207 */ /* 0x000fc80000000000 */
[----:B------:R-:W-:-:S13]  /*0db0*/  ISETP.GE.AND P0, PT, R22, R14, PT ;  /* 0x0000000e1600720c */ /* 0x000fda0003f06270 */
[----:B------:R-:W-:Y:S05]  /*0dc0*/  @!P0 BRA `(.L_x_7) ;  /* 0xfffffffc00988947 */ /* 0x000fea000383ffff */
.L_x_4:
[----:B------:R-:W-:Y:S05]  /*0dd0*/  BSYNC.RECONVERGENT B0 ;  /* 0x0000000000007941 */ /* 0x000fea0003800200 */
.L_x_3:
[----:B------:R-:W-:Y:S01]  /*0de0*/  IMAD.IADD R13, R13, 0x1, -R22 ;  /* 0x000000010d0d7824 */ /* 0x000fe200078e0a16 */
[----:B------:R-:W-:Y:S01]  /*0df0*/  BSSY.RECONVERGENT B0, `(.L_x_8) ;  /* 0x0000015000007945 */ /* 0x000fe20003800200 */
[----:B------:R-:W-:Y:S01]  /*0e00*/  IMAD R21, R22, 0x10, R20 ;  /* 0x0000001016157824 */ /* 0x000fe200078e0214 */
[----:B------:R-:W-:Y:S01]  /*0e10*/  PLOP3.LUT P0, PT, PT, PT, PT, 0x8, 0x80 ;  /* 0x000000000080781c */ /* 0x000fe20003f0e170 */
[----:B------:R-:W-:Y:S02]  /*0e20*/  IMAD R18, R13, 0x10, R12 ;  /* 0x000000100d127824 */ /* 0x000fe400078e020c */
[----:B------:R-:W-:Y:S01]  /*0e30*/  IMAD.IADD R19, R3, 0x1, R13 ;  /* 0x0000000103137824 */ /* 0x000fe200078e020d */
[----:B------:R0:W1:Y:S04]  /*0e40*/  LDS.128 R4, [R21] ;  /* 0x0000000015047984 */ /* 0x0000680000000c00 */
[----:B------:R0:W2:Y:S01]  /*0e50*/  LDS.128 R8, [R18] ;  /* 0x0000000012087984 */ /* 0x0000a20000000c00 */
[----:B------:R-:W-:-:S13]  /*0e60*/  ISETP.GE.AND P1, PT, R19, R24, PT ;  /* 0x000000181300720c */ /* 0x000fda0003f26270 */
[----:B0-----:R-:W-:Y:S05]  /*0e70*/  @P1 BRA `(.L_x_9) ;  /* 0x0000000000301947 */ /* 0x001fea0003800000 */
[----:B-12---:R-:W-:Y:S02]  /*0e80*/  FSETP.GEU.AND P1, PT, R8, R4, PT ;  /* 0x000000040800720b */ /* 0x006fe40003f2e000 */
[----:B------:R-:W-:Y:S02]  /*0e90*/  PLOP3.LUT P0, PT, PT, PT, PT, 0x80, 0x8 ;  /* 0x000000000008781c */ /* 0x000fe40003f0f070 */
[----:B------:R-:W-:-:S13]  /*0ea0*/  ISETP.GE.OR P1, PT, R22, R3, !P1 ;  /* 0x000000031600720c */ /* 0x000fda0004f26670 */
[----:B------:R-:W-:Y:S05]  /*0eb0*/  @P1 BRA `(.L_x_9) ;  /* 0x0000000000201947 */ /* 0x000fea0003800000 */
[----:B------:R-:W-:Y:S02]  /*0ec0*/  FSETP.NEU.AND P1, PT, R8, R4, PT ;  /* 0x000000040800720b */ /* 0x000fe40003f2d000 */
[----:B------:R-:W-:-:S11]  /*0ed0*/  PLOP3.LUT P0, PT, PT, PT, PT, 0x8, 0x80 ;  /* 0x000000000080781c */ /* 0x000fd60003f0e170 */
[----:B------:R-:W-:Y:S05]  /*0ee0*/  @P1 BRA `(.L_x_9) ;  /* 0x0000000000141947 */ /* 0x000fea0003800000 */
[----:B------:R-:W-:Y:S02]  /*0ef0*/  FSETP.GEU.AND P1, PT, R9, R5, PT ;  /* 0x000000050900720b */ /* 0x000fe40003f2e000 */
[----:B------:R-:W-:-:S11]  /*0f00*/  PLOP3.LUT P0, PT, PT, PT, PT, 0x80, 0x8 ;  /* 0x000000000008781c */ /* 0x000fd60003f0f070 */
[----:B------:R-:W-:Y:S05]  /*0f10*/  @!P1 BRA `(.L_x_9) ;  /* 0x0000000000089947 */ /* 0x000fea0003800000 */
[----:B------:R-:W-:-:S04]  /*0f20*/  FSETP.NEU.AND P0, PT, R9, R5, PT ;  /* 0x000000050900720b */ /* 0x000fc80003f0d000 */
[----:B------:R-:W-:-:S13]  /*0f30*/  FSETP.LT.AND P0, PT, R10, R6, !P0 ;  /* 0x000000060a00720b */ /* 0x000fda0004701000 */
.L_x_9:
[----:B------:R-:W-:Y:S05]  /*0f40*/  BSYNC.RECONVERGENT B0 ;  /* 0x0000000000007941 */ /* 0x000fea0003800200 */
.L_x_8:
[----:B-12---:R-:W-:Y:S01]  /*0f50*/  SEL R15, R11, R7, P0 ;  /* 0x000000070b0f7207 */ /* 0x006fe20000000000 */
[----:B------:R-:W-:Y:S01]  /*0f60*/  VIADD R17, R19, 0x1 ;  /* 0x0000000113117836 */ /* 0x000fe20000000000 */
[----:B------:R-:W-:Y:S01]  /*0f70*/  FSEL R14, R10, R6, P0 ;  /* 0x000000060a0e7208 */ /* 0x000fe20000000000 */
[----:B------:R-:W-:Y:S01]  /*0f80*/  @!P0 IMAD.MOV R17, RZ, RZ, R19 ;  /* 0x000000ffff118224 */ /* 0x000fe200078e0213 */
[----:B------:R-:W-:Y:S01]  /*0f90*/  FSEL R13, R9, R5, P0 ;  /* 0x00000005090d7208 */ /* 0x000fe20000000000 */
[----:B------:R-:W-:Y:S01]  /*0fa0*/  BSSY.RECONVERGENT B0, `(.L_x_10) ;  /* 0x0000015000007945 */ /* 0x000fe20003800200 */
[----:B------:R-:W-:Y:S01]  /*0fb0*/  FSEL R12, R8, R4, P0 ;  /* 0x00000004080c7208 */ /* 0x000fe20000000000 */
[----:B------:R-:W-:Y:S01]  /*0fc0*/  VIADD R16, R22, 0x1 ;  /* 0x0000000116107836 */ /* 0x000fe20000000000 */
[----:B------:R0:W1:Y:S01]  /*0fd0*/  @P0 LDS.128 R8, [R18+0x10] ;  /* 0x0000100012080984 */ /* 0x0000620000000c00 */
[----:B------:R-:W-:Y:S01]  /*0fe0*/  ISETP.GE.AND P2, PT, R17, R24, PT ;  /* 0x000000181100720c */ /* 0x000fe20003f46270 */
[----:B------:R-:W-:Y:S01]  /*0ff0*/  @P0 IMAD.MOV R16, RZ, RZ, R22 ;  /* 0x000000ffff100224 */ /* 0x000fe200078e0216 */
[----:B------:R-:W-:Y:S01]  /*1000*/  PLOP3.LUT P1, PT, PT, PT, PT, 0x8, 0x80 ;  /* 0x000000000080781c */ /* 0x000fe20003f2e170 */
[----:B------:R0:W2:Y:S10]  /*1010*/  @!P0 LDS.128 R4, [R21+0x10] ;  /* 0x0000100015048984 */ /* 0x0000b40000000c00 */
        /* <DEDUP_REMOVED lines=13> */
.L_x_11:
[----:B------:R-:W-:Y:S05]  /*10f0*/  BSYNC.RECONVERGENT B0 ;  /* 0x0000000000007941 */ /* 0x000fea0003800200 */
.L_x_10:
[----:B------:R-:W-:Y:S01]  /*1100*/  VIADD R22, R16, 0x1 ;  /* 0x0000000110167836 */ /* 0x000fe20000000000 */
[----:B-12---:R-:W-:Y:S01]  /*1110*/  SEL R19, R11, R7, P1 ;  /* 0x000000070b137207 */ /* 0x006fe20000800000 */
[----:B------:R-:W-:Y:S01]  /*1120*/  VIADD R21, R17, 0x1 ;  /* 0x0000000111157836 */ /* 0x000fe20000000000 */
[----:B------:R-:W-:Y:S01]  /*1130*/  FSEL R18, R10, R6, P1 ;  /* 0x000000060a127208 */ /* 0x000fe20000800000 */
[----:B------:R-:W-:Y:S01]  /*1140*/  @P1 IMAD.MOV R22, RZ, RZ, R16 ;  /* 0x000000ffff161224 */ /* 0x000fe200078e0210 */
[----:B------:R-:W-:Y:S01]  /*1150*/  FSEL R16, R8, R4, P1 ;  /* 0x0000000408107208 */ /* 0x000fe20000800000 */
[----:B------:R-:W-:Y:S01]  /*1160*/  @!P1 IMAD.MOV R21, RZ, RZ, R17 ;  /* 0x000000ffff159224 */ /* 0x000fe200078e0211 */
[----:B------:R-:W-:Y:S01]  /*1170*/  FSEL R17, R9, R5, P1 ;  /* 0x0000000509117208 */ /* 0x000fe20000800000 */
[--C-:B------:R-:W-:Y:S01]  /*1180*/  @!P1 IMAD R23, R22, 0x10, R20.reuse ;  /* 0x0000001016179824 */ /* 0x100fe200078e0214 */
[----:B------:R-:W-:Y:S01]  /*1190*/  BSSY.RECONVERGENT B0, `(.L_x_12) ;  /* 0x0000013000007945 */ /* 0x000fe20003800200 */
[----:B------:R-:W-:Y:S01]  /*11a0*/  @P1 IMAD R20, R21, 0x10, R20 ;  /* 0x0000001015141824 */ /* 0x000fe200078e0214 */
[----:B------:R-:W-:-:S02]  /*11b0*/  PLOP3.LUT P0, PT, PT, PT, PT, 0x8, 0x80 ;  /* 0x000000000080781c */ /* 0x000fc40003f0e170 */
[----:B------:R0:W1:Y:S04]  /*11c0*/  @!P1 LDS.128 R4, [R23] ;  /* 0x0000000017049984 */ /* 0x0000680000000c00 */
[----:B------:R0:W2:Y:S01]  /*11d0*/  @P1 LDS.128 R8, [R20] ;  /* 0x0000000014081984 */ /* 0x0000a20000000c00 */
        /* <DEDUP_REMOVED lines=14> */
.L_x_13:
[----:B------:R-:W-:Y:S05]  /*12c0*/  BSYNC.RECONVERGENT B0 ;  /* 0x0000000000007941 */ /* 0x000fea0003800200 */
.L_x_12:
[----:B------:R-:W0:Y:S01]  /*12d0*/  S2UR UR5, SR_CgaCtaId ;  /* 0x00000000000579c3 */ /* 0x000e220000008800 */
[----:B------:R-:W-:Y:S01]  /*12e0*/  UMOV UR4, 0x400 ;  /* 0x0000040000047882 */ /* 0x000fe20000000000 */
[----:B------:R-:W-:Y:S01]  /*12f0*/  VIADD R27, R21, 0x1 ;  /* 0x00000001151b7836 */ /* 0x000fe20000000000 */
[----:B------:R-:W-:Y:S01]  /*1300*/  BSSY.RECONVERGENT B0, `(.L_x_14) ;  /* 0x000001e000007945 */ /* 0x000fe20003800200 */
[----:B------:R-:W-:Y:S01]  /*1310*/  @!P0 IMAD.MOV R27, RZ, RZ, R21 ;  /* 0x000000ffff1b8224 */ /* 0x000fe200078e0215 */
[----:B-12---:R-:W-:Y:S01]  /*1320*/  SEL R23, R11, R7, P0 ;  /* 0x000000070b177207 */ /* 0x006fe20000000000 */
[----:B------:R-:W-:Y:S01]  /*1330*/  VIADD R26, R22, 0x1 ;  /* 0x00000001161a7836 */ /* 0x000fe20000000000 */
[----:B------:R-:W-:Y:S01]  /*1340*/  FSEL R21, R9, R5, P0 ;  /* 0x0000000509157208 */ /* 0x000fe20000000000 */
[----:B------:R-:W-:Y:S01]  /*1350*/  @P0 IMAD.MOV R26, RZ, RZ, R22 ;  /* 0x000000ffff1a0224 */ /* 0x000fe200078e0216 */
[----:B------:R-:W-:Y:S02]  /*1360*/  ISETP.GE.AND P1, PT, R27, R24, PT ;  /* 0x000000181b00720c */ /* 0x000fe40003f26270 */
[----:B------:R-:W-:-:S02]  /*1370*/  FSEL R22, R10, R6, P0 ;  /* 0x000000060a167208 */ /* 0x000fc40000000000 */
[----:B------:R-:W-:Y:S01]  /*1380*/  FSEL R20, R8, R4, P0 ;  /* 0x0000000408147208 */ /* 0x000fe20000000000 */
[----:B0-----:R-:W-:-:S06]  /*1390*/  ULEA UR4, UR5, UR4, 0x18 ;  /* 0x0000000405047291 */ /* 0x001fcc000f8ec0ff */
[----:B------:R-:W-:-:S04]  /*13a0*/  @!P0 IMAD.U32 R25, RZ, RZ, UR4 ;  /* 0x00000004ff198e24 */ /* 0x000fc8000f8e00ff */
[----:B------:R-:W-:Y:S02]  /*13b0*/  @!P0 IMAD R28, R26, 0x10, R25 ;  /* 0x000000101a1c8824 */ /* 0x000fe400078e0219 */
[----:B------:R-:W-:-:S03]  /*13c0*/  @P0 IMAD.U32 R25, RZ, RZ, UR4 ;  /* 0x00000004ff190e24 */ /* 0x000fc6000f8e00ff */
[----:B------:R0:W1:Y:S01]  /*13d0*/  @!P0 LDS.128 R4, [R28] ;  /* 0x000000001c048984 */ /* 0x0000620000000c00 */
[----:B------:R-:W-:-:S05]  /*13e0*/  @P0 IMAD R29, R27, 0x10, R25 ;  /* 0x000000101b1d0824 */ /* 0x000fca00078e0219 */
[----:B------:R0:W2:Y:S01]  /*13f0*/  @P0 LDS.128 R8, [R29] ;  /* 0x000000001d080984 */ /* 0x0000a20000000c00 */
[----:B------:R-:W-:Y:S01]  /*1400*/  PLOP3.LUT P0, PT, PT, PT, PT, 0x8, 0x80 ;  /* 0x000000000080781c */ /* 0x000fe20003f0e170 */
[----:B------:R-:W-:-:S12]  /*1410*/  @P1 BRA `(.L_x_15) ;  /* 0x0000000000301947 */ /* 0x000fd80003800000 */
        /* <DEDUP_REMOVED lines=12> */
.L_x_15:
[----:B------:R-:W-:Y:S05]  /*14e0*/  BSYNC.RECONVERGENT B0 ;  /* 0x0000000000007941 */ /* 0x000fea0003800200 */
.L_x_14:
[----:B------:R-:W3:Y:S01]  /*14f0*/  LDCU.U8 UR4, c[0x0][0x380] ;  /* 0x00007000ff0477ac */ /* 0x000ee20008000000 */
[----:B-12---:R-:W-:Y:S01]  /*1500*/  SEL R7, R11, R7, P0 ;  /* 0x000000070b077207 */ /* 0x006fe20000000000 */
[----:B------:R-:W-:Y:S01]  /*1510*/  IMAD.SHL.U32 R3, R0, 0x4, RZ ;  /* 0x0000000400037824 */ /* 0x000fe200078e00ff */
[----:B------:R-:W-:Y:S02]  /*1520*/  FSEL R6, R10, R6, P0 ;  /* 0x000000060a067208 */ /* 0x000fe40000000000 */
[----:B------:R-:W-:Y:S02]  /*1530*/  FSEL R5, R9, R5, P0 ;  /* 0x0000000509057208 */ /* 0x000fe40000000000 */
[----:B------:R-:W-:Y:S01]  /*1540*/  FSEL R4, R8, R4, P0 ;  /* 0x0000000408047208 */ /* 0x000fe20000000000 */
[----:B---3--:R-:W-:-:S04]  /*1550*/  UPRMT UR4, UR4, 0x8880, URZ ;  /* 0x0000888004047896 */ /* 0x008fc800080000ff */
[----:B------:R-:W-:Y:S01]  /*1560*/  UISETP.NE.AND UP0, UPT, UR4, URZ, UPT ;  /* 0x000000ff0400728c */ /* 0x000fe2000bf05270 */
[----:B------:R-:W-:Y:S08]  /*1570*/  BAR.SYNC.DEFER_BLOCKING 0x0 ;  /* 0x0000000000007b1d */ /* 0x000ff00000010000 */
[----:B------:R-:W-:Y:S05]  /*1580*/  BRA.U !UP0, `(.L_x_16) ;  /* 0x0000000108947547 */ /* 0x000fea000b800000 */
[----:B------:R-:W1:Y:S01]  /*1590*/  S2R R27, SR_LANEID ;  /* 0x00000000001b7919 */ /* 0x000e620000000000 */
[----:B------:R-:W-:Y:S01]  /*15a0*/  LOP3.LUT R3, R3, 0xf80, RZ, 0xc0, !PT ;  /* 0x00000f8003037812 */ /* 0x000fe200078ec0ff */
[----:B------:R-:W2:Y:S03]  /*15b0*/  LDCU.64 UR4, c[0x0][0x3a0] ;  /* 0x00007400ff0477ac */ /* 0x000ea60008000a00 */
[----:B------:R-:W-:Y:S01]  /*15c0*/  LOP3.LUT R24, R3, 0x1f, R0, 0xf8, !PT ;  /* 0x0000001f03187812 */ /* 0x000fe200078ef800 */
[----:B-1----:R-:W-:-:S04]  /*15d0*/  IMAD R8, R27, 0x4, R3 ;  /* 0x000000041b087824 */ /* 0x002fc800078e0203 */
[----:B------:R-:W-:Y:S02]  /*15e0*/  IMAD R26, R8, 0x10, R25 ;  /* 0x00000010081a7824 */ /* 0x000fe400078e0219 */
[----:B------:R-:W-:Y:S02]  /*15f0*/  IMAD.MOV.U32 R25, RZ, RZ, RZ ;  /* 0x000000ffff197224 */ /* 0x000fe400078e00ff */
[----:B------:R-:W-:Y:S01]  /*1600*/  IMAD R27, R27, -0x30, R26 ;  /* 0xffffffd01b1b7824 */ /* 0x000fe200078e021a */
[----:B------:R-:W-:Y:S01]  /*1610*/  STS.128 [R26], R12 ;  /* 0x0000000c1a007388 */ /* 0x000fe20000000c00 */
[----:B------:R-:W-:-:S03]  /*1620*/  IMAD.WIDE.U32 R2, R2, 0x400, R24 ;  /* 0x0000040002027825 */ /* 0x000fc600078e0018 */
[----:B------:R-:W-:Y:S04]  /*1630*/  STS.128 [R26+0x10], R16 ;  /* 0x000010101a007388 */ /* 0x000fe80000000c00 */
[----:B------:R2:W-:Y:S04]  /*1640*/  STS.128 [R26+0x20], R20 ;  /* 0x000020141a007388 */ /* 0x0005e80000000c00 */
[----:B------:R-:W-:Y:S01]  /*1650*/  STS.128 [R26+0x30], R4 ;  /* 0x000030041a007388 */ /* 0x000fe20000000c00 */
[----:B------:R-:W-:-:S03]  /*1660*/  NOP ;  /* 0x0000000000007918 */ /* 0x000fc60000000000 */
[----:B------:R-:W1:Y:S04]  /*1670*/  LDS.128 R4, [R27] ;  /* 0x000000001b047984 */ /* 0x000e680000000c00 */
[----:B------:R-:W3:Y:S01]  /*1680*/  LDS.128 R8, [R27+0x200] ;  /* 0x000200001b087984 */ /* 0x000ee20000000c00 */
[----:B--2---:R-:W-:-:S03]  /*1690*/  LEA R20, P0, R2, UR4, 0x4 ;  /* 0x0000000402147c11 */ /* 0x004fc6000f8020ff */
[----:B------:R-:W2:Y:S01]  /*16a0*/  LDS.128 R12, [R27+0x400] ;  /* 0x000400001b0c7984 */ /* 0x000ea20000000c00 */
[----:B------:R-:W-:-:S03]  /*16b0*/  LEA.HI.X R21, R2, UR5, R3, 0x4, P0 ;  /* 0x0000000502157c11 */ /* 0x000fc600080f2403 */
[----:B------:R-:W4:Y:S04]  /*16c0*/  LDS.128 R16, [R27+0x600] ;  /* 0x000600001b107984 */ /* 0x000f280000000c00 */
[----:B-1----:R-:W-:Y:S04]  /*16d0*/  STG.E desc[UR6][R20.64], R4 ;  /* 0x0000000414007986 */ /* 0x002fe8000c101906 */
[----:B------:R-:W-:Y:S04]  /*16e0*/  STG.E desc[UR6][R20.64+0x4], R5 ;  /* 0x0000040514007986 */ /* 0x000fe8000c101906 */
[----:B------:R-:W-:Y:S04]  /*16f0*/  STG.E desc[UR6][R20.64+0x8], R6 ;  /* 0x0000080614007986 */ /* 0x000fe8000c101906 */
[----:B------:R-:W-:Y:S04]  /*1700*/  STG.E desc[UR6][R20.64+0xc], R7 ;  /* 0x00000c0714007986 */ /* 0x000fe8000c101906 */
[----:B---3--:R-:W-:Y:S04]  /*1710*/  STG.E desc[UR6][R20.64+0x200], R8 ;  /* 0x0002000814007986 */ /* 0x008fe8000c101906 */
[----:B------:R-:W-:Y:S04]  /*1720*/  STG.E desc[UR6][R20.64+0x204], R9 ;  /* 0x0002040914007986 */ /* 0x000fe8000c101906 */
[----:B------:R-:W-:Y:S04]  /*1730*/  STG.E desc[UR6][R20.64+0x208], R10 ;  /* 0x0002080a14007986 */ /* 0x000fe8000c101906 */
[----:B------:R-:W-:Y:S04]  /*1740*/  STG.E desc[UR6][R20.64+0x20c], R11 ;  /* 0x00020c0b14007986 */ /* 0x000fe8000c101906 */
[----:B--2---:R-:W-:Y:S04]  /*1750*/  STG.E desc[UR6][R20.64+0x400], R12 ;  /* 0x0004000c14007986 */ /* 0x004fe8000c101906 */
[----:B------:R-:W-:Y:S04]  /*1760*/  STG.E desc[UR6][R20.64+0x404], R13 ;  /* 0x0004040d14007986 */ /* 0x000fe8000c101906 */
[----:B------:R-:W-:Y:S04]  /*1770*/  STG.E desc[UR6][R20.64+0x408], R14 ;  /* 0x0004080e14007986 */ /* 0x000fe8000c101906 */
[----:B------:R-:W-:Y:S04]  /*1780*/  STG.E desc[UR6][R20.64+0x40c], R15 ;  /* 0x00040c0f14007986 */ /* 0x000fe8000c101906 */
[----:B----4-:R-:W-:Y:S04]  /*1790*/  STG.E desc[UR6][R20.64+0x600], R16 ;  /* 0x0006001014007986 */ /* 0x010fe8000c101906 */
[----:B------:R-:W-:Y:S04]  /*17a0*/  STG.E desc[UR6][R20.64+0x604], R17 ;  /* 0x0006041114007986 */ /* 0x000fe8000c101906 */
[----:B------:R-:W-:Y:S04]  /*17b0*/  STG.E desc[UR6][R20.64+0x608], R18 ;  /* 0x0006081214007986 */ /* 0x000fe8000c101906 */
[----:B------:R-:W-:Y:S01]  /*17c0*/  STG.E desc[UR6][R20.64+0x60c], R19 ;  /* 0x00060c1314007986 */ /* 0x000fe2000c101906 */
[----:B------:R-:W-:Y:S05]  /*17d0*/  EXIT ;  /* 0x000000000000794d */ /* 0x000fea0003800000 */
.L_x_16:
[----:B------:R-:W1:Y:S01]  /*17e0*/  S2R R8, SR_LANEID ;  /* 0x0000000000087919 */ /* 0x000e620000000000 */
[----:B------:R-:W-:Y:S01]  /*17f0*/  LOP3.LUT R3, R3, 0xf80, RZ, 0xc0, !PT ;  /* 0x00000f8003037812 */ /* 0x000fe200078ec0ff */
[----:B------:R-:W2:Y:S01]  /*1800*/  LDCU.64 UR4, c[0x0][0x388] ;  /* 0x00007100ff0477ac */ /* 0x000ea20008000a00 */
[----:B------:R-:W-:-:S03]  /*1810*/  LOP3.LUT R24, R0, 0x1f, RZ, 0xc0, !PT ;  /* 0x0000001f00187812 */ /* 0x000fc600078ec0ff */
[----:B-1----:R-:W-:-:S04]  /*1820*/  IMAD R10, R8, 0x4, R3 ;  /* 0x00000004080a7824 */ /* 0x002fc800078e0203 */
[----:B------:R-:W-:Y:S02]  /*1830*/  IMAD R27, R10, 0x10, R25 ;  /* 0x000000100a1b7824 */ /* 0x000fe400078e0219 */
[----:B------:R-:W-:Y:S02]  /*1840*/  IMAD.MOV.U32 R25, RZ, RZ, RZ ;  /* 0x000000ffff197224 */ /* 0x000fe400078e00ff */
[----:B------:R-:W-:Y:S01]  /*1850*/  IMAD R26, R8, -0x30, R27 ;  /* 0xffffffd0081a7824 */ /* 0x000fe200078e021b */
[----:B------:R-:W-:Y:S01]  /*1860*/  STS.128 [R27], R12 ;  /* 0x0000000c1b007388 */ /* 0x000fe20000000c00 */
[----:B------:R-:W-:-:S03]  /*1870*/  IMAD.WIDE.U32 R24, R2, 0x400, R24 ;  /* 0x0000040002187825 */ /* 0x000fc600078e0018 */
[----:B------:R-:W-:Y:S01]  /*1880*/  STS.128 [R27+0x10], R16 ;  /* 0x000010101b007388 */ /* 0x000fe20000000c00 */
[----:B------:R-:W-:-:S03]  /*1890*/  IADD3 R3, P0, PT, R3, R24, RZ ;  /* 0x0000001803037210 */ /* 0x000fc60007f1e0ff */
[----:B------:R-:W-:Y:S02]  /*18a0*/  STS.128 [R27+0x20], R20 ;  /* 0x000020141b007388 */ /* 0x000fe40000000c00 */
[----:B------:R-:W-:Y:S02]  /*18b0*/  IMAD.X R24, RZ, RZ, R25, P0 ;  /* 0x000000ffff187224 */ /* 0x000fe400000e0619 */
[----:B------:R-:W-:Y:S01]  /*18c0*/  STS.128 [R27+0x30], R4 ;  /* 0x000030041b007388 */ /* 0x000fe20000000c00 */
[----:B------:R-:W-:-:S03]  /*18d0*/  NOP ;  /* 0x0000000000007918 */ /* 0x000fc60000000000 */
[----:B------:R-:W1:Y:S01]  /*18e0*/  LDS.128 R4, [R26] ;  /* 0x000000001a047984 */ /* 0x000e620000000c00 */
[----:B--2---:R-:W-:-:S03]  /*18f0*/  LEA R2, P0, R3, UR4, 0x4 ;  /* 0x0000000403027c11 */ /* 0x004fc6000f8020ff */
[----:B------:R-:W2:Y:S01]  /*1900*/  LDS.128 R8, [R26+0x200] ;  /* 0x000200001a087984 */ /* 0x000ea20000000c00 */
[----:B------:R-:W-:-:S03]  /*1910*/  LEA.HI.X R3, R3, UR5, R24, 0x4, P0 ;  /* 0x0000000503037c11 */ /* 0x000fc600080f2418 */
[----:B------:R-:W3:Y:S04]  /*1920*/  LDS.128 R12, [R26+0x400] ;  /* 0x000400001a0c7984 */ /* 0x000ee80000000c00 */
[----:B------:R-:W4:Y:S04]  /*1930*/  LDS.128 R16, [R26+0x600] ;  /* 0x000600001a107984 */ /* 0x000f280000000c00 */
[----:B-1----:R-:W-:Y:S04]  /*1940*/  STG.E desc[UR6][R2.64], R4 ;  /* 0x0000000402007986 */ /* 0x002fe8000c101906 */
[----:B------:R-:W-:Y:S04]  /*1950*/  STG.E desc[UR6][R2.64+0x4], R5 ;  /* 0x0000040502007986 */ /* 0x000fe8000c101906 */
[----:B------:R-:W-:Y:S04]  /*1960*/  STG.E desc[UR6][R2.64+0x8], R6 ;  /* 0x0000080602007986 */ /* 0x000fe8000c101906 */
[----:B------:R-:W-:Y:S04]  /*1970*/  STG.E desc[UR6][R2.64+0xc], R7 ;  /* 0x00000c0702007986 */ /* 0x000fe8000c101906 */
[----:B--2---:R-:W-:Y:S04]  /*1980*/  STG.E desc[UR6][R2.64+0x200], R8 ;  /* 0x0002000802007986 */ /* 0x004fe8000c101906 */
[----:B------:R-:W-:Y:S04]  /*1990*/  STG.E desc[UR6][R2.64+0x204], R9 ;  /* 0x0002040902007986 */ /* 0x000fe8000c101906 */
[----:B------:R-:W-:Y:S04]  /*19a0*/  STG.E desc[UR6][R2.64+0x208], R10 ;  /* 0x0002080a02007986 */ /* 0x000fe8000c101906 */
[----:B------:R-:W-:Y:S04]  /*19b0*/  STG.E desc[UR6][R2.64+0x20c], R11 ;  /* 0x00020c0b02007986 */ /* 0x000fe8000c101906 */
[----:B---3--:R-:W-:Y:S04]  /*19c0*/  STG.E desc[UR6][R2.64+0x400], R12 ;  /* 0x0004000c02007986 */ /* 0x008fe8000c101906 */
        /* <DEDUP_REMOVED lines=8> */
.L_x_0:
[----:B------:R-:W0:Y:S01]  /*1a50*/  LDC.64 R14, c[0x0][0x3b8] ;  /* 0x0000ee00ff0e7b82 */ /* 0x000e220000000a00 */
[----:B--2---:R-:W-:Y:S01]  /*1a60*/  IADD3 R3, P2, PT, RZ, -R4, RZ ;  /* 0x80000004ff037210 */ /* 0x004fe20007f5e0ff */
[----:B------:R-:W1:Y:S06]  /*1a70*/  LDCU.U8 UR4, c[0x0][0x380] ;  /* 0x00007000ff0477ac */ /* 0x000e6c0008000000 */
[----:B------:R-:W2:Y:S01]  /*1a80*/  LDC.64 R10, c[0x0][0x398] ;  /* 0x0000e600ff0a7b82 */ /* 0x000ea20000000a00 */
[----:B0-----:R-:W-:-:S04]  /*1a90*/  LEA R14, P0, R2, R14, 0x3 ;  /* 0x0000000e020e7211 */ /* 0x001fc800078018ff */
[----:B------:R-:W-:-:S05]  /*1aa0*/  LEA.HI.X R15, R2, R15, RZ, 0x3, P0 ;  /* 0x0000000f020f7211 */ /* 0x000fca00000f1cff */
[----:B------:R-:W3:Y:S04]  /*1ab0*/  LDG.E.64 R12, desc[UR6][R14.64+0x8] ;  /* 0x000008060e0c7981 */ /* 0x000ee8000c1e1b00 */
[----:B------:R0:W4:Y:S01]  /*1ac0*/  LDG.E.64 R6, desc[UR6][R14.64] ;  /* 0x000000060e067981 */ /* 0x000122000c1e1b00 */
[CC--:B------:R-:W-:Y:S01]  /*1ad0*/  LOP3.LUT R17, R3.reuse, R2.reuse, RZ, 0xc0, !PT ;  /* 0x0000000203117212 */ /* 0x0c0fe200078ec0ff */
[----:B-1----:R-:W-:Y:S01]  /*1ae0*/  UPRMT UR4, UR4, 0x8880, URZ ;  /* 0x0000888004047896 */ /* 0x002fe200080000ff */
[----:B------:R-:W-:Y:S01]  /*1af0*/  LOP3.LUT R8, R3, R2, RZ, 0xfc, !PT ;  /* 0x0000000203087212 */ /* 0x000fe200078efcff */
[----:B------:R-:W-:Y:S01]  /*1b00*/  BSSY.RECONVERGENT B0, `(.L_x_17) ;  /* 0x00000b7000007945 */ /* 0x000fe20003800200 */
[C---:B------:R-:W-:Y:S01]  /*1b10*/  SHF.L.U64.HI R3, R17.reuse, 0xa, RZ ;  /* 0x0000000a11037819 */ /* 0x040fe200000102ff */
[----:B------:R-:W-:Y:S01]  /*1b20*/  IMAD.SHL.U32 R9, R17, 0x400, RZ ;  /* 0x0000040011097824 */ /* 0x000fe200078e00ff */
[----:B------:R-:W-:Y:S01]  /*1b30*/  IADD3 R17, P3, PT, R2, -R17, RZ ;  /* 0x8000001102117210 */ /* 0x000fe20007f7e0ff */
[----:B------:R-:W-:Y:S01]  /*1b40*/  UISETP.NE.AND UP0, UPT, UR4, URZ, UPT ;  /* 0x000000ff0400728c */ /* 0x000fe2000bf05270 */
[----:B------:R-:W-:Y:S01]  /*1b50*/  ISETP.NE.U32.AND P1, PT, R8, -0x1, PT ;  /* 0xffffffff0800780c */ /* 0x000fe20003f25070 */
[--C-:B0-----:R-:W-:Y:S01]  /*1b60*/  IMAD.X R15, RZ, RZ, ~R5.reuse, P2 ;  /* 0x000000ffff0f7224 */ /* 0x101fe200010e0e05 */
[C---:B------:R-:W-:Y:S01]  /*1b70*/  SHF.L.U64.HI R8, R4.reuse, 0x9, R5 ;  /* 0x0000000904087819 */ /* 0x040fe20000010205 */
[----:B------:R-:W-:Y:S01]  /*1b80*/  IMAD.SHL.U32 R4, R4, 0x200, RZ ;  /* 0x0000020004047824 */ /* 0x000fe200078e00ff */
[----:B--2---:R-:W-:Y:S01]  /*1b90*/  IADD3 R5, P2, PT, -R9, R10, RZ ;  /* 0x0000000a09057210 */ /* 0x004fe20007f5e1ff */
[----:B------:R-:W-:Y:S01]  /*1ba0*/  IMAD.X R10, RZ, RZ, -0x1, P3 ;  /* 0xffffffffff0a7424 */ /* 0x000fe200018e06ff */
[----:B------:R-:W-:Y:S01]  /*1bb0*/  ISETP.NE.AND.EX P1, PT, R15, -0x1, PT, P1 ;  /* 0xffffffff0f00780c */ /* 0x000fe20003f25310 */
[----:B------:R-:W-:Y:S01]  /*1bc0*/  IMAD.MOV.U32 R14, RZ, RZ, 0x3ff ;  /* 0x000003ffff0e7424 */ /* 0x000fe200078e00ff */
[----:B------:R-:W-:Y:S01]  /*1bd0*/  LOP3.LUT R4, R4, 0xfffffc00, RZ, 0xc0, !PT ;  /* 0xfffffc0004047812 */ /* 0x000fe200078ec0ff */
[----:B------:R-:W-:Y:S01]  /*1be0*/  IMAD.X R11, R11, 0x1, ~R3, P2 ;  /* 0x000000010b0b7824 */ /* 0x000fe200010e0e03 */
[----:B------:R-:W-:Y:S01]  /*1bf0*/  SHF.L.U64.HI R19, R17, 0xa, R10 ;  /* 0x0000000a11137819 */ /* 0x000fe2000001020a */
[----:B------:R-:W-:Y:S01]  /*1c00*/  ACQBULK ;  /* 0x000000000000782e */ /* 0x000fe20000000000 */
[----:B---3--:R-:W-:-:S05]  /*1c10*/  IADD3 R25, P0, PT, R12, -R9, RZ ;  /* 0x800000090c197210 */ /* 0x008fca0007f1e0ff */
[----:B------:R-:W-:Y:S01]  /*1c20*/  IMAD.X R12, R13, 0x1, ~R3, P0 ;  /* 0x000000010d0c7824 */ /* 0x000fe200000e0e03 */
[C---:B------:R-:W-:Y:S01]  /*1c30*/  ISETP.NE.U32.AND P0, PT, R17.reuse, -0x1, PT ;  /* 0xffffffff1100780c */ /* 0x040fe20003f05070 */
[----:B------:R-:W-:-:S03]  /*1c40*/  IMAD.SHL.U32 R13, R17, 0x400, RZ ;  /* 0x00000400110d7824 */ /* 0x000fc600078e00ff */
[----:B------:R-:W-:Y:S02]  /*1c50*/  ISETP.NE.AND.EX P2, PT, R10, -0x1, PT, P0 ;  /* 0xffffffff0a00780c */ /* 0x000fe40003f45300 */
[----:B------:R-:W-:Y:S02]  /*1c60*/  ISETP.GT.U32.AND P0, PT, R5, R4, PT ;  /* 0x000000040500720c */ /* 0x000fe40003f04070 */
[----:B----4-:R-:W-:Y:S02]  /*1c70*/  IADD3 R10, P3, PT, R6, -R9, RZ ;  /* 0x80000009060a7210 */ /* 0x010fe40007f7e0ff */
[----:B------:R-:W-:Y:S02]  /*1c80*/  SEL R18, R14, 0x400, !P2 ;  /* 0x000004000e127807 */ /* 0x000fe40005000000 */
[----:B------:R-:W-:Y:S01]  /*1c90*/  ISETP.GT.U32.AND.EX P0, PT, R11, R8, PT, P0 ;  /* 0x000000080b00720c */ /* 0x000fe20003f04100 */
[----:B------:R-:W-:Y:S01]  /*1ca0*/  IMAD.X R16, R7, 0x1, ~R3, P3 ;  /* 0x0000000107107824 */ /* 0x000fe200018e0e03 */
[----:B------:R-:W-:-:S02]  /*1cb0*/  IADD3 R14, P2, PT, -R10, R13, RZ ;  /* 0x0000000d0a0e7210 */ /* 0x000fc40007f5e1ff */
[----:B------:R-:W-:Y:S02]  /*1cc0*/  IADD3 R13, P3, P4, -R25, R18, R13 ;  /* 0x00000012190d7210 */ /* 0x000fe40007c7e10d */
[----:B------:R-:W-:Y:S01]  /*1cd0*/  SEL R17, R5, R4, P0 ;  /* 0x0000000405117207 */ /* 0x000fe20000000000 */
[----:B------:R-:W-:Y:S01]  /*1ce0*/  IMAD.X R16, R19, 0x1, ~R16, P2 ;  /* 0x0000000113107824 */ /* 0x000fe200010e0e10 */
[----:B------:R-:W-:Y:S02]  /*1cf0*/  IADD3.X R15, PT, PT, ~R12, RZ, R19, P3, P4 ;  /* 0x000000ff0c0f7210 */ /* 0x000fe40001fe8513 */
[----:B------:R-:W-:Y:S02]  /*1d00*/  SEL R19, R11, R8, P0 ;  /* 0x000000080b137207 */ /* 0x000fe40000000000 */
[----:B------:R-:W-:Y:S02]  /*1d10*/  IADD3 R17, P0, PT, R17, -R4, RZ ;  /* 0x8000000411117210 */ /* 0x000fe40007f1e0ff */
[----:B------:R-:W-:-:S02]  /*1d20*/  SEL R24, R4, R13, !P1 ;  /* 0x0000000d04187207 */ /* 0x000fc40004800000 */
[----:B------:R-:W-:Y:S01]  /*1d30*/  ISETP.LT.U32.AND P2, PT, R4, R5, PT ;  /* 0x000000050400720c */ /* 0x000fe20003f41070 */
[----:B------:R-:W-:Y:S01]  /*1d40*/  IMAD.X R13, R19, 0x1, ~R8, P0 ;  /* 0x00000001130d7824 */ /* 0x000fe200000e0e08 */
[----:B------:R-:W-:Y:S02]  /*1d50*/  SEL R12, R8, R15, !P1 ;  /* 0x0000000f080c7207 */ /* 0x000fe40004800000 */
[-C--:B------:R-:W-:Y:S02]  /*1d60*/  ISETP.LT.U32.AND P3, PT, R14, R17.reuse, PT ;  /* 0x000000110e00720c */ /* 0x080fe40003f61070 */
[----:B------:R-:W-:Y:S02]  /*1d70*/  ISETP.LT.U32.AND P0, PT, R24, R17, PT ;  /* 0x000000111800720c */ /* 0x000fe40003f01070 */
[----:B------:R-:W-:Y:S02]  /*1d80*/  ISETP.LT.U32.AND.EX P2, PT, R8, R11, PT, P2 ;  /* 0x0000000b0800720c */ /* 0x000fe40003f41120 */
[----:B------:R-:W-:-:S02]  /*1d90*/  ISETP.LT.U32.AND.EX P3, PT, R16, R13, PT, P3 ;  /* 0x0000000d1000720c */ /* 0x000fc40003f61130 */
        /* <DEDUP_REMOVED lines=8> */
[----:B------:R-:W-:Y:S01]  /*1e20*/  IADD3 R5, P0, P1, R5, R9, R4 ;  /* 0x0000000905057210 */ /* 0x000fe2000791e004 */
[----:B------:R-:W-:Y:S01]  /*1e30*/  IMAD.IADD R4, R0, 0x1, -R25 ;  /* 0x0000000100047824 */ /* 0x000fe200078e0a19 */
[----:B------:R-:W0:Y:S01]  /*1e40*/  LDCU.64 UR4, c[0x0][0x388] ;  /* 0x00007100ff0477ac */ /* 0x000e220008000a00 */
[----:B------:R-:W-:Y:S01]  /*1e50*/  BSSY.RECONVERGENT B1, `(.L_x_19) ;  /* 0x0000018000017945 */ /* 0x000fe20003800200 */
[----:B------:R-:W-:Y:S01]  /*1e60*/  IADD3.X R3, PT, PT, R10, R3, R8, P0, P1 ;  /* 0x000000030a037210 */ /* 0x000fe200007e2408 */
[----:B------:R-:W-:Y:S01]  /*1e70*/  VIADD R8, R0, 0x100 ;  /* 0x0000010000087836 */ /* 0x000fe20000000000 */
[----:B------:R-:W-:Y:S02]  /*1e80*/  IADD3 R5, P1, PT, R4, R5, RZ ;  /* 0x0000000504057210 */ /* 0x000fe40007f3e0ff */
[----:B------:R-:W-:Y:S02]  /*1e90*/  IADD3 R6, P0, PT, R6, R0, RZ ;  /* 0x0000000006067210 */ /* 0x000fe40007f1e0ff */
[----:B------:R-:W-:Y:S01]  /*1ea0*/  LEA.HI.X.SX32 R4, R4, R3, 0x1, P1 ;  /* 0x0000000304047211 */ /* 0x000fe200008f0eff */
[----:B------:R-:W-:-:S02]  /*1eb0*/  IMAD.IADD R3, R25, 0x1, R24 ;  /* 0x0000000119037824 */ /* 0x000fc400078e0218 */
[----:B------:R-:W-:-:S03]  /*1ec0*/  IMAD.X R7, RZ, RZ, R7, P0 ;  /* 0x000000ffff077224 */ /* 0x000fc600000e0607 */
[-C--:B------:R-:W-:Y:S02]  /*1ed0*/  ISETP.GE.AND P0, PT, R0, R3.reuse, PT ;  /* 0x000000030000720c */ /* 0x080fe40003f06270 */
[----:B------:R-:W-:Y:S02]  /*1ee0*/  ISETP.GE.AND P1, PT, R8, R3, PT ;  /* 0x000000030800720c */ /* 0x000fe40003f26270 */
[C---:B0-----:R-:W-:Y:S02]  /*1ef0*/  LEA R22, P2, R6.reuse, UR4, 0x4 ;  /* 0x0000000406167c11 */ /* 0x041fe4000f8420ff */
[C---:B------:R-:W-:Y:S02]  /*1f00*/  LEA R20, P3, R5.reuse, UR4, 0x4 ;  /* 0x0000000405147c11 */ /* 0x040fe4000f8620ff */
[----:B------:R-:W-:Y:S02]  /*1f10*/  LEA.HI.X R23, R6, UR5, R7, 0x4, P2 ;  /* 0x0000000506177c11 */ /* 0x000fe400090f2407 */
[----:B------:R-:W-:-:S03]  /*1f20*/  LEA.HI.X R21, R5, UR5, R4, 0x4, P3 ;  /* 0x0000000505157c11 */ /* 0x000fc600098f2404 */
[----:B------:R-:W-:Y:S06]  /*1f30*/  @P0 BRA `(.L_x_20) ;  /* 0x0000000000240947 */ /* 0x000fec0003800000 */
[----:B------:R-:W-:-:S13]  /*1f40*/  ISETP.GE.AND P0, PT, R0, R25, PT ;  /* 0x000000190000720c */ /* 0x000fda0003f06270 */
[----:B------:R0:W5:Y:S04]  /*1f50*/  @!P0 LDG.E R4, desc[UR6][R22.64] ;  /* 0x0000000616048981 */ /* 0x000168000c1e1900 */
[----:B------:R0:W5:Y:S04]  /*1f60*/  @!P0 LDG.E R5, desc[UR6][R22.64+0x4] ;  /* 0x0000040616058981 */ /* 0x000168000c1e1900 */
[----:B------:R0:W5:Y:S04]  /*1f70*/  @!P0 LDG.E R6, desc[UR6][R22.64+0x8] ;  /* 0x0000080616068981 */ /* 0x000168000c1e1900 */
[----:B------:R0:W5:Y:S04]  /*1f80*/  @!P0 LDG.E R7, desc[UR6][R22.64+0xc] ;  /* 0x00000c0616078981 */ /* 0x000168000c1e1900 */
[----:B------:R0:W5:Y:S04]  /*1f90*/  @P0 LDG.E R4, desc[UR6][R20.64] ;  /* 0x0000000614040981 */ /* 0x000168000c1e1900 */
[----:B------:R0:W5:Y:S04]  /*1fa0*/  @P0 LDG.E R5, desc[UR6][R20.64+0x4] ;  /* 0x0000040614050981 */ /* 0x000168000c1e1900 */
[----:B------:R0:W5:Y:S04]  /*1fb0*/  @P0 LDG.E R6, desc[UR6][R20.64+0x8] ;  /* 0x0000080614060981 */ /* 0x000168000c1e1900 */
[----:B------:R0:W5:Y:S02]  /*1fc0*/  @P0 LDG.E R7, desc[UR6][R20.64+0xc] ;  /* 0x00000c0614070981 */ /* 0x000164000c1e1900 */
.L_x_20:
[----:B------:R-:W-:Y:S05]  /*1fd0*/  BSYNC.RECONVERGENT B1 ;  /* 0x0000000000017941 */ /* 0x000fea0003800200 */
.L_x_19:
[----:B------:R-:W-:Y:S01]  /*1fe0*/  BSSY.RECONVERGENT B1, `(.L_x_21) ;  /* 0x000000c000017945 */ /* 0x000fe20003800200 */
[----:B------:R-:W-:-:S03]  /*1ff0*/  VIADD R12, R0, 0x200 ;  /* 0x00000200000c7836 */ /* 0x000fc60000000000 */
[----:B------:R-:W-:Y:S05]  /*2000*/  @P1 BRA `(.L_x_22) ;  /* 0x0000000000241947 */ /* 0x000fea0003800000 */
[----:B------:R-:W-:-:S13]  /*2010*/  ISETP.GE.AND P0, PT, R8, R25, PT ;  /* 0x000000190800720c */ /* 0x000fda0003f06270 */
[----:B------:R1:W5:Y:S04]  /*2020*/  @P0 LDG.E R8, desc[UR6][R20.64+0x1000] ;  /* 0x0010000614080981 */ /* 0x000368000c1e1900 */
[----:B------:R1:W5:Y:S04]  /*2030*/  @P0 LDG.E R9, desc[UR6][R20.64+0x1004] ;  /* 0x0010040614090981 */ /* 0x000368000c1e1900 */
[----:B------:R1:W5:Y:S04]  /*2040*/  @P0 LDG.E R10, desc[UR6][R20.64+0x1008] ;  /* 0x00100806140a0981 */ /* 0x000368000c1e1900 */
[----:B------:R1:W5:Y:S04]  /*2050*/  @P0 LDG.E R11, desc[UR6][R20.64+0x100c] ;  /* 0x00100c06140b0981 */ /* 0x000368000c1e1900 */
[----:B------:R1:W5:Y:S04]  /*2060*/  @!P0 LDG.E R8, desc[UR6][R22.64+0x1000] ;  /* 0x0010000616088981 */ /* 0x000368000c1e1900 */
[----:B------:R1:W5:Y:S04]  /*2070*/  @!P0 LDG.E R9, desc[UR6][R22.64+0x1004] ;  /* 0x0010040616098981 */ /* 0x000368000c1e1900 */
[----:B------:R1:W5:Y:S04]  /*2080*/  @!P0 LDG.E R10, desc[UR6][R22.64+0x1008] ;  /* 0x00100806160a8981 */ /* 0x000368000c1e1900 */
[----:B------:R1:W5:Y:S02]  /*2090*/  @!P0 LDG.E R11, desc[UR6][R22.64+0x100c] ;  /* 0x00100c06160b8981 */ /* 0x000364000c1e1900 */
.L_x_22:
[----:B------:R-:W-:Y:S05]  /*20a0*/  BSYNC.RECONVERGENT B1 ;  /* 0x0000000000017941 */ /* 0x000fea0003800200 */
.L_x_21:
[-C--:B------:R-:W-:Y:S01]  /*20b0*/  ISETP.GE.AND P0, PT, R12, R3.reuse, PT ;  /* 0x000000030c00720c */ /* 0x080fe20003f06270 */
[----:B------:R-:W-:Y:S01]  /*20c0*/  VIADD R16, R0, 0x300 ;  /* 0x0000030000107836 */ /* 0x000fe20000000000 */
[----:B------:R-:W-:Y:S04]  /*20d0*/  BSSY.RECONVERGENT B1, `(.L_x_23) ;  /* 0x000000c000017945 */ /* 0x000fe80003800200 */
[----:B------:R-:W-:-:S07]  /*20e0*/  ISETP.GE.AND P1, PT, R16, R3, PT ;  /* 0x000000031000720c */ /* 0x000fce0003f26270 */
[----:B------:R-:W-:Y:S06]  /*20f0*/  @P0 BRA `(.L_x_24) ;  /* 0x0000000000240947 */ /* 0x000fec0003800000 */
        /* <DEDUP_REMOVED lines=9> */
.L_x_24:
[----:B------:R-:W-:Y:S05]  /*2190*/  BSYNC.RECONVERGENT B1 ;  /* 0x0000000000017941 */ /* 0x000fea0003800200 */
.L_x_23:
        /* <DEDUP_REMOVED lines=9> */
[----:B------:R3:W5:Y:S01]  /*2230*/  @!P0 LDG.E R19, desc[UR6][R22.64+0x300c] ;  /* 0x00300c0616138981 */ /* 0x000762000c1e1900 */
[----:B------:R-:W-:Y:S05]  /*2240*/  BRA `(.L_x_25) ;  /* 0x0000000400087947 */ /* 0x000fea0003800000 */
.L_x_18:
[----:B------:R-:W-:Y:S01]  /*2250*/  IADD3 R4, P0, P1, R5, R9, R4 ;  /* 0x0000000905047210 */ /* 0x000fe2000791e004 */
[----:B------:R-:W-:Y:S01]  /*2260*/  IMAD.IADD R9, R0, 0x1, -R25 ;  /* 0x0000000100097824 */ /* 0x000fe200078e0a19 */
[----:B------:R-:W0:Y:S01]  /*2270*/  LDCU.64 UR4, c[0x0][0x3a0] ;  /* 0x00007400ff0477ac */ /* 0x000e220008000a00 */
[----:B------:R-:W-:Y:S01]  /*2280*/  BSSY.RECONVERGENT B1, `(.L_x_26) ;  /* 0x0000018000017945 */ /* 0x000fe20003800200 */
[----:B------:R-:W-:Y:S01]  /*2290*/  IADD3.X R3, PT, PT, R10, R3, R8, P0, P1 ;  /* 0x000000030a037210 */ /* 0x000fe200007e2408 */
[----:B------:R-:W-:Y:S01]  /*22a0*/  VIADD R8, R0, 0x100 ;  /* 0x0000010000087836 */ /* 0x000fe20000000000 */
[C---:B------:R-:W-:Y:S02]  /*22b0*/  IADD3 R4, P1, PT, R9.reuse, R4, RZ ;  /* 0x0000000409047210 */ /* 0x040fe40007f3e0ff */
        /* <DEDUP_REMOVED lines=20> */
.L_x_27:
[----:B------:R-:W-:Y:S05]  /*2400*/  BSYNC.RECONVERGENT B1 ;  /* 0x0000000000017941 */ /* 0x000fea0003800200 */
.L_x_26:
        /* <DEDUP_REMOVED lines=12> */
.L_x_29:
[----:B------:R-:W-:Y:S05]  /*24d0*/  BSYNC.RECONVERGENT B1 ;  /* 0x0000000000017941 */ /* 0x000fea0003800200 */
.L_x_28:
        /* <DEDUP_REMOVED lines=14> */
.L_x_31:
[----:B------:R-:W-:Y:S05]  /*25c0*/  BSYNC.RECONVERGENT B1 ;  /* 0x0000000000017941 */ /* 0x000fea0003800200 */
.L_x_30:
        /* <DEDUP_REMOVED lines=10> */
.L_x_25:
[----:B------:R-:W-:Y:S05]  /*2670*/  BSYNC.RECONVERGENT B0 ;  /* 0x0000000000007941 */ /* 0x000fea0003800200 */
.L_x_17:
[----:B01234-:R-:W0:Y:S01]  /*2680*/  S2R R21, SR_CgaCtaId ;  /* 0x0000000000157919 */ /* 0x01fe220000008800 */
        /* <DEDUP_REMOVED lines=8> */
[----:B0-----:R-:W-:-:S07]  /*2710*/  IMAD.SHL.U32 R4, R0, 0x4, RZ ;  /* 0x0000000400047824 */ /* 0x001fce00078e00ff */
[----:B------:R-:W-:Y:S01]  /*2720*/  PREEXIT ;  /* 0x000000000000782d */ /* 0x000fe20000000000 */
[----:B------:R-:W-:Y:S01]  /*2730*/  BSSY.RECONVERGENT B0, `(.L_x_32) ;  /* 0x0000024000007945 */ /* 0x000fe20003800200 */
[----:B-1----:R-:W-:Y:S01]  /*2740*/  IMAD R12, R25, 0x10, R20 ;  /* 0x00000010190c7824 */ /* 0x002fe200078e0214 */
        /* <DEDUP_REMOVED lines=8> */
.L_x_36:
        /* <DEDUP_REMOVED lines=21> */
.L_x_35:
[----:B------:R-:W-:Y:S05]  /*2920*/  BSYNC.RECONVERGENT B1 ;  /* 0x0000000000017941 */ /* 0x000fea0003800200 */
.L_x_34:
[----:B------:R-:W-:Y:S01]  /*2930*/  @P0 VIADD R24, R15, 0x1 ;  /* 0x000000010f180836 */ /* 0x000fe20000000000 */
[----:B------:R-:W-:-:S04]  /*2940*/  SEL R14, R14, R15, P0 ;  /* 0x0000000f0e0e7207 */ /* 0x000fc80000000000 */
[----:B------:R-:W-:-:S13]  /*2950*/  ISETP.GE.AND P0, PT, R24, R14, PT ;  /* 0x0000000e1800720c */ /* 0x000fda0003f06270 */
[----:B------:R-:W-:Y:S05]  /*2960*/  @!P0 BRA `(.L_x_36) ;  /* 0xfffffffc00988947 */ /* 0x000fea000383ffff */
.L_x_33:
[----:B------:R-:W-:Y:S05]  /*2970*/  BSYNC.RECONVERGENT B0 ;  /* 0x0000000000007941 */ /* 0x000fea0003800200 */
.L_x_32:
        /* <DEDUP_REMOVED lines=22> */
.L_x_38:
[----:B------:R-:W-:Y:S05]  /*2ae0*/  BSYNC.RECONVERGENT B0 ;  /* 0x0000000000007941 */ /* 0x000fea0003800200 */
.L_x_37:
        /* <DEDUP_REMOVED lines=26> */
.L_x_40:
[----:B------:R-:W-:Y:S05]  /*2c90*/  BSYNC.RECONVERGENT B0 ;  /* 0x0000000000007941 */ /* 0x000fea0003800200 */
.L_x_39:
        /* <DEDUP_REMOVED lines=28> */
.L_x_42:
[----:B------:R-:W-:Y:S05]  /*2e60*/  BSYNC.RECONVERGENT B0 ;  /* 0x0000000000007941 */ /* 0x000fea0003800200 */
.L_x_41:
        /* <DEDUP_REMOVED lines=33> */
.L_x_44:
[----:B------:R-:W-:Y:S05]  /*3080*/  BSYNC.RECONVERGENT B0 ;  /* 0x0000000000007941 */ /* 0x000fea0003800200 */
.L_x_43:
        /* <DEDUP_REMOVED lines=12> */
[----:B------:R-:W2:Y:S01]  /*3150*/  LDCU.64 UR4, c[0x0][0x3a0] ;  /* 0x00007400ff0477ac */ /* 0x000ea20008000a00 */
[C---:B------:R-:W-:Y:S02]  /*3160*/  ISETP.NE.AND P0, PT, R0.reuse, RZ, PT ;  /* 0x000000ff0000720c */ /* 0x040fe40003f05270 */
[----:B------:R-:W-:Y:S01]  /*3170*/  LOP3.LUT R0, R0, 0x1f, RZ, 0xc0, !PT ;  /* 0x0000001f00007812 */ /* 0x000fe200078ec0ff */
[----:B-1----:R-:W-:-:S04]  /*3180*/  IMAD R9, R8, 0x4, R25 ;  /* 0x0000000408097824 */ /* 0x002fc800078e0219 */
[----:B0-----:R-:W-:-:S04]  /*3190*/  IMAD R29, R9, 0x10, R24 ;  /* 0x00000010091d7824 */ /* 0x001fc800078e0218 */
[----:B------:R-:W-:Y:S01]  /*31a0*/  IMAD R26, R8, -0x30, R29 ;  /* 0xffffffd0081a7824 */ /* 0x000fe200078e021d */
[----:B------:R-:W-:Y:S04]  /*31b0*/  STS.128 [R29], R12 ;  /* 0x0000000c1d007388 */ /* 0x000fe80000000c00 */
[----:B------:R-:W-:Y:S04]  /*31c0*/  STS.128 [R29+0x10], R16 ;  /* 0x000010101d007388 */ /* 0x000fe80000000c00 */
[----:B------:R0:W-:Y:S04]  /*31d0*/  STS.128 [R29+0x20], R20 ;  /* 0x000020141d007388 */ /* 0x0001e80000000c00 */
[----:B------:R1:W-:Y:S01]  /*31e0*/  STS.128 [R29+0x30], R4 ;  /* 0x000030041d007388 */ /* 0x0003e20000000c00 */
[----:B------:R-:W-:-:S03]  /*31f0*/  NOP ;  /* 0x0000000000007918 */ /* 0x000fc60000000000 */
[----:B------:R-:W-:Y:S04]  /*3200*/  LDS.128 R8, [R26] ;  /* 0x000000001a087984 */ /* 0x000fe80000000c00 */
[----:B------:R-:W-:Y:S01]  /*3210*/  LDS.128 R12, [R26+0x200] ;  /* 0x000200001a0c7984 */ /* 0x000fe20000000c00 */
[----:B0-----:R-:W-:Y:S02]  /*3220*/  IMAD.IADD R20, R25, 0x1, R0 ;  /* 0x0000000119147824 */ /* 0x001fe400078e0200 */
[----:B------:R-:W-:Y:S01]  /*3230*/  IMAD.MOV.U32 R21, RZ, RZ, RZ ;  /* 0x000000ffff157224 */ /* 0x000fe200078e00ff */
[----:B------:R-:W-:Y:S01]  /*3240*/  LDS.128 R16, [R26+0x400] ;  /* 0x000400001a107984 */ /* 0x000fe20000000c00 */
[----:B------:R-:W-:Y:S02]  /*3250*/  VIADD R0, R20, 0x20 ;  /* 0x0000002014007836 */ /* 0x000fe40000000000 */
[----:B-1----:R-:W-:Y:S01]  /*3260*/  IMAD.WIDE.U32 R28, R2, 0x400, R20 ;  /* 0x00000400021c7825 */ /* 0x002fe200078e0014 */
[----:B------:R-:W-:Y:S04]  /*3270*/  LDS.128 R4, [R26+0x600] ;  /* 0x000600001a047984 */ /* 0x000fe80000000c00 */
[----:B------:R-:W-:Y:S01]  /*3280*/  @!P0 STS [R24+0x4000], R3 ;  /* 0x0040000318008388 */ /* 0x000fe20000000800 */
[----:B------:R-:W-:Y:S01]  /*3290*/  BAR.SYNC.DEFER_BLOCKING 0x0 ;  /* 0x0000000000007b1d */ /* 0x000fe20000010000 */
[----:B--2---:R-:W-:-:S04]  /*32a0*/  LEA R22, P2, R28, UR4, 0x4 ;  /* 0x000000041c167c11 */ /* 0x004fc8000f8420ff */
[----:B------:R-:W-:Y:S01]  /*32b0*/  LEA.HI.X R23, R28, UR5, R29, 0x4, P2 ;  /* 0x000000051c177c11 */ /* 0x000fe200090f241d */
[----:B------:R-:W0:Y:S02]  /*32c0*/  LDS R27, [R24+0x4000] ;  /* 0x00400000181b7984 */ /* 0x000e240000000800 */
[-C--:B0-----:R-:W-:Y:S02]  /*32d0*/  ISETP.GE.AND P0, PT, R20, R27.reuse, PT ;  /* 0x0000001b1400720c */ /* 0x081fe40003f06270 */
[----:B------:R-:W-:Y:S01]  /*32e0*/  ISETP.GE.AND P1, PT, R0, R27, PT ;  /* 0x0000001b0000720c */ /* 0x000fe20003f26270 */
[C---:B------:R-:W-:Y:S02]  /*32f0*/  VIADD R0, R20.reuse, 0x40 ;  /* 0x0000004014007836 */ /* 0x040fe40000000000 */
[----:B------:R-:W-:-:S03]  /*3300*/  VIADD R20, R20, 0x60 ;  /* 0x0000006014147836 */ /* 0x000fc60000000000 */
[----:B------:R-:W-:-:S05]  /*3310*/  ISETP.GE.AND P2, PT, R0, R27, PT ;  /* 0x0000001b0000720c */ /* 0x000fca0003f46270 */
[----:B------:R0:W-:Y:S04]  /*3320*/  @!P0 STG.E desc[UR6][R22.64], R8 ;  /* 0x0000000816008986 */ /* 0x0001e8000c101906 */
[----:B------:R0:W-:Y:S04]  /*3330*/  @!P0 STG.E desc[UR6][R22.64+0x4], R9 ;  /* 0x0000040916008986 */ /* 0x0001e8000c101906 */
[----:B------:R0:W-:Y:S04]  /*3340*/  @!P0 STG.E desc[UR6][R22.64+0x8], R10 ;  /* 0x0000080a16008986 */ /* 0x0001e8000c101906 */
[----:B------:R0:W-:Y:S01]  /*3350*/  @!P0 STG.E desc[UR6][R22.64+0xc], R11 ;  /* 0x00000c0b16008986 */ /* 0x0001e2000c101906 */
[----:B------:R-:W-:-:S03]  /*3360*/  ISETP.GE.AND P0, PT, R20, R27, PT ;  /* 0x0000001b1400720c */ /* 0x000fc60003f06270 */
[----:B------:R0:W-:Y:S04]  /*3370*/  @!P1 STG.E desc[UR6][R22.64+0x200], R12 ;  /* 0x0002000c16009986 */ /* 0x0001e8000c101906 */
[----:B------:R0:W-:Y:S04]  /*3380*/  @!P1 STG.E desc[UR6][R22.64+0x204], R13 ;  /* 0x0002040d16009986 */ /* 0x0001e8000c101906 */
[----:B------:R0:W-:Y:S04]  /*3390*/  @!P1 STG.E desc[UR6][R22.64+0x208], R14 ;  /* 0x0002080e16009986 */ /* 0x0001e8000c101906 */
[----:B------:R0:W-:Y:S04]  /*33a0*/  @!P1 STG.E desc[UR6][R22.64+0x20c], R15 ;  /* 0x00020c0f16009986 */ /* 0x0001e8000c101906 */
[----:B------:R0:W-:Y:S04]  /*33b0*/  @!P2 STG.E desc[UR6][R22.64+0x400], R16 ;  /* 0x000400101600a986 */ /* 0x0001e8000c101906 */
[----:B------:R0:W-:Y:S04]  /*33c0*/  @!P2 STG.E desc[UR6][R22.64+0x404], R17 ;  /* 0x000404111600a986 */ /* 0x0001e8000c101906 */
[----:B------:R0:W-:Y:S04]  /*33d0*/  @!P2 STG.E desc[UR6][R22.64+0x408], R18 ;  /* 0x000408121600a986 */ /* 0x0001e8000c101906 */
[----:B------:R0:W-:Y:S01]  /*33e0*/  @!P2 STG.E desc[UR6][R22.64+0x40c], R19 ;  /* 0x00040c131600a986 */ /* 0x0001e2000c101906 */
[----:B------:R-:W-:Y:S05]  /*33f0*/  @P0 EXIT ;  /* 0x000000000000094d */ /* 0x000fea0003800000 */
[----:B------:R-:W-:Y:S04]  /*3400*/  STG.E desc[UR6][R22.64+0x600], R4 ;  /* 0x0006000416007986 */ /* 0x000fe8000c101906 */
[----:B------:R-:W-:Y:S04]  /*3410*/  STG.E desc[UR6][R22.64+0x604], R5 ;  /* 0x0006040516007986 */ /* 0x000fe8000c101906 */
[----:B------:R-:W-:Y:S04]  /*3420*/  STG.E desc[UR6][R22.64+0x608], R6 ;  /* 0x0006080616007986 */ /* 0x000fe8000c101906 */
[----:B------:R-:W-:Y:S01]  /*3430*/  STG.E desc[UR6][R22.64+0x60c], R7 ;  /* 0x00060c0716007986 */ /* 0x000fe2000c101906 */
[----:B------:R-:W-:Y:S05]  /*3440*/  EXIT ;  /* 0x000000000000794d */ /* 0x000fea0003800000 */
.L_x_45:
[----:B------:R-:W1:Y:S01]  /*3450*/  S2R R8, SR_LANEID ;  /* 0x0000000000087919 */ /* 0x000e620000000000 */
[----:B------:R-:W-:Y:S01]  /*3460*/  LOP3.LUT R25, R25, 0xf80, RZ, 0xc0, !PT ;  /* 0x00000f8019197812 */ /* 0x000fe200078ec0ff */
[----:B------:R-:W2:Y:S01]  /*3470*/  LDCU.64 UR4, c[0x0][0x388] ;  /* 0x00007100ff0477ac */ /* 0x000ea20008000a00 */
[C---:B------:R-:W-:Y:S02]  /*3480*/  ISETP.NE.AND P0, PT, R0.reuse, RZ, PT ;  /* 0x000000ff0000720c */ /* 0x040fe40003f05270 */
[----:B------:R-:W-:Y:S01]  /*3490*/  LOP3.LUT R26, R0, 0x1f, RZ, 0xc0, !PT ;  /* 0x0000001f001a7812 */ /* 0x000fe200078ec0ff */
[----:B-1----:R-:W-:-:S04]  /*34a0*/  IMAD R9, R8, 0x4, R25 ;  /* 0x0000000408097824 */ /* 0x002fc800078e0219 */
[----:B------:R-:W-:-:S04]  /*34b0*/  IMAD R27, R9, 0x10, R24 ;  /* 0x00000010091b7824 */ /* 0x000fc800078e0218 */
[----:B0-----:R-:W-:Y:S01]  /*34c0*/  IMAD R28, R8, -0x30, R27 ;  /* 0xffffffd0081c7824 */ /* 0x001fe200078e021b */
[----:B------:R-:W-:Y:S04]  /*34d0*/  STS.128 [R27], R12 ;  /* 0x0000000c1b007388 */ /* 0x000fe80000000c00 */
[----:B------:R-:W-:Y:S04]  /*34e0*/  STS.128 [R27+0x10], R16 ;  /* 0x000010101b007388 */ /* 0x000fe80000000c00 */
[----:B------:R-:W-:Y:S04]  /*34f0*/  STS.128 [R27+0x20], R20 ;  /* 0x000020141b007388 */ /* 0x000fe80000000c00 */
[----:B------:R0:W-:Y:S01]  /*3500*/  STS.128 [R27+0x30], R4 ;  /* 0x000030041b007388 */ /* 0x0001e20000000c00 */
[----:B------:R-:W-:-:S03]  /*3510*/  NOP ;  /* 0x0000000000007918 */ /* 0x000fc60000000000 */
[----:B------:R-:W-:Y:S04]  /*3520*/  LDS.128 R8, [R28] ;  /* 0x000000001c087984 */ /* 0x000fe80000000c00 */
[----:B------:R-:W-:Y:S04]  /*3530*/  LDS.128 R12, [R28+0x200] ;  /* 0x000200001c0c7984 */ /* 0x000fe80000000c00 */
[----:B------:R-:W-:Y:S01]  /*3540*/  LDS.128 R16, [R28+0x400] ;  /* 0x000400001c107984 */ /* 0x000fe20000000c00 */
[----:B0-----:R-:W-:-:S03]  /*3550*/  IMAD.MOV.U32 R27, RZ, RZ, RZ ;  /* 0x000000ffff1b7224 */ /* 0x001fc600078e00ff */
[----:B------:R-:W-:Y:S01]  /*3560*/  LDS.128 R4, [R28+0x600] ;  /* 0x000600001c047984 */ /* 0x000fe20000000c00 */
[----:B------:R-:W-:-:S03]  /*3570*/  IMAD.WIDE.U32 R22, R2, 0x400, R26 ;  /* 0x0000040002167825 */ /* 0x000fc600078e001a */
[----:B------:R0:W-:Y:S01]  /*3580*/  @!P0 STS [R24+0x4000], R3 ;  /* 0x0040000318008388 */ /* 0x0001e20000000800 */
[C---:B------:R-:W-:Y:S01]  /*3590*/  IMAD.IADD R27, R25.reuse, 0x1, R26 ;  /* 0x00000001191b7824 */ /* 0x040fe200078e021a */
[----:B------:R-:W-:Y:S01]  /*35a0*/  BAR.SYNC.DEFER_BLOCKING 0x0 ;  /* 0x0000000000007b1d */ /* 0x000fe20000010000 */
[----:B------:R-:W-:Y:S02]  /*35b0*/  IADD3 R25, P1, PT, R25, R22, RZ ;  /* 0x0000001619197210 */ /* 0x000fe40007f3e0ff */
[----:B------:R-:W-:Y:S02]  /*35c0*/  VIADD R21, R27, 0x20 ;  /* 0x000000201b157836 */ /* 0x000fe40000000000 */
[----:B--2---:R-:W-:Y:S01]  /*35d0*/  LEA R2, P2, R25, UR4, 0x4 ;  /* 0x0000000419027c11 */ /* 0x004fe2000f8420ff */
[----:B------:R-:W-:-:S05]  /*35e0*/  IMAD.X R22, RZ, RZ, R23, P1 ;  /* 0x000000ffff167224 */ /* 0x000fca00008e0617 */
[----:B0-----:R-:W-:Y:S01]  /*35f0*/  LEA.HI.X R3, R25, UR5, R22, 0x4, P2 ;  /* 0x0000000519037c11 */ /* 0x001fe200090f2416 */
[----:B------:R-:W0:Y:S02]  /*3600*/  LDS R20, [R24+0x4000] ;  /* 0x0040000018147984 */ /* 0x000e240000000800 */
[-C--:B0-----:R-:W-:Y:S01]  /*3610*/  ISETP.GE.AND P1, PT, R21, R20.reuse, PT ;  /* 0x000000141500720c */ /* 0x081fe20003f26270 */
[C---:B------:R-:W-:Y:S01]  /*3620*/  VIADD R21, R27.reuse, 0x40 ;  /* 0x000000401b157836 */ /* 0x040fe20000000000 */
[C---:B------:R-:W-:Y:S01]  /*3630*/  ISETP.GE.AND P0, PT, R27.reuse, R20, PT ;  /* 0x000000141b00720c */ /* 0x040fe20003f06270 */
[----:B------:R-:W-:-:S03]  /*3640*/  VIADD R27, R27, 0x60 ;  /* 0x000000601b1b7836 */ /* 0x000fc60000000000 */
[-C--:B------:R-:W-:Y:S02]  /*3650*/  ISETP.GE.AND P2, PT, R21, R20.reuse, PT ;  /* 0x000000141500720c */ /* 0x080fe40003f46270 */
[----:B------:R-:W-:-:S05]  /*3660*/  ISETP.GE.AND P3, PT, R27, R20, PT ;  /* 0x000000141b00720c */ /* 0x000fca0003f66270 */
[----:B------:R0:W-:Y:S04]  /*3670*/  @!P1 STG.E desc[UR6][R2.64+0x200], R12 ;  /* 0x0002000c02009986 */ /* 0x0001e8000c101906 */
        /* <DEDUP_REMOVED lines=17> */
.L_x_46:
[----:B------:R-:W-:-:S00]  /*3790*/  BRA `(.L_x_46) ;  /* 0xfffffffc00fc7947 */ /* 0x000fc0000383ffff */
[----:B------:R-:W-:-:S00]  /*37a0*/  NOP ;  /* 0x0000000000007918 */ /* 0x000fc00000000000 */
        /* <DEDUP_REMOVED lines=13> */
.L_x_478:


//--------------------- .text._ZN3cub18CUB_300001_SM_10006detail10merge_sort30DeviceMergeSortPartitionKernelIN6thrust24THRUST_300001_SM_1000_NS6detail15normal_iteratorINS5_10device_ptrI14TriangleVertexEEEEm15CompareVerticesS9_EEvbT_PT2_T0_SG_PSG_T1_SG_i --------------------------
	.section	.text._ZN3cub18CUB_300001_SM_10006detail10merge_sort30DeviceMergeSortPartitionKernelIN6thrust24THRUST_300001_SM_1000_NS6detail15normal_iteratorINS5_10device_ptrI14TriangleVertexEEEEm15CompareVerticesS9_EEvbT_PT2_T0_SG_PSG_T1_SG_i,"ax",@progbits
	.align	128
        .global         _ZN3cub18CUB_300001_SM_10006detail10merge_sort30DeviceMergeSortPartitionKernelIN6thrust24THRUST_300001_SM_1000_NS6detail15normal_iteratorINS5_10device_ptrI14TriangleVertexEEEEm15CompareVerticesS9_EEvbT_PT2_T0_SG_PSG_T1_SG_i
        .type           _ZN3cub18CUB_300001_SM_10006detail10merge_sort30DeviceMergeSortPartitionKernelIN6thrust24THRUST_300001_SM_1000_NS6detail15normal_iteratorINS5_10device_ptrI14TriangleVertexEEEEm15CompareVerticesS9_EEvbT_PT2_T0_SG_PSG_T1_SG_i,@function
        .size           _ZN3cub18CUB_300001_SM_10006detail10merge_sort30DeviceMergeSortPartitionKernelIN6thrust24THRUST_300001_SM_1000_NS6detail15normal_iteratorINS5_10device_ptrI14TriangleVertexEEEEm15CompareVerticesS9_EEvbT_PT2_T0_SG_PSG_T1_SG_i,(.L_x_479 - _ZN3cub18CUB_300001_SM_10006detail10merge_sort30DeviceMergeSortPartitionKernelIN6thrust24THRUST_300001_SM_1000_NS6detail15normal_iteratorINS5_10device_ptrI14TriangleVertexEEEEm15CompareVerticesS9_EEvbT_PT2_T0_SG_PSG_T1_SG_i)
        .other          _ZN3cub18CUB_300001_SM_10006detail10merge_sort30DeviceMergeSortPartitionKernelIN6thrust24THRUST_300001_SM_1000_NS6detail15normal_iteratorINS5_10device_ptrI14TriangleVertexEEEEm15CompareVerticesS9_EEvbT_PT2_T0_SG_PSG_T1_SG_i,@"STO_CUDA_ENTRY STV_DEFAULT"
_ZN3cub18CUB_300001_SM_10006detail10merge_sort30DeviceMergeSortPartitionKernelIN6thrust24THRUST_300001_SM_1000_NS6detail15normal_iteratorINS5_10device_ptrI14TriangleVertexEEEEm15CompareVerticesS9_EEvbT_PT2_T0_SG_PSG_T1_SG_i:
.text._ZN3cub18CUB_300001_SM_10006detail10merge_sort30DeviceMergeSortPartitionKernelIN6thrust24THRUST_300001_SM_1000_NS6detail15normal_iteratorINS5_10device_ptrI14TriangleVertexEEEEm15CompareVerticesS9_EEvbT_PT2_T0_SG_PSG_T1_SG_i:
[----:B------:R-:W-:Y:S01]  /*0000*/  LDC R1, c[0x0][0x37c] ;  /* 0x0000df00ff017b82 */ /* 0x000fe20000000800 */
[----:B------:R-:W0:Y:S01]  /*0010*/  S2R R0, SR_CTAID.X ;  /* 0x0000000000007919 */ /* 0x000e220000002500 */
[----:B------:R-:W0:Y:S01]  /*0020*/  LDCU UR4, c[0x0][0x360] ;  /* 0x00006c00ff0477ac */ /* 0x000e220008000800 */
[----:B------:R-:W0:Y:S01]  /*0030*/  S2R R3, SR_TID.X ;  /* 0x0000000000037919 */ /* 0x000e220000002100 */
[----:B------:R-:W1:Y:S01]  /*0040*/  LDCU.64 UR10, c[0x0][0x3a0] ;  /* 0x00007400ff0a77ac */ /* 0x000e620008000a00 */
[----:B0-----:R-:W-:-:S05]  /*0050*/  IMAD R0, R0, UR4, R3 ;  /* 0x0000000400007c24 */ /* 0x001fca000f8e0203 */
[----:B-1----:R-:W-:-:S04]  /*0060*/  ISETP.GE.U32.AND P0, PT, R0, UR10, PT ;  /* 0x0000000a00007c0c */ /* 0x002fc8000bf06070 */
[----:B------:R-:W-:-:S13]  /*0070*/  ISETP.GE.U32.AND.EX P0, PT, RZ, UR11, PT, P0 ;  /* 0x0000000bff007c0c */ /* 0x000fda000bf06100 */
[----:B------:R-:W-:Y:S05]  /*0080*/  @P0 EXIT ;  /* 0x000000000000094d */ /* 0x000fea0003800000 */
[----:B------:R-:W0:Y:S01]  /*0090*/  LDCU.64 UR6, c[0x0][0x3b8] ;  /* 0x00007700ff0677ac */ /* 0x000e220008000a00 */
[----:B------:R-:W1:Y:S01]  /*00a0*/  LDC R8, c[0x0][0x3c0] ;  /* 0x0000f000ff087b82 */ /* 0x000e620000000800 */
[----:B------:R-:W-:Y:S01]  /*00b0*/  ACQBULK ;  /* 0x000000000000782e */ /* 0x000fe20000000000 */
[----:B------:R-:W2:Y:S01]  /*00c0*/  LDCU.64 UR8, c[0x0][0x358] ;  /* 0x00006b00ff0877ac */ /* 0x000ea20008000a00 */
[----:B0-----:R-:W-:Y:S02]  /*00d0*/  UIADD3 UR4, UPT, UPT, -UR6, URZ, URZ ;  /* 0x000000ff06047290 */ /* 0x001fe4000fffe1ff */
[----:B------:R-:W-:-:S04]  /*00e0*/  USHF.R.U32.HI UR5, URZ, 0x1, UR7 ;  /* 0x00000001ff057899 */ /* 0x000fc80008011607 */
[----:B------:R-:W-:Y:S01]  /*00f0*/  LOP3.LUT R3, R0, UR4, RZ, 0xc0, !PT ;  /* 0x0000000400037c12 */ /* 0x000fe2000f8ec0ff */
[----:B------:R-:W-:Y:S01]  /*0100*/  USHF.R.U64 UR4, UR6, 0x1, UR7 ;  /* 0x0000000106047899 */ /* 0x000fe20008001207 */
[----:B-1----:R-:W-:Y:S01]  /*0110*/  SHF.R.S32.HI R9, RZ, 0x1f, R8 ;  /* 0x0000001fff097819 */ /* 0x002fe20000011408 */
[----:B------:R-:W-:Y:S02]  /*0120*/  IMAD R2, R8, UR5, RZ ;  /* 0x0000000508027c24 */ /* 0x000fe4000f8e02ff */
[----:B------:R-:W-:-:S04]  /*0130*/  IMAD.WIDE.U32 R4, R3, R8, RZ ;  /* 0x0000000803047225 */ /* 0x000fc800078e00ff */
[----:B------:R-:W-:-:S04]  /*0140*/  IMAD.WIDE.U32 R10, R8, UR4, RZ ;  /* 0x00000004080a7c25 */ /* 0x000fc8000f8e00ff */
[C---:B------:R-:W-:Y:S01]  /*0150*/  IMAD R7, R9.reuse, UR4, R2 ;  /* 0x0000000409077c24 */ /* 0x040fe2000f8e0202 */
[----:B------:R-:W-:Y:S01]  /*0160*/  IADD3 R2, P2, PT, R0, 0x1, RZ ;  /* 0x0000000100027810 */ /* 0x000fe20007f5e0ff */
[----:B------:R-:W-:Y:S01]  /*0170*/  IMAD R12, R9, R3, R5 ;  /* 0x00000003090c7224 */ /* 0x000fe200078e0205 */
[----:B------:R-:W-:Y:S01]  /*0180*/  LOP3.LUT R3, RZ, R4, RZ, 0x33, !PT ;  /* 0x00000004ff037212 */ /* 0x000fe200078e33ff */
[----:B------:R-:W-:Y:S01]  /*0190*/  IMAD.IADD R14, R11, 0x1, R7 ;  /* 0x000000010b0e7824 */ /* 0x000fe200078e0207 */
[----:B------:R-:W0:Y:S01]  /*01a0*/  LDCU.64 UR4, c[0x0][0x398] ;  /* 0x00007300ff0477ac */ /* 0x000e220008000a00 */
[----:B------:R-:W-:Y:S01]  /*01b0*/  ISETP.NE.U32.AND P0, PT, R2, UR10, PT ;  /* 0x0000000a02007c0c */ /* 0x000fe2000bf05070 */
[----:B------:R-:W-:Y:S01]  /*01c0*/  IMAD.X R2, RZ, RZ, RZ, P2 ;  /* 0x000000ffff027224 */ /* 0x000fe200010e06ff */
[----:B------:R-:W-:Y:S02]  /*01d0*/  ISETP.LT.U32.AND P1, PT, R10, R3, PT ;  /* 0x000000030a00720c */ /* 0x000fe40003f21070 */
[----:B------:R-:W-:-:S02]  /*01e0*/  LOP3.LUT R5, RZ, R12, RZ, 0x33, !PT ;  /* 0x0000000cff057212 */ /* 0x000fc400078e33ff */
[----:B------:R-:W-:Y:S02]  /*01f0*/  ISETP.NE.AND.EX P0, PT, R2, UR11, PT, P0 ;  /* 0x0000000b02007c0c */ /* 0x000fe4000bf05300 */
[----:B------:R-:W-:-:S04]  /*0200*/  ISETP.LT.U32.AND.EX P1, PT, R14, R5, PT, P1 ;  /* 0x000000050e00720c */ /* 0x000fc80003f21110 */
[----:B------:R-:W-:Y:S02]  /*0210*/  SEL R3, R10, R3, P1 ;  /* 0x000000030a037207 */ /* 0x000fe40000800000 */
[----:B------:R-:W-:Y:S02]  /*0220*/  SEL R5, R14, R5, P1 ;  /* 0x000000050e057207 */ /* 0x000fe40000800000 */
[----:B------:R-:W-:-:S03]  /*0230*/  IADD3 R2, P1, PT, R3, R4, RZ ;  /* 0x0000000403027210 */ /* 0x000fc60007f3e0ff */
[----:B------:R-:W1:Y:S02]  /*0240*/  @!P0 LDC.64 R6, c[0x0][0x3a8] ;  /* 0x0000ea00ff068b82 */ /* 0x000e640000000a00 */
[----:B------:R-:W-:Y:S01]  /*0250*/  IMAD.X R3, R5, 0x1, R12, P1 ;  /* 0x0000000105037824 */ /* 0x000fe200008e060c */
[----:B0-----:R-:W-:-:S04]  /*0260*/  ISETP.LT.U32.AND P1, PT, R2, UR4, PT ;  /* 0x0000000402007c0c */ /* 0x001fc8000bf21070 */
[----:B------:R-:W-:-:S04]  /*0270*/  ISETP.LT.U32.AND.EX P1, PT, R3, UR5, PT, P1 ;  /* 0x0000000503007c0c */ /* 0x000fc8000bf21110 */
[----:B------:R-:W-:Y:S02]  /*0280*/  SEL R2, R2, UR4, P1 ;  /* 0x0000000402027c07 */ /* 0x000fe40008800000 */
[----:B------:R-:W-:Y:S02]  /*0290*/  SEL R3, R3, UR5, P1 ;  /* 0x0000000503037c07 */ /* 0x000fe40008800000 */
[----:B------:R-:W-:Y:S02]  /*02a0*/  LOP3.LUT R17, RZ, R2, RZ, 0x33, !PT ;  /* 0x00000002ff117212 */ /* 0x000fe400078e33ff */
[----:B------:R-:W-:Y:S02]  /*02b0*/  LOP3.LUT R19, RZ, R3, RZ, 0x33, !PT ;  /* 0x00000003ff137212 */ /* 0x000fe400078e33ff */
[----:B------:R-:W-:-:S04]  /*02c0*/  ISETP.LT.U32.AND P1, PT, R10, R17, PT ;  /* 0x000000110a00720c */ /* 0x000fc80003f21070 */
[----:B------:R-:W-:-:S04]  /*02d0*/  ISETP.LT.U32.AND.EX P1, PT, R14, R19, PT, P1 ;  /* 0x000000130e00720c */ /* 0x000fc80003f21110 */
[----:B------:R-:W-:Y:S02]  /*02e0*/  SEL R17, R10, R17, P1 ;  /* 0x000000110a117207 */ /* 0x000fe40000800000 */
[----:B------:R-:W-:Y:S02]  /*02f0*/  SEL R19, R14, R19, P1 ;  /* 0x000000130e137207 */ /* 0x000fe40000800000 */
[----:B------:R-:W-:Y:S02]  /*0300*/  IADD3 R17, P3, PT, R17, R2, RZ ;  /* 0x0000000211117210 */ /* 0x000fe40007f7e0ff */
[----:B-1----:R-:W-:Y:S02]  /*0310*/  @!P0 LEA R10, P2, R0, R6, 0x3 ;  /* 0x00000006000a8211 */ /* 0x002fe400078418ff */
[----:B------:R-:W-:Y:S01]  /*0320*/  ISETP.LT.U32.AND P1, PT, R4, UR4, PT ;  /* 0x0000000404007c0c */ /* 0x000fe2000bf21070 */
[----:B------:R-:W-:Y:S01]  /*0330*/  IMAD.X R19, R19, 0x1, R3, P3 ;  /* 0x0000000113137824 */ /* 0x000fe200018e0603 */
[----:B------:R-:W-:-:S02]  /*0340*/  @!P0 LEA.HI.X R11, R0, R7, RZ, 0x3, P2 ;  /* 0x00000007000b8211 */ /* 0x000fc400010f1cff */
[----:B------:R-:W-:Y:S02]  /*0350*/  ISETP.LT.U32.AND P2, PT, R17, UR4, PT ;  /* 0x0000000411007c0c */ /* 0x000fe4000bf41070 */
[----:B------:R-:W-:Y:S01]  /*0360*/  ISETP.LT.U32.AND.EX P1, PT, R12, UR5, PT, P1 ;  /* 0x000000050c007c0c */ /* 0x000fe2000bf21110 */
[----:B--2---:R0:W-:Y:S01]  /*0370*/  @!P0 STG.E.64 desc[UR8][R10.64], R2 ;  /* 0x000000020a008986 */ /* 0x0041e2000c101b08 */
[----:B------:R-:W-:Y:S02]  /*0380*/  ISETP.LT.U32.AND.EX P2, PT, R19, UR5, PT, P2 ;  /* 0x0000000513007c0c */ /* 0x000fe4000bf41120 */
[----:B------:R-:W-:Y:S02]  /*0390*/  SEL R5, R4, UR4, P1 ;  /* 0x0000000404057c07 */ /* 0x000fe40008800000 */
[----:B------:R-:W-:Y:S02]  /*03a0*/  SEL R7, R12, UR5, P1 ;  /* 0x000000050c077c07 */ /* 0x000fe40008800000 */
[----:B------:R-:W-:-:S02]  /*03b0*/  SEL R17, R17, UR4, P2 ;  /* 0x0000000411117c07 */ /* 0x000fc40009000000 */
[----:B------:R-:W-:Y:S01]  /*03c0*/  SEL R19, R19, UR5, P2 ;  /* 0x0000000513137c07 */ /* 0x000fe20009000000 */
[----:B------:R-:W-:Y:S06]  /*03d0*/  @!P0 EXIT ;  /* 0x000000000000894d */ /* 0x000fec0003800000 */
[----:B------:R-:W1:Y:S01]  /*03e0*/  LDCU.U8 UR5, c[0x0][0x380] ;  /* 0x00007000ff0577ac */ /* 0x000e620008000000 */
[----:B------:R-:W-:Y:S01]  /*03f0*/  IADD3 R15, P0, PT, R17, -R5, RZ ;  /* 0x80000005110f7210 */ /* 0x000fe20007f1e0ff */
[----:B------:R-:W-:Y:S01]  /*0400*/  BSSY.RECONVERGENT B0, `(.L_x_47) ;  /* 0x0000092000007945 */ /* 0x000fe20003800200 */
[----:B------:R-:W-:-:S03]  /*0410*/  UIADD3 UR4, UPT, UPT, UR6, -0x1, URZ ;  /* 0xffffffff06047890 */ /* 0x000fc6000fffe0ff */
[----:B------:R-:W-:-:S03]  /*0420*/  IMAD.X R4, R19, 0x1, ~R7, P0 ;  /* 0x0000000113047824 */ /* 0x000fc600000e0e07 */
[----:B------:R-:W-:-:S05]  /*0430*/  LOP3.LUT R13, R0, UR4, RZ, 0xc0, !PT ;  /* 0x00000004000d7c12 */ /* 0x000fca000f8ec0ff */
[----:B0-----:R-:W-:Y:S01]  /*0440*/  IMAD.WIDE.U32 R10, R13, R8, RZ ;  /* 0x000000080d0a7225 */ /* 0x001fe200078e00ff */
[----:B-1----:R-:W-:-:S03]  /*0450*/  UPRMT UR4, UR5, 0x8880, URZ ;  /* 0x0000888005047896 */ /* 0x002fc600080000ff */
[----:B------:R-:W-:Y:S01]  /*0460*/  IMAD R9, R9, R13, R11 ;  /* 0x0000000d09097224 */ /* 0x000fe200078e020b */
[----:B------:R-:W-:Y:S01]  /*0470*/  ISETP.LT.U32.AND P0, PT, R10, R15, PT ;  /* 0x0000000f0a00720c */ /* 0x000fe20003f01070 */
[----:B------:R-:W-:-:S03]  /*0480*/  UISETP.NE.AND UP0, UPT, UR4, URZ, UPT ;  /* 0x000000ff0400728c */ /* 0x000fc6000bf05270 */
[----:B------:R-:W-:-:S04]  /*0490*/  ISETP.LT.U32.AND.EX P0, PT, R9, R4, PT, P0 ;  /* 0x000000040900720c */ /* 0x000fc80003f01100 */
[----:B------:R-:W-:Y:S02]  /*04a0*/  SEL R15, R10, R15, P0 ;  /* 0x0000000f0a0f7207 */ /* 0x000fe40000000000 */
[----:B------:R-:W-:Y:S01]  /*04b0*/  SEL R9, R9, R4, P0 ;  /* 0x0000000409097207 */ /* 0x000fe20000000000 */
[----:B------:R-:W-:Y:S06]  /*04c0*/  BRA.U !UP0, `(.L_x_48) ;  /* 0x00000005080c7547 */ /* 0x000fec000b800000 */
[----:B------:R-:W-:Y:S01]  /*04d0*/  IADD3 R11, P0, PT, R17, -R2, RZ ;  /* 0x80000002110b7210 */ /* 0x000fe20007f1e0ff */
[----:B------:R-:W0:Y:S01]  /*04e0*/  LDCU.64 UR4, c[0x0][0x388] ;  /* 0x00007100ff0477ac */ /* 0x000e220008000a00 */
[----:B------:R-:W-:Y:S01]  /*04f0*/  IADD3 R10, P2, PT, R2, -R5, RZ ;  /* 0x80000005020a7210 */ /* 0x000fe20007f5e0ff */
[----:B------:R-:W-:Y:S02]  /*0500*/  BSSY.RECONVERGENT B1, `(.L_x_49) ;  /* 0x000003e000017945 */ /* 0x000fe40003800200 */
[----:B------:R-:W-:Y:S01]  /*0510*/  IMAD.X R8, R19, 0x1, ~R3, P0 ;  /* 0x0000000113087824 */ /* 0x000fe200000e0e03 */
[----:B------:R-:W-:Y:S01]  /*0520*/  ISETP.GT.U32.AND P0, PT, R15, R11, PT ;  /* 0x0000000b0f00720c */ /* 0x000fe20003f04070 */
[----:B------:R-:W-:Y:S01]  /*0530*/  IMAD.X R12, R3, 0x1, ~R7, P2 ;  /* 0x00000001030c7824 */ /* 0x000fe200010e0e07 */
[----:B------:R-:W-:Y:S02]  /*0540*/  ISETP.LT.U32.AND P1, PT, R10, R15, PT ;  /* 0x0000000f0a00720c */ /* 0x000fe40003f21070 */
[----:B------:R-:W-:-:S02]  /*0550*/  ISETP.GT.U32.AND.EX P0, PT, R9, R8, PT, P0 ;  /* 0x000000080900720c */ /* 0x000fc40003f04100 */
[----:B------:R-:W-:Y:S02]  /*0560*/  ISETP.LT.U32.AND.EX P1, PT, R12, R9, PT, P1 ;  /* 0x000000090c00720c */ /* 0x000fe40003f21110 */
[-C--:B------:R-:W-:Y:S02]  /*0570*/  SEL R6, R15, R11.reuse, P0 ;  /* 0x0000000b0f067207 */ /* 0x080fe40000000000 */
[----:B------:R-:W-:Y:S02]  /*0580*/  SEL R4, R9, R8, P0 ;  /* 0x0000000809047207 */ /* 0x000fe40000000000 */
[----:B------:R-:W-:Y:S02]  /*0590*/  IADD3 R6, P0, PT, R6, -R11, RZ ;  /* 0x8000000b06067210 */ /* 0x000fe40007f1e0ff */
[----:B------:R-:W-:Y:S02]  /*05a0*/  SEL R11, R10, R15, P1 ;  /* 0x0000000f0a0b7207 */ /* 0x000fe40000800000 */
[----:B------:R-:W-:Y:S01]  /*05b0*/  SEL R13, R12, R9, P1 ;  /* 0x000000090c0d7207 */ /* 0x000fe20000800000 */
[----:B------:R-:W-:Y:S01]  /*05c0*/  IMAD.X R4, R4, 0x1, ~R8, P0 ;  /* 0x0000000104047824 */ /* 0x000fe200000e0e08 */
[----:B------:R-:W-:-:S04]  /*05d0*/  ISETP.GE.U32.AND P0, PT, R6, R11, PT ;  /* 0x0000000b0600720c */ /* 0x000fc80003f06070 */
[----:B------:R-:W-:-:S13]  /*05e0*/  ISETP.GE.U32.AND.EX P0, PT, R4, R13, PT, P0 ;  /* 0x0000000d0400720c */ /* 0x000fda0003f06100 */
[----:B0-----:R-:W-:Y:S05]  /*05f0*/  @P0 BRA `(.L_x_50) ;  /* 0x0000000000b80947 */ /* 0x001fea0003800000 */
[----:B------:R-:W-:-:S05]  /*0600*/  IADD3 R10, P0, PT, R15, R2, RZ ;  /* 0x000000020f0a7210 */ /* 0x000fca0007f1e0ff */
[----:B------:R-:W-:-:S08]  /*0610*/  IMAD.X R12, R9, 0x1, R3, P0 ;  /* 0x00000001090c7824 */ /* 0x000fd000000e0603 */
.L_x_53:
[----:B------:R-:W-:-:S05]  /*0620*/  IADD3 R3, P0, PT, -R6, R11, RZ ;  /* 0x0000000b06037210 */ /* 0x000fca0007f1e1ff */
[----:B------:R-:W-:-:S05]  /*0630*/  IMAD.X R2, R13, 0x1, ~R4, P0 ;  /* 0x000000010d027824 */ /* 0x000fca00000e0e04 */
[----:B------:R-:W-:-:S04]  /*0640*/  SHF.R.U64 R3, R3, 0x1, R2 ;  /* 0x0000000103037819 */ /* 0x000fc80000001202 */
[----:B------:R-:W-:Y:S02]  /*0650*/  IADD3 R14, P0, PT, R6, R3, RZ ;  /* 0x00000003060e7210 */ /* 0x000fe40007f1e0ff */
[----:B------:R-:W-:Y:S02]  /*0660*/  SHF.R.U32.HI R3, RZ, 0x1, R2 ;  /* 0x00000001ff037819 */ /* 0x000fe40000011602 */
[----:B------:R-:W-:-:S03]  /*0670*/  LOP3.LUT R9, RZ, R14, RZ, 0x33, !PT ;  /* 0x0000000eff097212 */ /* 0x000fc600078e33ff */
[----:B------:R-:W-:Y:S01]  /*0680*/  IMAD.X R20, R4, 0x1, R3, P0 ;  /* 0x0000000104147824 */ /* 0x000fe200000e0603 */
[----:B------:R-:W-:Y:S02]  /*0690*/  IADD3 R15, P0, PT, R14, R5, RZ ;  /* 0x000000050e0f7210 */ /* 0x000fe40007f1e0ff */
[----:B------:R-:W-:Y:S02]  /*06a0*/  IADD3 R9, P1, PT, R9, R10, RZ ;  /* 0x0000000a09097210 */ /* 0x000fe40007f3e0ff */
[----:B------:R-:W-:Y:S01]  /*06b0*/  LOP3.LUT R3, RZ, R20, RZ, 0x33, !PT ;  /* 0x00000014ff037212 */ /* 0x000fe200078e33ff */
[----:B------:R-:W-:Y:S01]  /*06c0*/  IMAD.X R18, R20, 0x1, R7, P0 ;  /* 0x0000000114127824 */ /* 0x000fe200000e0607 */
[----:B------:R-:W-:-:S03]  /*06d0*/  LEA R2, P0, R15, UR4, 0x4 ;  /* 0x000000040f027c11 */ /* 0x000fc6000f8020ff */
[----:B------:R-:W-:Y:S01]  /*06e0*/  IMAD.X R16, R3, 0x1, R12, P1 ;  /* 0x0000000103107824 */ /* 0x000fe200008e060c */
[----:B------:R-:W-:Y:S02]  /*06f0*/  LEA R8, P1, R9, UR4, 0x4 ;  /* 0x0000000409087c11 */ /* 0x000fe4000f8220ff */
[----:B------:R-:W-:Y:S02]  /*0700*/  LEA.HI.X R3, R15, UR5, R18, 0x4, P0 ;  /* 0x000000050f037c11 */ /* 0x000fe400080f2412 */
[----:B------:R-:W-:-:S03]  /*0710*/  LEA.HI.X R9, R9, UR5, R16, 0x4, P1 ;  /* 0x0000000509097c11 */ /* 0x000fc600088f2410 */
[----:B------:R-:W2:Y:S04]  /*0720*/  LDG.E R15, desc[UR8][R2.64] ;  /* 0x00000008020f7981 */ /* 0x000ea8000c1e1900 */
[----:B------:R-:W2:Y:S01]  /*0730*/  LDG.E R16, desc[UR8][R8.64] ;  /* 0x0000000808107981 */ /* 0x000ea2000c1e1900 */
[----:B------:R-:W-:Y:S01]  /*0740*/  BSSY.RECONVERGENT B2, `(.L_x_51) ;  /* 0x0000010000027945 */ /* 0x000fe20003800200 */
[----:B------:R-:W-:Y:S02]  /*0750*/  PLOP3.LUT P0, PT, PT, PT, PT, 0x8, 0x80 ;  /* 0x000000000080781c */ /* 0x000fe40003f0e170 */
[----:B--2---:R-:W-:-:S13]  /*0760*/  FSETP.GEU.AND P1, PT, R16, R15, PT ;  /* 0x0000000f1000720b */ /* 0x004fda0003f2e000 */
[----:B------:R-:W-:Y:S05]  /*0770*/  @!P1 BRA `(.L_x_52) ;  /* 0x0000000000309947 */ /* 0x000fea0003800000 */
[----:B------:R-:W-:Y:S02]  /*0780*/  FSETP.NEU.AND P1, PT, R16, R15, PT ;  /* 0x0000000f1000720b */ /* 0x000fe40003f2d000 */
[----:B------:R-:W-:-:S11]  /*0790*/  PLOP3.LUT P0, PT, PT, PT, PT, 0x80, 0x8 ;  /* 0x000000000008781c */ /* 0x000fd60003f0f070 */
[----:B------:R-:W-:Y:S05]  /*07a0*/  @P1 BRA `(.L_x_52) ;  /* 0x0000000000241947 */ /* 0x000fea0003800000 */
[----:B------:R-:W2:Y:S04]  /*07b0*/  LDG.E R15, desc[UR8][R2.64+0x4] ;  /* 0x00000408020f7981 */ /* 0x000ea8000c1e1900 */
[----:B------:R-:W2:Y:S01]  /*07c0*/  LDG.E R16, desc[UR8][R8.64+0x4] ;  /* 0x0000040808107981 */ /* 0x000ea2000c1e1900 */
[----:B------:R-:W-:Y:S02]  /*07d0*/  PLOP3.LUT P0, PT, PT, PT, PT, 0x8, 0x80 ;  /* 0x000000000080781c */ /* 0x000fe40003f0e170 */
[----:B--2---:R-:W-:-:S13]  /*07e0*/  FSETP.GEU.AND P1, PT, R16, R15, PT ;  /* 0x0000000f1000720b */ /* 0x004fda0003f2e000 */
[----:B------:R-:W-:Y:S05]  /*07f0*/  @!P1 BRA `(.L_x_52) ;  /* 0x0000000000109947 */ /* 0x000fea0003800000 */
[----:B------:R-:W2:Y:S04]  /*0800*/  LDG.E R2, desc[UR8][R2.64+0x8] ;  /* 0x0000080802027981 */ /* 0x000ea8000c1e1900 */
[----:B------:R-:W2:Y:S01]  /*0810*/  LDG.E R9, desc[UR8][R8.64+0x8] ;  /* 0x0000080808097981 */ /* 0x000ea2000c1e1900 */
[----:B------:R-:W-:-:S04]  /*0820*/  FSETP.NEU.AND P0, PT, R16, R15, PT ;  /* 0x0000000f1000720b */ /* 0x000fc80003f0d000 */
[----:B--2---:R-:W-:-:S13]  /*0830*/  FSETP.GEU.OR P0, PT, R9, R2, P0 ;  /* 0x000000020900720b */ /* 0x004fda000070e400 */
.L_x_52:
[----:B------:R-:W-:Y:S05]  /*0840*/  BSYNC.RECONVERGENT B2 ;  /* 0x0000000000027941 */ /* 0x000fea0003800200 */
.L_x_51:
[----:B------:R-:W-:Y:S02]  /*0850*/  IADD3 R3, P1, PT, R14, 0x1, RZ ;  /* 0x000000010e037810 */ /* 0x000fe40007f3e0ff */
[----:B------:R-:W-:Y:S02]  /*0860*/  SEL R11, R11, R14, P0 ;  /* 0x0000000e0b0b7207 */ /* 0x000fe40000000000 */
[----:B------:R-:W-:Y:S01]  /*0870*/  SEL R6, R3, R6, P0 ;  /* 0x0000000603067207 */ /* 0x000fe20000000000 */
[----:B------:R-:W-:Y:S01]  /*0880*/  IMAD.X R9, RZ, RZ, R20, P1 ;  /* 0x000000ffff097224 */ /* 0x000fe200008e0614 */
[----:B------:R-:W-:-:S04]  /*0890*/  SEL R13, R13, R20, P0 ;  /* 0x000000140d0d7207 */ /* 0x000fc80000000000 */
[----:B------:R-:W-:Y:S02]  /*08a0*/  SEL R4, R9, R4, P0 ;  /* 0x0000000409047207 */ /* 0x000fe40000000000 */
[----:B------:R-:W-:-:S04]  /*08b0*/  ISETP.GE.U32.AND P0, PT, R6, R11, PT ;  /* 0x0000000b0600720c */ /* 0x000fc80003f06070 */
[----:B------:R-:W-:-:S13]  /*08c0*/  ISETP.GE.U32.AND.EX P0, PT, R4, R13, PT, P0 ;  /* 0x0000000d0400720c */ /* 0x000fda0003f06100 */
[----:B------:R-:W-:Y:S05]  /*08d0*/  @!P0 BRA `(.L_x_53) ;  /* 0xfffffffc00508947 */ /* 0x000fea000383ffff */
.L_x_50:
[----:B------:R-:W-:Y:S05]  /*08e0*/  BSYNC.RECONVERGENT B1 ;  /* 0x0000000000017941 */ /* 0x000fea0003800200 */
.L_x_49:
[----:B------:R-:W-:Y:S05]  /*08f0*/  BRA `(.L_x_54) ;  /* 0x0000000400087947 */ /* 0x000fea0003800000 */
.L_x_48:
[----:B------:R-:W-:Y:S01]  /*0900*/  IADD3 R6, P0, PT, R17, -R2, RZ ;  /* 0x8000000211067210 */ /* 0x000fe20007f1e0ff */
[----:B------:R-:W0:Y:S01]  /*0910*/  LDCU.64 UR4, c[0x0][0x390] ;  /* 0x00007200ff0477ac */ /* 0x000e220008000a00 */
[----:B------:R-:W-:-:S03]  /*0920*/  IADD3 R4, P2, PT, R2, -R5, RZ ;  /* 0x8000000502047210 */ /* 0x000fc60007f5e0ff */
[----:B------:R-:W-:Y:S01]  /*0930*/  IMAD.X R10, R19, 0x1, ~R3, P0 ;  /* 0x00000001130a7824 */ /* 0x000fe200000e0e03 */
[----:B------:R-:W-:Y:S01]  /*0940*/  ISETP.GT.U32.AND P0, PT, R15, R6, PT ;  /* 0x000000060f00720c */ /* 0x000fe20003f04070 */
[----:B------:R-:W-:Y:S01]  /*0950*/  IMAD.X R8, R3, 0x1, ~R7, P2 ;  /* 0x0000000103087824 */ /* 0x000fe200010e0e07 */
[----:B------:R-:W-:Y:S02]  /*0960*/  ISETP.LT.U32.AND P1, PT, R4, R15, PT ;  /* 0x0000000f0400720c */ /* 0x000fe40003f21070 */
[----:B------:R-:W-:Y:S02]  /*0970*/  ISETP.GT.U32.AND.EX P0, PT, R9, R10, PT, P0 ;  /* 0x0000000a0900720c */ /* 0x000fe40003f04100 */
[----:B------:R-:W-:Y:S02]  /*0980*/  ISETP.LT.U32.AND.EX P1, PT, R8, R9, PT, P1 ;  /* 0x000000090800720c */ /* 0x000fe40003f21110 */
[----:B------:R-:W-:Y:S02]  /*0990*/  SEL R11, R15, R6, P0 ;  /* 0x000000060f0b7207 */ /* 0x000fe40000000000 */
[----:B------:R-:W-:-:S02]  /*09a0*/  SEL R13, R9, R10, P0 ;  /* 0x0000000a090d7207 */ /* 0x000fc40000000000 */
[----:B------:R-:W-:Y:S02]  /*09b0*/  IADD3 R6, P0, PT, R11, -R6, RZ ;  /* 0x800000060b067210 */ /* 0x000fe40007f1e0ff */
[----:B------:R-:W-:Y:S02]  /*09c0*/  SEL R11, R4, R15, P1 ;  /* 0x0000000f040b7207 */ /* 0x000fe40000800000 */
[----:B------:R-:W-:Y:S01]  /*09d0*/  SEL R17, R8, R9, P1 ;  /* 0x0000000908117207 */ /* 0x000fe20000800000 */
[----:B------:R-:W-:Y:S01]  /*09e0*/  IMAD.X R4, R13, 0x1, ~R10, P0 ;  /* 0x000000010d047824 */ /* 0x000fe200000e0e0a */
[----:B------:R-:W-:-:S04]  /*09f0*/  ISETP.GE.U32.AND P0, PT, R6, R11, PT ;  /* 0x0000000b0600720c */ /* 0x000fc80003f06070 */
[----:B------:R-:W-:-:S13]  /*0a00*/  ISETP.GE.U32.AND.EX P0, PT, R4, R17, PT, P0 ;  /* 0x000000110400720c */ /* 0x000fda0003f06100 */
[----:B0-----:R-:W-:Y:S05]  /*0a10*/  @P0 BRA `(.L_x_54) ;  /* 0x0000000000c00947 */ /* 0x001fea0003800000 */
[----:B------:R-:W-:Y:S01]  /*0a20*/  IADD3 R10, P0, PT, R15, R2, RZ ;  /* 0x000000020f0a7210 */ /* 0x000fe20007f1e0ff */
[----:B------:R-:W-:Y:S02]  /*0a30*/  IMAD.MOV.U32 R13, RZ, RZ, R11 ;  /* 0x000000ffff0d7224 */ /* 0x000fe400078e000b */
[----:B------:R-:W-:Y:S02]  /*0a40*/  IMAD.MOV.U32 R11, RZ, RZ, R17 ;  /* 0x000000ffff0b7224 */ /* 0x000fe400078e0011 */
[----:B------:R-:W-:-:S08]  /*0a50*/  IMAD.X R12, R9, 0x1, R3, P0 ;  /* 0x00000001090c7824 */ /* 0x000fd000000e0603 */
.L_x_57:
        /* <DEDUP_REMOVED lines=34> */
.L_x_56:
[----:B------:R-:W-:Y:S05]  /*0c80*/  BSYNC.RECONVERGENT B1 ;  /* 0x0000000000017941 */ /* 0x000fea0003800200 */
.L_x_55:
        /* <DEDUP_REMOVED lines=9> */
.L_x_54:
[----:B------:R-:W-:Y:S05]  /*0d20*/  BSYNC.RECONVERGENT B0 ;  /* 0x0000000000007941 */ /* 0x000fea0003800200 */
.L_x_47:
[----:B------:R-:W0:Y:S01]  /*0d30*/  LDCU.64 UR6, c[0x0][0x3a8] ;  /* 0x00007500ff0677ac */ /* 0x000e220008000a00 */
[----:B------:R-:W-:-:S05]  /*0d40*/  IADD3 R6, P0, PT, R5, R6, RZ ;  /* 0x0000000605067210 */ /* 0x000fca0007f1e0ff */
[----:B------:R-:W-:Y:S01]  /*0d50*/  IMAD.X R7, R7, 0x1, R4, P0 ;  /* 0x0000000107077824 */ /* 0x000fe200000e0604 */
[----:B0-----:R-:W-:-:S04]  /*0d60*/  LEA R2, P1, R0, UR6, 0x3 ;  /* 0x0000000600027c11 */ /* 0x001fc8000f8218ff */
[----:B------:R-:W-:-:S05]  /*0d70*/  LEA.HI.X R3, R0, UR7, RZ, 0x3, P1 ;  /* 0x0000000700037c11 */ /* 0x000fca00088f1cff */
[----:B------:R-:W-:Y:S01]  /*0d80*/  STG.E.64 desc[UR8][R2.64], R6 ;  /* 0x0000000602007986 */ /* 0x000fe2000c101b08 */
[----:B------:R-:W-:Y:S05]  /*0d90*/  EXIT ;  /* 0x000000000000794d */ /* 0x000fea0003800000 */
.L_x_58:
        /* <DEDUP_REMOVED lines=14> */
.L_x_479:


//--------------------- .text._ZN3cub18CUB_300001_SM_10006detail10merge_sort30DeviceMergeSortBlockSortKernelINS2_10policy_hubIN6thrust24THRUST_300001_SM_1000_NS6detail15normal_iteratorINS6_10device_ptrI14TriangleVertexEEEEE9Policy600ESC_PNS0_8NullTypeESC_SG_m15CompareVerticesSA_SF_EEvbT0_T1_T2_T3_T4_PT6_PT7_T5_NS1_7vsmem_tE --------------------------
	.section	.text._ZN3cub18CUB_300001_SM_10006detail10merge_sort30DeviceMergeSortBlockSortKernelINS2_10policy_hubIN6thrust24THRUST_300001_SM_1000_NS6detail15normal_iteratorINS6_10device_ptrI14TriangleVertexEEEEE9Policy600ESC_PNS0_8NullTypeESC_SG_m15CompareVerticesSA_SF_EEvbT0_T1_T2_T3_T4_PT6_PT7_T5_NS1_7vsmem_tE,"ax",@progbits
	.align	128
        .global         _ZN3cub18CUB_300001_SM_10006detail10merge_sort30DeviceMergeSortBlockSortKernelINS2_10policy_hubIN6thrust24THRUST_300001_SM_1000_NS6detail15normal_iteratorINS6_10device_ptrI14TriangleVertexEEEEE9Policy600ESC_PNS0_8NullTypeESC_SG_m15CompareVerticesSA_SF_EEvbT0_T1_T2_T3_T4_PT6_PT7_T5_NS1_7vsmem_tE
        .type           _ZN3cub18CUB_300001_SM_10006detail10merge_sort30DeviceMergeSortBlockSortKernelINS2_10policy_hubIN6thrust24THRUST_300001_SM_1000_NS6detail15normal_iteratorINS6_10device_ptrI14TriangleVertexEEEEE9Policy600ESC_PNS0_8NullTypeESC_SG_m15CompareVerticesSA_SF_EEvbT0_T1_T2_T3_T4_PT6_PT7_T5_NS1_7vsmem_tE,@function
        .size           _ZN3cub18CUB_300001_SM_10006detail10merge_sort30DeviceMergeSortBlockSortKernelINS2_10policy_hubIN6thrust24THRUST_300001_SM_1000_NS6detail15normal_iteratorINS6_10device_ptrI14TriangleVertexEEEEE9Policy600ESC_PNS0_8NullTypeESC_SG_m15CompareVerticesSA_SF_EEvbT0_T1_T2_T3_T4_PT6_PT7_T5_NS1_7vsmem_tE,(.L_x_480 - _ZN3cub18CUB_300001_SM_10006detail10merge_sort30DeviceMergeSortBlockSortKernelINS2_10policy_hubIN6thrust24THRUST_300001_SM_1000_NS6detail15normal_iteratorINS6_10device_ptrI14TriangleVertexEEEEE9Policy600ESC_PNS0_8NullTypeESC_SG_m15CompareVerticesSA_SF_EEvbT0_T1_T2_T3_T4_PT6_PT7_T5_NS1_7vsmem_tE)
        .other          _ZN3cub18CUB_300001_SM_10006detail10merge_sort30DeviceMergeSortBlockSortKernelINS2_10policy_hubIN6thrust24THRUST_300001_SM_1000_NS6detail15normal_iteratorINS6_10device_ptrI14TriangleVertexEEEEE9Policy600ESC_PNS0_8NullTypeESC_SG_m15CompareVerticesSA_SF_EEvbT0_T1_T2_T3_T4_PT6_PT7_T5_NS1_7vsmem_tE,@"STO_CUDA_ENTRY STV_DEFAULT"
_ZN3cub18CUB_300001_SM_10006detail10merge_sort30DeviceMergeSortBlockSortKernelINS2_10policy_hubIN6thrust24THRUST_300001_SM_1000_NS6detail15normal_iteratorINS6_10device_ptrI14TriangleVertexEEEEE9Policy600ESC_PNS0_8NullTypeESC_SG_m15CompareVerticesSA_SF_EEvbT0_T1_T2_T3_T4_PT6_PT7_T5_NS1_7vsmem_tE:
.text._ZN3cub18CUB_300001_SM_10006detail10merge_sort30DeviceMergeSortBlockSortKernelINS2_10policy_hubIN6thrust24THRUST_300001_SM_1000_NS6detail15normal_iteratorINS6_10device_ptrI14TriangleVertexEEEEE9Policy600ESC_PNS0_8NullTypeESC_SG_m15CompareVerticesSA_SF_EEvbT0_T1_T2_T3_T4_PT6_PT7_T5_NS1_7vsmem_tE:
[----:B------:R-:W-:Y:S01]  /*0000*/  LDC R1, c[0x0][0x37c] ;  /* 0x0000df00ff017b82 */ /* 0x000fe20000000800 */
[----:B------:R-:W0:Y:S01]  /*0010*/  S2R R5, SR_CTAID.X ;  /* 0x0000000000057919 */ /* 0x000e220000002500 */
[----:B------:R-:W1:Y:S01]  /*0020*/  LDCU UR4, c[0x0][0x370] ;  /* 0x00006e00ff0477ac */ /* 0x000e620008000800 */
[----:B------:R-:W2:Y:S01]  /*0030*/  LDCU.64 UR6, c[0x0][0x358] ;  /* 0x00006b00ff0677ac */ /* 0x000ea20008000a00 */
[----:B-1----:R-:W-:-:S04]  /*0040*/  UIADD3 UR4, UP0, UPT, UR4, -0x1, URZ ;  /* 0xffffffff04047890 */ /* 0x002fc8000ff1e0ff */
[----:B------:R-:W-:-:S06]  /*0050*/  UIADD3.X UR5, UPT, UPT, URZ, -0x1, URZ, UP0, !UPT ;  /* 0xffffffffff057890 */ /* 0x000fcc00087fe4ff */
[----:B------:R-:W-:Y:S01]  /*0060*/  IMAD.U32 R0, RZ, RZ, UR5 ;  /* 0x00000005ff007e24 */ /* 0x000fe2000f8e00ff */
[C---:B0-----:R-:W-:Y:S01]  /*0070*/  ISETP.LT.U32.AND P0, PT, R5.reuse, UR4, PT ;  /* 0x0000000405007c0c */ /* 0x041fe2000bf01070 */
[----:B------:R-:W-:-:S03]  /*0080*/  IMAD.WIDE.U32 R2, R5, 0x400, RZ ;  /* 0x0000040005027825 */ /* 0x000fc600078e00ff */
[----:B------:R-:W-:-:S13]  /*0090*/  ISETP.GT.U32.AND.EX P0, PT, R0, RZ, PT, P0 ;  /* 0x000000ff0000720c */ /* 0x000fda0003f04100 */
[----:B--2---:R-:W-:Y:S05]  /*00a0*/  @!P0 BRA `(.L_x_59) ;  /* 0x0000001c002c8947 */ /* 0x004fea0003800000 */
[----:B------:R-:W0:Y:S01]  /*00b0*/  S2R R26, SR_TID.X ;  /* 0x00000000001a7919 */ /* 0x000e220000002100 */
[----:B------:R-:W1:Y:S01]  /*00c0*/  LDCU.64 UR4, c[0x0][0x388] ;  /* 0x00007100ff0477ac */ /* 0x000e620008000a00 */
[----:B------:R-:W-:Y:S01]  /*00d0*/  ACQBULK ;  /* 0x000000000000782e */ /* 0x000fe20000000000 */
[----:B0-----:R-:W-:-:S05]  /*00e0*/  IMAD.SHL.U32 R0, R26, 0x4, RZ ;  /* 0x000000041a007824 */ /* 0x001fca00078e00ff */
[----:B------:R-:W-:-:S04]  /*00f0*/  LOP3.LUT R5, R0, 0xf80, RZ, 0xc0, !PT ;  /* 0x00000f8000057812 */ /* 0x000fc800078ec0ff */
[----:B------:R-:W-:-:S04]  /*0100*/  LOP3.LUT R7, R5, 0x1f, R26, 0xf8, !PT ;  /* 0x0000001f05077812 */ /* 0x000fc800078ef81a */
[----:B------:R-:W-:-:S05]  /*0110*/  IADD3 R7, P0, PT, R2, R7, RZ ;  /* 0x0000000702077210 */ /* 0x000fca0007f1e0ff */
[----:B------:R-:W-:Y:S02]  /*0120*/  IMAD.X R24, RZ, RZ, R3, P0 ;  /* 0x000000ffff187224 */ /* 0x000fe400000e0603 */
[----:B------:R-:W-:-:S03]  /*0130*/  IMAD.SHL.U32 R25, R7, 0x10, RZ ;  /* 0x0000001007197824 */ /* 0x000fc600078e00ff */
[----:B------:R-:W-:Y:S02]  /*0140*/  SHF.L.U64.HI R24, R7, 0x4, R24 ;  /* 0x0000000407187819 */ /* 0x000fe40000010218 */
[----:B-1----:R-:W-:-:S04]  /*0150*/  IADD3 R2, P0, PT, R25, UR4, RZ ;  /* 0x0000000419027c10 */ /* 0x002fc8000ff1e0ff */
[----:B------:R-:W-:-:S05]  /*0160*/  IADD3.X R3, PT, PT, R24, UR5, RZ, P0, !PT ;  /* 0x0000000518037c10 */ /* 0x000fca00087fe4ff */
[----:B------:R-:W2:Y:S04]  /*0170*/  LDG.E R8, desc[UR6][R2.64] ;  /* 0x0000000602087981 */ /* 0x000ea8000c1e1900 */
[----:B------:R-:W2:Y:S04]  /*0180*/  LDG.E R9, desc[UR6][R2.64+0x4] ;  /* 0x0000040602097981 */ /* 0x000ea8000c1e1900 */
[----:B------:R-:W2:Y:S04]  /*0190*/  LDG.E R10, desc[UR6][R2.64+0x8] ;  /* 0x00000806020a7981 */ /* 0x000ea8000c1e1900 */
[----:B------:R-:W2:Y:S04]  /*01a0*/  LDG.E R11, desc[UR6][R2.64+0xc] ;  /* 0x00000c06020b7981 */ /* 0x000ea8000c1e1900 */
[----:B------:R-:W3:Y:S04]  /*01b0*/  LDG.E R12, desc[UR6][R2.64+0x200] ;  /* 0x00020006020c7981 */ /* 0x000ee8000c1e1900 */
[----:B------:R-:W3:Y:S04]  /*01c0*/  LDG.E R13, desc[UR6][R2.64+0x204] ;  /* 0x00020406020d7981 */ /* 0x000ee8000c1e1900 */
[----:B------:R-:W3:Y:S04]  /*01d0*/  LDG.E R14, desc[UR6][R2.64+0x208] ;  /* 0x00020806020e7981 */ /* 0x000ee8000c1e1900 */
[----:B------:R-:W3:Y:S04]  /*01e0*/  LDG.E R15, desc[UR6][R2.64+0x20c] ;  /* 0x00020c06020f7981 */ /* 0x000ee8000c1e1900 */
[----:B------:R-:W4:Y:S04]  /*01f0*/  LDG.E R16, desc[UR6][R2.64+0x400] ;  /* 0x0004000602107981 */ /* 0x000f28000c1e1900 */
[----:B------:R-:W4:Y:S04]  /*0200*/  LDG.E R17, desc[UR6][R2.64+0x404] ;  /* 0x0004040602117981 */ /* 0x000f28000c1e1900 */
[----:B------:R-:W4:Y:S04]  /*0210*/  LDG.E R18, desc[UR6][R2.64+0x408] ;  /* 0x0004080602127981 */ /* 0x000f28000c1e1900 */
[----:B------:R-:W4:Y:S04]  /*0220*/  LDG.E R19, desc[UR6][R2.64+0x40c] ;  /* 0x00040c0602137981 */ /* 0x000f28000c1e1900 */
[----:B------:R-:W5:Y:S04]  /*0230*/  LDG.E R20, desc[UR6][R2.64+0x600] ;  /* 0x0006000602147981 */ /* 0x000f68000c1e1900 */
[----:B------:R-:W5:Y:S04]  /*0240*/  LDG.E R21, desc[UR6][R2.64+0x604] ;  /* 0x0006040602157981 */ /* 0x000f68000c1e1900 */
[----:B------:R-:W5:Y:S04]  /*0250*/  LDG.E R22, desc[UR6][R2.64+0x608] ;  /* 0x0006080602167981 */ /* 0x000f68000c1e1900 */
[----:B------:R-:W5:Y:S01]  /*0260*/  LDG.E R23, desc[UR6][R2.64+0x60c] ;  /* 0x00060c0602177981 */ /* 0x000f62000c1e1900 */
[----:B------:R-:W0:Y:S01]  /*0270*/  S2UR UR5, SR_CgaCtaId ;  /* 0x00000000000579c3 */ /* 0x000e220000008800 */
[----:B------:R-:W-:Y:S01]  /*0280*/  UMOV UR4, 0x400 ;  /* 0x0000040000047882 */ /* 0x000fe20000000000 */
[----:B------:R-:W1:Y:S01]  /*0290*/  S2R R0, SR_LANEID ;  /* 0x0000000000007919 */ /* 0x000e620000000000 */
[----:B0-----:R-:W-:Y:S01]  /*02a0*/  ULEA UR4, UR5, UR4, 0x18 ;  /* 0x0000000405047291 */ /* 0x001fe2000f8ec0ff */
[----:B-1----:R-:W-:-:S05]  /*02b0*/  IMAD.IADD R29, R5, 0x1, R0 ;  /* 0x00000001051d7824 */ /* 0x002fca00078e0200 */
[----:B------:R-:W-:-:S05]  /*02c0*/  LEA R29, R29, UR4, 0x4 ;  /* 0x000000041d1d7c11 */ /* 0x000fca000f8e20ff */
[----:B------:R-:W-:Y:S01]  /*02d0*/  IMAD R0, R0, 0x30, R29 ;  /* 0x0000003000007824 */ /* 0x000fe200078e021d */
[----:B--2---:R-:W-:Y:S04]  /*02e0*/  STS.128 [R29], R8 ;  /* 0x000000081d007388 */ /* 0x004fe80000000c00 */
[----:B---3--:R-:W-:Y:S04]  /*02f0*/  STS.128 [R29+0x200], R12 ;  /* 0x0002000c1d007388 */ /* 0x008fe80000000c00 */
[----:B----4-:R-:W-:Y:S04]  /*0300*/  STS.128 [R29+0x400], R16 ;  /* 0x000400101d007388 */ /* 0x010fe80000000c00 */
[----:B-----5:R-:W-:Y:S01]  /*0310*/  STS.128 [R29+0x600], R20 ;  /* 0x000600141d007388 */ /* 0x020fe20000000c00 */
[----:B------:R-:W-:-:S03]  /*0320*/  NOP ;  /* 0x0000000000007918 */ /* 0x000fc60000000000 */
[----:B------:R-:W-:Y:S04]  /*0330*/  LDS.128 R4, [R0] ;  /* 0x0000000000047984 */ /* 0x000fe80000000c00 */
[----:B------:R-:W0:Y:S04]  /*0340*/  LDS.128 R36, [R0+0x10] ;  /* 0x0000100000247984 */ /* 0x000e280000000c00 */
[----:B------:R1:W2:Y:S04]  /*0350*/  LDS.128 R32, [R0+0x20] ;  /* 0x0000200000207984 */ /* 0x0002a80000000c00 */
[----:B------:R1:W3:Y:S01]  /*0360*/  LDS.128 R40, [R0+0x30] ;  /* 0x0000300000287984 */ /* 0x0002e20000000c00 */
[----:B------:R-:W-:Y:S01]  /*0370*/  BAR.SYNC.DEFER_BLOCKING 0x0 ;  /* 0x0000000000007b1d */ /* 0x000fe20000010000 */
[----:B0-----:R-:W-:-:S07]  /*0380*/  FSETP.GEU.AND P0, PT, R36, R4, PT ;  /* 0x000000042400720b */ /* 0x001fce0003f0e000 */
[----:B------:R-:W-:Y:S01]  /*0390*/  PREEXIT ;  /* 0x000000000000782d */ /* 0x000fe20000000000 */
[----:B------:R-:W-:Y:S05]  /*03a0*/  BSSY.RECONVERGENT B0, `(.L_x_60) ;  /* 0x0000019000007945 */ /* 0x000fea0003800200 */
[----:B-123--:R-:W-:Y:S05]  /*03b0*/  @!P0 BRA `(.L_x_61) ;  /* 0x00000000003c8947 */ /* 0x00efea0003800000 */
[----:B------:R-:W-:Y:S01]  /*03c0*/  FSETP.NEU.AND P0, PT, R36, R4, PT ;  /* 0x000000042400720b */ /* 0x000fe20003f0d000 */
[----:B------:R-:W-:Y:S02]  /*03d0*/  IMAD.MOV.U32 R0, RZ, RZ, R39 ;  /* 0x000000ffff007224 */ /* 0x000fe400078e0027 */
[----:B------:R-:W-:Y:S02]  /*03e0*/  IMAD.MOV.U32 R3, RZ, RZ, R38 ;  /* 0x000000ffff037224 */ /* 0x000fe400078e0026 */
[----:B------:R-:W-:Y:S02]  /*03f0*/  IMAD.MOV.U32 R2, RZ, RZ, R37 ;  /* 0x000000ffff027224 */ /* 0x000fe400078e0025 */
[----:B------:R-:W-:-:S06]  /*0400*/  IMAD.MOV.U32 R13, RZ, RZ, R36 ;  /* 0x000000ffff0d7224 */ /* 0x000fcc00078e0024 */
[----:B------:R-:W-:Y:S05]  /*0410*/  @P0 BRA `(.L_x_62) ;  /* 0x0000000000440947 */ /* 0x000fea0003800000 */
[----:B------:R-:W-:-:S13]  /*0420*/  FSETP.GEU.AND P0, PT, R37, R5, PT ;  /* 0x000000052500720b */ /* 0x000fda0003f0e000 */
[----:B------:R-:W-:Y:S05]  /*0430*/  @!P0 BRA `(.L_x_61) ;  /* 0x00000000001c8947 */ /* 0x000fea0003800000 */
[----:B------:R-:W-:Y:S01]  /*0440*/  FSETP.GEU.AND P0, PT, R38, R6, PT ;  /* 0x000000062600720b */ /* 0x000fe20003f0e000 */
[----:B------:R-:W-:Y:S02]  /*0450*/  IMAD.MOV.U32 R0, RZ, RZ, R39 ;  /* 0x000000ffff007224 */ /* 0x000fe400078e0027 */
[----:B------:R-:W-:Y:S01]  /*0460*/  IMAD.MOV.U32 R3, RZ, RZ, R38 ;  /* 0x000000ffff037224 */ /* 0x000fe200078e0026 */
[----:B------:R-:W-:Y:S01]  /*0470*/  FSETP.NEU.OR P0, PT, R37, R5, P0 ;  /* 0x000000052500720b */ /* 0x000fe2000070d400 */
[----:B------:R-:W-:Y:S02]  /*0480*/  IMAD.MOV.U32 R2, RZ, RZ, R37 ;  /* 0x000000ffff027224 */ /* 0x000fe400078e0025 */
[----:B------:R-:W-:-:S10]  /*0490*/  IMAD.MOV.U32 R13, RZ, RZ, R36 ;  /* 0x000000ffff0d7224 */ /* 0x000fd400078e0024 */
[----:B------:R-:W-:Y:S05]  /*04a0*/  @P0 BRA `(.L_x_62) ;  /* 0x0000000000200947 */ /* 0x000fea0003800000 */
.L_x_61:
[----:B------:R-:W-:Y:S01]  /*04b0*/  MOV R0, R7 ;  /* 0x0000000700007202 */ /* 0x000fe20000000f00 */
[----:B------:R-:W-:Y:S02]  /*04c0*/  IMAD.MOV.U32 R3, RZ, RZ, R6 ;  /* 0x000000ffff037224 */ /* 0x000fe400078e0006 */
[----:B------:R-:W-:Y:S02]  /*04d0*/  IMAD.MOV.U32 R2, RZ, RZ, R5 ;  /* 0x000000ffff027224 */ /* 0x000fe400078e0005 */
[----:B------:R-:W-:Y:S02]  /*04e0*/  IMAD.MOV.U32 R13, RZ, RZ, R4 ;  /* 0x000000ffff0d7224 */ /* 0x000fe400078e0004 */
[----:B------:R-:W-:Y:S02]  /*04f0*/  IMAD.MOV.U32 R7, RZ, RZ, R39 ;  /* 0x000000ffff077224 */ /* 0x000fe400078e0027 */
[----:B------:R-:W-:Y:S02]  /*0500*/  IMAD.MOV.U32 R6, RZ, RZ, R38 ;  /* 0x000000ffff067224 */ /* 0x000fe400078e0026 */
[----:B------:R-:W-:-:S02]  /*0510*/  IMAD.MOV.U32 R5, RZ, RZ, R37 ;  /* 0x000000ffff057224 */ /* 0x000fc400078e0025 */
[----:B------:R-:W-:-:S07]  /*0520*/  IMAD.MOV.U32 R4, RZ, RZ, R36 ;  /* 0x000000ffff047224 */ /* 0x000fce00078e0024 */
.L_x_62:
[----:B------:R-:W-:Y:S05]  /*0530*/  BSYNC.RECONVERGENT B0 ;  /* 0x0000000000007941 */ /* 0x000fea0003800200 */
.L_x_60:
[----:B------:R-:W-:Y:S01]  /*0540*/  FSETP.GEU.AND P0, PT, R40, R32, PT ;  /* 0x000000202800720b */ /* 0x000fe20003f0e000 */
[----:B------:R-:W-:-:S12]  /*0550*/  BSSY.RECONVERGENT B0, `(.L_x_63) ;  /* 0x0000019000007945 */ /* 0x000fd80003800200 */
[----:B------:R-:W-:Y:S05]  /*0560*/  @!P0 BRA `(.L_x_64) ;  /* 0x00000000003c8947 */ /* 0x000fea0003800000 */
        /* <DEDUP_REMOVED lines=9> */
[----:B------:R-:W-:Y:S01]  /*0600*/  IMAD.MOV.U32 R12, RZ, RZ, R43 ;  /* 0x000000ffff0c7224 */ /* 0x000fe200078e002b */
[----:B------:R-:W-:Y:S01]  /*0610*/  MOV R15, R41 ;  /* 0x00000029000f7202 */ /* 0x000fe20000000f00 */
[----:B------:R-:W-:Y:S01]  /*0620*/  IMAD.MOV.U32 R14, RZ, RZ, R42 ;  /* 0x000000ffff0e7224 */ /* 0x000fe200078e002a */
[----:B------:R-:W-:Y:S01]  /*0630*/  FSETP.NEU.OR P0, PT, R41, R33, P0 ;  /* 0x000000212900720b */ /* 0x000fe2000070d400 */
[----:B------:R-:W-:-:S12]  /*0640*/  IMAD.MOV.U32 R20, RZ, RZ, R40 ;  /* 0x000000ffff147224 */ /* 0x000fd800078e0028 */
[----:B------:R-:W-:Y:S05]  /*0650*/  @P0 BRA `(.L_x_65) ;  /* 0x0000000000200947 */ /* 0x000fea0003800000 */
.L_x_64:
[----:B------:R-:W-:Y:S02]  /*0660*/  IMAD.MOV.U32 R12, RZ, RZ, R35 ;  /* 0x000000ffff0c7224 */ /* 0x000fe400078e0023 */
[----:B------:R-:W-:Y:S02]  /*0670*/  IMAD.MOV.U32 R14, RZ, RZ, R34 ;  /* 0x000000ffff0e7224 */ /* 0x000fe400078e0022 */
[----:B------:R-:W-:Y:S02]  /*0680*/  IMAD.MOV.U32 R15, RZ, RZ, R33 ;  /* 0x000000ffff0f7224 */ /* 0x000fe400078e0021 */
[----:B------:R-:W-:Y:S02]  /*0690*/  IMAD.MOV.U32 R20, RZ, RZ, R32 ;  /* 0x000000ffff147224 */ /* 0x000fe400078e0020 */
[----:B------:R-:W-:Y:S02]  /*06a0*/  IMAD.MOV.U32 R35, RZ, RZ, R43 ;  /* 0x000000ffff237224 */ /* 0x000fe400078e002b */
[----:B------:R-:W-:-:S02]  /*06b0*/  IMAD.MOV.U32 R34, RZ, RZ, R42 ;  /* 0x000000ffff227224 */ /* 0x000fc400078e002a */
[----:B------:R-:W-:Y:S02]  /*06c0*/  IMAD.MOV.U32 R33, RZ, RZ, R41 ;  /* 0x000000ffff217224 */ /* 0x000fe400078e0029 */
[----:B------:R-:W-:-:S07]  /*06d0*/  IMAD.MOV.U32 R32, RZ, RZ, R40 ;  /* 0x000000ffff207224 */ /* 0x000fce00078e0028 */
.L_x_65:
[----:B------:R-:W-:Y:S05]  /*06e0*/  BSYNC.RECONVERGENT B0 ;  /* 0x0000000000007941 */ /* 0x000fea0003800200 */
.L_x_63:
        /* <DEDUP_REMOVED lines=18> */
.L_x_67:
        /* <DEDUP_REMOVED lines=8> */
.L_x_68:
[----:B------:R-:W-:Y:S05]  /*0890*/  BSYNC.RECONVERGENT B0 ;  /* 0x0000000000007941 */ /* 0x000fea0003800200 */
.L_x_66:
[----:B------:R-:W-:Y:S01]  /*08a0*/  FSETP.GEU.AND P0, PT, R13, R4, PT ;  /* 0x000000040d00720b */ /* 0x000fe20003f0e000 */
[----:B------:R-:W-:-:S12]  /*08b0*/  BSSY.RECONVERGENT B0, `(.L_x_69) ;  /* 0x0000019000007945 */ /* 0x000fd80003800200 */
[----:B------:R-:W-:Y:S05]  /*08c0*/  @!P0 BRA `(.L_x_70) ;  /* 0x00000000003c8947 */ /* 0x000fea0003800000 */
[----:B------:R-:W-:Y:S01]  /*08d0*/  FSETP.NEU.AND P0, PT, R13, R4, PT ;  /* 0x000000040d00720b */ /* 0x000fe20003f0d000 */
[----:B------:R-:W-:Y:S01]  /*08e0*/  IMAD.MOV.U32 R11, RZ, RZ, R0 ;  /* 0x000000ffff0b7224 */ /* 0x000fe200078e0000 */
[----:B------:R-:W-:Y:S01]  /*08f0*/  MOV R9, R2 ;  /* 0x0000000200097202 */ /* 0x000fe20000000f00 */
[----:B------:R-:W-:Y:S02]  /*0900*/  IMAD.MOV.U32 R10, RZ, RZ, R3 ;  /* 0x000000ffff0a7224 */ /* 0x000fe400078e0003 */
[----:B------:R-:W-:-:S08]  /*0910*/  IMAD.MOV.U32 R8, RZ, RZ, R13 ;  /* 0x000000ffff087224 */ /* 0x000fd000078e000d */
        /* <DEDUP_REMOVED lines=10> */
.L_x_70:
        /* <DEDUP_REMOVED lines=8> */
.L_x_71:
[----:B------:R-:W-:Y:S05]  /*0a40*/  BSYNC.RECONVERGENT B0 ;  /* 0x0000000000007941 */ /* 0x000fea0003800200 */
.L_x_69:
        /* <DEDUP_REMOVED lines=18> */
.L_x_73:
[----:B------:R-:W-:Y:S02]  /*0b70*/  IMAD.MOV.U32 R19, RZ, RZ, R21 ;  /* 0x000000ffff137224 */ /* 0x000fe400078e0015 */
[----:B------:R-:W-:Y:S02]  /*0b80*/  IMAD.MOV.U32 R18, RZ, RZ, R23 ;  /* 0x000000ffff127224 */ /* 0x000fe400078e0017 */
[----:B------:R-:W-:Y:S01]  /*0b90*/  IMAD.MOV.U32 R17, RZ, RZ, R22 ;  /* 0x000000ffff117224 */ /* 0x000fe200078e0016 */
[----:B------:R-:W-:Y:S01]  /*0ba0*/  MOV R22, R15 ;  /* 0x0000000f00167202 */ /* 0x000fe20000000f00 */
[----:B------:R-:W-:Y:S02]  /*0bb0*/  IMAD.MOV.U32 R16, RZ, RZ, R27 ;  /* 0x000000ffff107224 */ /* 0x000fe400078e001b */
[----:B------:R-:W-:Y:S02]  /*0bc0*/  IMAD.MOV.U32 R21, RZ, RZ, R12 ;  /* 0x000000ffff157224 */ /* 0x000fe400078e000c */
[----:B------:R-:W-:-:S02]  /*0bd0*/  IMAD.MOV.U32 R23, RZ, RZ, R14 ;  /* 0x000000ffff177224 */ /* 0x000fc400078e000e */
[----:B------:R-:W-:-:S07]  /*0be0*/  IMAD.MOV.U32 R27, RZ, RZ, R20 ;  /* 0x000000ffff1b7224 */ /* 0x000fce00078e0014 */
.L_x_74:
[----:B------:R-:W-:Y:S05]  /*0bf0*/  BSYNC.RECONVERGENT B0 ;  /* 0x0000000000007941 */ /* 0x000fea0003800200 */
.L_x_72:
        /* <DEDUP_REMOVED lines=18> */
.L_x_76:
[----:B------:R-:W-:Y:S01]  /*0d20*/  IMAD.MOV.U32 R15, RZ, RZ, R11 ;  /* 0x000000ffff0f7224 */ /* 0x000fe200078e000b */
[----:B------:R-:W-:Y:S01]  /*0d30*/  MOV R11, R21 ;  /* 0x00000015000b7202 */ /* 0x000fe20000000f00 */
[----:B------:R-:W-:Y:S02]  /*0d40*/  IMAD.MOV.U32 R14, RZ, RZ, R10 ;  /* 0x000000ffff0e7224 */ /* 0x000fe400078e000a */
[----:B------:R-:W-:Y:S02]  /*0d50*/  IMAD.MOV.U32 R13, RZ, RZ, R9 ;  /* 0x000000ffff0d7224 */ /* 0x000fe400078e0009 */
[----:B------:R-:W-:Y:S02]  /*0d60*/  IMAD.MOV.U32 R12, RZ, RZ, R8 ;  /* 0x000000ffff0c7224 */ /* 0x000fe400078e0008 */
[----:B------:R-:W-:Y:S02]  /*0d70*/  IMAD.MOV.U32 R10, RZ, RZ, R23 ;  /* 0x000000ffff0a7224 */ /* 0x000fe400078e0017 */
[----:B------:R-:W-:-:S02]  /*0d80*/  IMAD.MOV.U32 R9, RZ, RZ, R22 ;  /* 0x000000ffff097224 */ /* 0x000fc400078e0016 */
[----:B------:R-:W-:-:S07]  /*0d90*/  IMAD.MOV.U32 R8, RZ, RZ, R27 ;  /* 0x000000ffff087224 */ /* 0x000fce00078e001b */
.L_x_77:
[----:B------:R-:W-:Y:S05]  /*0da0*/  BSYNC.RECONVERGENT B0 ;  /* 0x0000000000007941 */ /* 0x000fea0003800200 */
.L_x_75:
[----:B------:R-:W-:Y:S01]  /*0db0*/  LEA R27, R26, UR4, 0x6 ;  /* 0x000000041a1b7c11 */ /* 0x000fe2000f8e30ff */
[----:B------:R-:W-:-:S07]  /*0dc0*/  IMAD.MOV.U32 R28, RZ, RZ, 0x2 ;  /* 0x00000002ff1c7424 */ /* 0x000fce00078e00ff */
.L_x_91:
[--C-:B------:R-:W-:Y:S01]  /*0dd0*/  IMAD.MOV R3, RZ, RZ, -R28.reuse ;  /* 0x000000ffff037224 */ /* 0x100fe200078e0a1c */
[----:B------:R-:W-:Y:S01]  /*0de0*/  BAR.SYNC.DEFER_BLOCKING 0x0 ;  /* 0x0000000000007b1d */ /* 0x000fe20000010000 */
[----:B------:R-:W-:-:S03]  /*0df0*/  IMAD.MOV.U32 R2, RZ, RZ, R28 ;  /* 0x000000ffff027224 */ /* 0x000fc600078e001c */
[----:B------:R-:W-:Y:S01]  /*0e00*/  LOP3.LUT R0, R26, R3, RZ, 0xc0, !PT ;  /* 0x000000031a007212 */ /* 0x000fe200078ec0ff */
[C---:B------:R-:W-:Y:S01]  /*0e10*/  VIADD R3, R28.reuse, 0xffffffff ;  /* 0xffffffff1c037836 */ /* 0x040fe20000000000 */
[----:B------:R-:W-:Y:S01]  /*0e20*/  BSSY.RECONVERGENT B0, `(.L_x_78) ;  /* 0x0000035000007945 */ /* 0x000fe20003800200 */
[----:B------:R-:W-:Y:S02]  /*0e30*/  IMAD.SHL.U32 R28, R28, 0x2, RZ ;  /* 0x000000021c1c7824 */ /* 0x000fe400078e00ff */
[----:B------:R-:W-:-:S05]  /*0e40*/  IMAD.SHL.U32 R0, R0, 0x4, RZ ;  /* 0x0000000400007824 */ /* 0x000fca00078e00ff */
[----:B------:R-:W-:Y:S02]  /*0e50*/  VIMNMX.U32 R20, PT, PT, R0, 0x400, PT ;  /* 0x0000040000147848 */ /* 0x000fe40003fe0000 */
[----:B------:R-:W-:Y:S02]  /*0e60*/  LOP3.LUT R0, R3, R26, RZ, 0xc0, !PT ;  /* 0x0000001a03007212 */ /* 0x000fe400078ec0ff */
[----:B------:R-:W-:-:S03]  /*0e70*/  VIADDMNMX.U32 R3, R20, R28, 0x400, PT ;  /* 0x0000040014037446 */ /* 0x000fc6000380001c */
[----:B------:R-:W-:Y:S01]  /*0e80*/  IMAD.SHL.U32 R22, R0, 0x4, RZ ;  /* 0x0000000400167824 */ /* 0x000fe200078e00ff */
[----:B------:R-:W-:Y:S01]  /*0e90*/  VIADDMNMX.U32 R0, R3, R28, 0x400, PT ;  /* 0x0000040003007446 */ /* 0x000fe2000380001c */
[----:B0-----:R0:W-:Y:S03]  /*0ea0*/  STS.128 [R27], R4 ;  /* 0x000000041b007388 */ /* 0x0011e60000000c00 */
[----:B------:R-:W-:Y:S01]  /*0eb0*/  VIMNMX.U32 R22, PT, PT, R22, 0x400, PT ;  /* 0x0000040016167848 */ /* 0x000fe20003fe0000 */
[----:B------:R-:W-:Y:S01]  /*0ec0*/  IMAD.IADD R21, R0, 0x1, -R3 ;  /* 0x0000000100157824 */ /* 0x000fe200078e0a03 */
[----:B------:R1:W-:Y:S04]  /*0ed0*/  STS.128 [R27+0x10], R8 ;  /* 0x000010081b007388 */ /* 0x0003e80000000c00 */
[C---:B------:R-:W-:Y:S01]  /*0ee0*/  ISETP.GE.AND P0, PT, R22.reuse, R21, PT ;  /* 0x000000151600720c */ /* 0x040fe20003f06270 */
[----:B------:R-:W-:Y:S01]  /*0ef0*/  IMAD.IADD R21, R22, 0x1, -R21 ;  /* 0x0000000116157824 */ /* 0x000fe200078e0a15 */
[----:B------:R1:W-:Y:S04]  /*0f00*/  STS.128 [R27+0x20], R12 ;  /* 0x0000200c1b007388 */ /* 0x0003e80000000c00 */
[----:B------:R-:W-:Y:S01]  /*0f10*/  SEL R21, R21, RZ, P0 ;  /* 0x000000ff15157207 */ /* 0x000fe20000000000 */
[----:B------:R1:W-:Y:S01]  /*0f20*/  STS.128 [R27+0x30], R16 ;  /* 0x000030101b007388 */ /* 0x0003e20000000c00 */
[----:B0-----:R-:W-:Y:S01]  /*0f30*/  VIADDMNMX R4, R3, -R20, R22, PT ;  /* 0x8000001403047246 */ /* 0x001fe20003800116 */
[----:B------:R-:W-:Y:S03]  /*0f40*/  BAR.SYNC.DEFER_BLOCKING 0x0 ;  /* 0x0000000000007b1d */ /* 0x000fe60000010000 */
[----:B------:R-:W-:-:S13]  /*0f50*/  ISETP.GE.AND P0, PT, R21, R4, PT ;  /* 0x000000041500720c */ /* 0x000fda0003f06270 */
[----:B-1----:R-:W-:Y:S05]  /*0f60*/  @P0 BRA `(.L_x_79) ;  /* 0x0000000000800947 */ /* 0x002fea0003800000 */
[----:B------:R-:W0:Y:S01]  /*0f70*/  S2R R6, SR_CgaCtaId ;  /* 0x0000000000067919 */ /* 0x000e220000008800 */
[----:B------:R-:W-:Y:S01]  /*0f80*/  MOV R5, 0x400 ;  /* 0x0000040000057802 */ /* 0x000fe20000000f00 */
[----:B------:R-:W-:Y:S01]  /*0f90*/  IMAD.MOV.U32 R12, RZ, RZ, R4 ;  /* 0x000000ffff0c7224 */ /* 0x000fe200078e0004 */
[----:B------:R-:W-:Y:S02]  /*0fa0*/  IADD3 R14, PT, PT, R22, R3, RZ ;  /* 0x00000003160e7210 */ /* 0x000fe40007ffe0ff */
[----:B0-----:R-:W-:-:S07]  /*0fb0*/  LEA R15, R6, R5, 0x18 ;  /* 0x00000005060f7211 */ /* 0x001fce00078ec0ff */
.L_x_82:
[----:B------:R-:W-:Y:S01]  /*0fc0*/  IMAD.IADD R4, R12, 0x1, -R21 ;  /* 0x000000010c047824 */ /* 0x000fe200078e0a15 */
[----:B------:R-:W-:Y:S01]  /*0fd0*/  BSSY.RECONVERGENT B1, `(.L_x_80) ;  /* 0x0000015000017945 */ /* 0x000fe20003800200 */
[----:B------:R-:W-:-:S03]  /*0fe0*/  PLOP3.LUT P0, PT, PT, PT, PT, 0x8, 0x80 ;  /* 0x000000000080781c */ /* 0x000fc60003f0e170 */
[----:B------:R-:W-:-:S04]  /*0ff0*/  LEA.HI R4, R4, R4, RZ, 0x1 ;  /* 0x0000000404047211 */ /* 0x000fc800078f08ff */
[----:B------:R-:W-:-:S04]  /*1000*/  LEA.HI.SX32 R13, R4, R21, 0x1f ;  /* 0x00000015040d7211 */ /* 0x000fc800078ffaff */
[----:B------:R-:W-:Y:S01]  /*1010*/  LOP3.LUT R5, RZ, R13, RZ, 0x33, !PT ;  /* 0x0000000dff057212 */ /* 0x000fe200078e33ff */
[----:B------:R-:W-:-:S04]  /*1020*/  IMAD.IADD R4, R20, 0x1, R13 ;  /* 0x0000000114047824 */ /* 0x000fc800078e020d */
[----:B------:R-:W-:Y:S02]  /*1030*/  IMAD.IADD R5, R14, 0x1, R5 ;  /* 0x000000010e057824 */ /* 0x000fe400078e0205 */
[--C-:B------:R-:W-:Y:S02]  /*1040*/  IMAD R4, R4, 0x10, R15.reuse ;  /* 0x0000001004047824 */ /* 0x100fe400078e020f */
        /* <DEDUP_REMOVED lines=13> */
.L_x_81:
[----:B------:R-:W-:Y:S05]  /*1120*/  BSYNC.RECONVERGENT B1 ;  /* 0x0000000000017941 */ /* 0x000fea0003800200 */
.L_x_80:
[----:B------:R-:W-:Y:S01]  /*1130*/  @P0 VIADD R21, R13, 0x1 ;  /* 0x000000010d150836 */ /* 0x000fe20000000000 */
[----:B------:R-:W-:-:S04]  /*1140*/  SEL R12, R12, R13, P0 ;  /* 0x0000000d0c0c7207 */ /* 0x000fc80000000000 */
[----:B------:R-:W-:-:S13]  /*1150*/  ISETP.GE.AND P0, PT, R21, R12, PT ;  /* 0x0000000c1500720c */ /* 0x000fda0003f06270 */
[----:B------:R-:W-:Y:S05]  /*1160*/  @!P0 BRA `(.L_x_82) ;  /* 0xfffffffc00948947 */ /* 0x000fea000383ffff */
.L_x_79:
[----:B------:R-:W-:Y:S05]  /*1170*/  BSYNC.RECONVERGENT B0 ;  /* 0x0000000000007941 */ /* 0x000fea0003800200 */
.L_x_78:
[----:B------:R-:W0:Y:S01]  /*1180*/  S2UR UR5, SR_CgaCtaId ;  /* 0x00000000000579c3 */ /* 0x000e220000008800 */
[----:B------:R-:W-:Y:S01]  /*1190*/  UMOV UR4, 0x400 ;  /* 0x0000040000047882 */ /* 0x000fe20000000000 */
[----:B------:R-:W-:Y:S01]  /*11a0*/  IMAD.IADD R10, R20, 0x1, R21 ;  /* 0x00000001140a7824 */ /* 0x000fe200078e0215 */
[----:B------:R-:W-:Y:S01]  /*11b0*/  IADD3 R11, PT, PT, -R21, R3, R22 ;  /* 0x00000003150b7210 */ /* 0x000fe20007ffe116 */
[----:B------:R-:W-:Y:S01]  /*11c0*/  BSSY.RECONVERGENT B0, `(.L_x_83) ;  /* 0x0000015000007945 */ /* 0x000fe20003800200 */
[----:B------:R-:W-:Y:S02]  /*11d0*/  PLOP3.LUT P0, PT, PT, PT, PT, 0x8, 0x80 ;  /* 0x000000000080781c */ /* 0x000fe40003f0e170 */
[----:B------:R-:W-:Y:S01]  /*11e0*/  ISETP.GE.AND P1, PT, R11, R0, PT ;  /* 0x000000000b00720c */ /* 0x000fe20003f26270 */
[----:B0-----:R-:W-:-:S06]  /*11f0*/  ULEA UR4, UR5, UR4, 0x18 ;  /* 0x0000000405047291 */ /* 0x001fcc000f8ec0ff */
[----:B------:R-:W-:Y:S02]  /*1200*/  LEA R12, R10, UR4, 0x4 ;  /* 0x000000040a0c7c11 */ /* 0x000fe4000f8e20ff */
[----:B------:R-:W-:-:S03]  /*1210*/  LEA R13, R11, UR4, 0x4 ;  /* 0x000000040b0d7c11 */ /* 0x000fc6000f8e20ff */
[----:B------:R0:W1:Y:S04]  /*1220*/  LDS.128 R16, [R12] ;  /* 0x000000000c107984 */ /* 0x0000680000000c00 */
[----:B------:R0:W2:Y:S01]  /*1230*/  LDS.128 R20, [R13] ;  /* 0x000000000d147984 */ /* 0x0000a20000000c00 */
[----:B------:R-:W-:Y:S05]  /*1240*/  @P1 BRA `(.L_x_84) ;  /* 0x0000000000301947 */ /* 0x000fea0003800000 */
        /* <DEDUP_REMOVED lines=12> */
.L_x_84:
[----:B------:R-:W-:Y:S05]  /*1310*/  BSYNC.RECONVERGENT B0 ;  /* 0x0000000000007941 */ /* 0x000fea0003800200 */
.L_x_83:
        /* <DEDUP_REMOVED lines=8> */
[----:B------:R1:W2:Y:S01]  /*13a0*/  @P0 LDS.128 R20, [R13+0x10] ;  /* 0x000010000d140984 */ /* 0x0002a20000000c00 */
[----:B------:R-:W-:Y:S01]  /*13b0*/  ISETP.GE.AND P2, PT, R9, R0, PT ;  /* 0x000000000900720c */ /* 0x000fe20003f46270 */
[----:B------:R-:W-:Y:S01]  /*13c0*/  @P0 IMAD.MOV R8, RZ, RZ, R10 ;  /* 0x000000ffff080224 */ /* 0x000fe200078e020a */
[----:B------:R-:W-:Y:S01]  /*13d0*/  PLOP3.LUT P1, PT, PT, PT, PT, 0x8, 0x80 ;  /* 0x000000000080781c */ /* 0x000fe20003f2e170 */
[----:B------:R1:W3:Y:S10]  /*13e0*/  @!P0 LDS.128 R16, [R12+0x10] ;  /* 0x000010000c108984 */ /* 0x0002f40000000c00 */
[----:B------:R-:W-:Y:S05]  /*13f0*/  @P2 BRA `(.L_x_86) ;  /* 0x0000000000302947 */ /* 0x000fea0003800000 */
[----:B--23--:R-:W-:Y:S02]  /*1400*/  FSETP.GEU.AND P0, PT, R20, R16, PT ;  /* 0x000000101400720b */ /* 0x00cfe40003f0e000 */
        /* <DEDUP_REMOVED lines=11> */
.L_x_86:
[----:B------:R-:W-:Y:S05]  /*14c0*/  BSYNC.RECONVERGENT B0 ;  /* 0x0000000000007941 */ /* 0x000fea0003800200 */
.L_x_85:
[----:B01----:R-:W-:Y:S01]  /*14d0*/  VIADD R12, R8, 0x1 ;  /* 0x00000001080c7836 */ /* 0x003fe20000000000 */
[----:B------:R-:W-:Y:S01]  /*14e0*/  IADD3 R13, PT, PT, R9, 0x1, RZ ;  /* 0x00000001090d7810 */ /* 0x000fe20007ffe0ff */
[----:B------:R-:W-:Y:S01]  /*14f0*/  @P1 IMAD.MOV R12, RZ, RZ, R8 ;  /* 0x000000ffff0c1224 */ /* 0x000fe200078e0208 */
[----:B--23--:R-:W-:Y:S01]  /*1500*/  SEL R11, R23, R19, P1 ;  /* 0x00000013170b7207 */ /* 0x00cfe20000800000 */
[----:B------:R-:W-:Y:S01]  /*1510*/  @!P1 IMAD.MOV R13, RZ, RZ, R9 ;  /* 0x000000ffff0d9224 */ /* 0x000fe200078e0209 */
[----:B------:R-:W-:Y:S01]  /*1520*/  FSEL R10, R22, R18, P1 ;  /* 0x00000012160a7208 */ /* 0x000fe20000800000 */
[----:B------:R-:W-:Y:S01]  /*1530*/  BSSY.RECONVERGENT B0, `(.L_x_87) ;  /* 0x0000016000007945 */ /* 0x000fe20003800200 */
[----:B------:R-:W-:Y:S02]  /*1540*/  @!P1 LEA R14, R12, UR4, 0x4 ;  /* 0x000000040c0e9c11 */ /* 0x000fe4000f8e20ff */
[----:B------:R-:W-:Y:S02]  /*1550*/  @P1 LEA R15, R13, UR4, 0x4 ;  /* 0x000000040d0f1c11 */ /* 0x000fe4000f8e20ff */
[----:B------:R-:W-:-:S02]  /*1560*/  FSEL R9, R21, R17, P1 ;  /* 0x0000001115097208 */ /* 0x000fc40000800000 */
[----:B------:R-:W-:Y:S02]  /*1570*/  FSEL R8, R20, R16, P1 ;  /* 0x0000001014087208 */ /* 0x000fe40000800000 */
[----:B------:R0:W1:Y:S01]  /*1580*/  @!P1 LDS.128 R16, [R14] ;  /* 0x000000000e109984 */ /* 0x0000620000000c00 */
[----:B------:R-:W-:-:S03]  /*1590*/  PLOP3.LUT P0, PT, PT, PT, PT, 0x8, 0x80 ;  /* 0x000000000080781c */ /* 0x000fc60003f0e170 */
        /* <DEDUP_REMOVED lines=15> */
.L_x_88:
[----:B------:R-:W-:Y:S05]  /*1690*/  BSYNC.RECONVERGENT B0 ;  /* 0x0000000000007941 */ /* 0x000fea0003800200 */
.L_x_87:
[----:B------:R-:W-:Y:S01]  /*16a0*/  VIADD R31, R13, 0x1 ;  /* 0x000000010d1f7836 */ /* 0x000fe20000000000 */
[----:B------:R-:W-:Y:S01]  /*16b0*/  BSSY.RECONVERGENT B0, `(.L_x_89) ;  /* 0x000001b000007945 */ /* 0x000fe20003800200 */
[----:B------:R-:W-:Y:S01]  /*16c0*/  @!P0 IMAD.MOV R31, RZ, RZ, R13 ;  /* 0x000000ffff1f8224 */ /* 0x000fe200078e020d */
[----:B-12---:R-:W-:Y:S01]  /*16d0*/  SEL R15, R23, R19, P0 ;  /* 0x00000013170f7207 */ /* 0x006fe20000000000 */
[----:B------:R-:W-:Y:S01]  /*16e0*/  VIADD R30, R12, 0x1 ;  /* 0x000000010c1e7836 */ /* 0x000fe20000000000 */
[----:B------:R-:W-:Y:S01]  /*16f0*/  FSEL R14, R22, R18, P0 ;  /* 0x00000012160e7208 */ /* 0x000fe20000000000 */
[----:B------:R-:W-:Y:S01]  /*1700*/  @P0 IMAD.MOV R30, RZ, RZ, R12 ;  /* 0x000000ffff1e0224 */ /* 0x000fe200078e020c */
[C---:B------:R-:W-:Y:S02]  /*1710*/  ISETP.GE.AND P1, PT, R31.reuse, R0, PT ;  /* 0x000000001f00720c */ /* 0x040fe40003f26270 */
[----:B------:R-:W-:Y:S02]  /*1720*/  @P0 LEA R33, R31, UR4, 0x4 ;  /* 0x000000041f210c11 */ /* 0x000fe4000f8e20ff */
[----:B------:R-:W-:-:S02]  /*1730*/  @!P0 LEA R32, R30, UR4, 0x4 ;  /* 0x000000041e208c11 */ /* 0x000fc4000f8e20ff */
[----:B------:R-:W-:Y:S02]  /*1740*/  FSEL R13, R21, R17, P0 ;  /* 0x00000011150d7208 */ /* 0x000fe40000000000 */
[----:B------:R-:W-:Y:S02]  /*1750*/  FSEL R12, R20, R16, P0 ;  /* 0x00000010140c7208 */ /* 0x000fe40000000000 */
[----:B------:R0:W1:Y:S04]  /*1760*/  @!P0 LDS.128 R16, [R32] ;  /* 0x0000000020108984 */ /* 0x0000680000000c00 */
        /* <DEDUP_REMOVED lines=15> */
.L_x_90:
[----:B------:R-:W-:Y:S05]  /*1860*/  BSYNC.RECONVERGENT B0 ;  /* 0x0000000000007941 */ /* 0x000fea0003800200 */
.L_x_89:
[----:B------:R-:W-:Y:S02]  /*1870*/  ISETP.GE.U32.AND P1, PT, R2, 0x81, PT ;  /* 0x000000810200780c */ /* 0x000fe40003f26070 */
[----:B-12---:R-:W-:Y:S02]  /*1880*/  SEL R19, R23, R19, P0 ;  /* 0x0000001317137207 */ /* 0x006fe40000000000 */
[----:B------:R-:W-:Y:S02]  /*1890*/  FSEL R18, R22, R18, P0 ;  /* 0x0000001216127208 */ /* 0x000fe40000000000 */
[----:B------:R-:W-:Y:S02]  /*18a0*/  FSEL R17, R21, R17, P0 ;  /* 0x0000001115117208 */ /* 0x000fe40000000000 */
[----:B------:R-:W-:-:S05]  /*18b0*/  FSEL R16, R20, R16, P0 ;  /* 0x0000001014107208 */ /* 0x000fca0000000000 */
[----:B------:R-:W-:Y:S05]  /*18c0*/  @!P1 BRA `(.L_x_91) ;  /* 0xfffffff400409947 */ /* 0x000fea000383ffff */
[----:B------:R-:W1:Y:S01]  /*18d0*/  LDCU.U8 UR4, c[0x0][0x380] ;  /* 0x00007000ff0477ac */ /* 0x000e620008000000 */
[----:B------:R-:W2:Y:S01]  /*18e0*/  S2R R0, SR_LANEID ;  /* 0x0000000000007919 */ /* 0x000ea20000000000 */
[----:B-1----:R-:W-:-:S04]  /*18f0*/  UPRMT UR4, UR4, 0x8880, URZ ;  /* 0x0000888004047896 */ /* 0x002fc800080000ff */
[----:B------:R-:W-:Y:S01]  /*1900*/  UISETP.NE.AND UP0, UPT, UR4, URZ, UPT ;  /* 0x000000ff0400728c */ /* 0x000fe2000bf05270 */
[----:B--2---:R-:W-:Y:S01]  /*1910*/  IMAD R27, R0, 0x30, R29 ;  /* 0x00000030001b7824 */ /* 0x004fe200078e021d */
[----:B------:R-:W-:Y:S07]  /*1920*/  BAR.SYNC.DEFER_BLOCKING 0x0 ;  /* 0x0000000000007b1d */ /* 0x000fee0000010000 */
[----:B------:R-:W-:Y:S05]  /*1930*/  BRA.U !UP0, `(.L_x_92) ;  /* 0x0000000108947547 */ /* 0x000fea000b800000 */
[----:B------:R-:W1:Y:S01]  /*1940*/  S2R R2, SR_TID.X ;  /* 0x0000000000027919 */ /* 0x000e620000002100 */
[----:B------:R-:W2:Y:S01]  /*1950*/  LDCU.64 UR4, c[0x0][0x398] ;  /* 0x00007300ff0477ac */ /* 0x000ea20008000a00 */
[----:B------:R-:W3:Y:S01]  /*1960*/  S2R R0, SR_CTAID.X ;  /* 0x0000000000007919 */ /* 0x000ee20000002500 */
[----:B------:R4:W-:Y:S04]  /*1970*/  STS.128 [R27], R4 ;  /* 0x000000041b007388 */ /* 0x0009e80000000c00 */
[----:B------:R-:W-:Y:S04]  /*1980*/  STS.128 [R27+0x10], R8 ;  /* 0x000010081b007388 */ /* 0x000fe80000000c00 */
[----:B------:R-:W-:Y:S04]  /*1990*/  STS.128 [R27+0x20], R12 ;  /* 0x0000200c1b007388 */ /* 0x000fe80000000c00 */
[----:B------:R-:W-:Y:S01]  /*19a0*/  STS.128 [R27+0x30], R16 ;  /* 0x000030101b007388 */ /* 0x000fe20000000c00 */
[----:B------:R-:W-:-:S03]  /*19b0*/  NOP ;  /* 0x0000000000007918 */ /* 0x000fc60000000000 */
[----:B------:R-:W5:Y:S04]  /*19c0*/  LDS.128 R36, [R29] ;  /* 0x000000001d247984 */ /* 0x000f680000000c00 */
[----:B0-----:R-:W0:Y:S01]  /*19d0*/  LDS.128 R32, [R29+0x200] ;  /* 0x000200001d207984 */ /* 0x001e220000000c00 */
[----:B-1----:R-:W-:-:S03]  /*19e0*/  IMAD.SHL.U32 R24, R2, 0x4, RZ ;  /* 0x0000000402187824 */ /* 0x002fc600078e00ff */
[----:B------:R-:W1:Y:S01]  /*19f0*/  LDS.128 R20, [R29+0x400] ;  /* 0x000400001d147984 */ /* 0x000e620000000c00 */
[----:B---3--:R-:W-:Y:S01]  /*1a00*/  IMAD.WIDE.U32 R2, R0, 0x400, RZ ;  /* 0x0000040000027825 */ /* 0x008fe200078e00ff */
[----:B----4-:R-:W-:Y:S02]  /*1a10*/  LOP3.LUT R5, R24, 0xf80, RZ, 0xc0, !PT ;  /* 0x00000f8018057812 */ /* 0x010fe400078ec0ff */
[----:B------:R-:W3:Y:S01]  /*1a20*/  LDS.128 R40, [R29+0x600] ;  /* 0x000600001d287984 */ /* 0x000ee20000000c00 */
[----:B------:R-:W-:-:S04]  /*1a30*/  LOP3.LUT R0, R2, 0x1f, R26, 0xf8, !PT ;  /* 0x0000001f02007812 */ /* 0x000fc800078ef81a */
[----:B------:R-:W-:-:S05]  /*1a40*/  IADD3 R0, P0, PT, R5, R0, RZ ;  /* 0x0000000005007210 */ /* 0x000fca0007f1e0ff */
[----:B------:R-:W-:Y:S01]  /*1a50*/  IMAD.X R3, RZ, RZ, R3, P0 ;  /* 0x000000ffff037224 */ /* 0x000fe200000e0603 */
[----:B--2---:R-:W-:-:S04]  /*1a60*/  LEA R2, P0, R0, UR4, 0x4 ;  /* 0x0000000400027c11 */ /* 0x004fc8000f8020ff */
[----:B------:R-:W-:-:S05]  /*1a70*/  LEA.HI.X R3, R0, UR5, R3, 0x4, P0 ;  /* 0x0000000500037c11 */ /* 0x000fca00080f2403 */
[----:B-----5:R-:W-:Y:S04]  /*1a80*/  STG.E desc[UR6][R2.64], R36 ;  /* 0x0000002402007986 */ /* 0x020fe8000c101906 */
[----:B------:R-:W-:Y:S04]  /*1a90*/  STG.E desc[UR6][R2.64+0x4], R37 ;  /* 0x0000042502007986 */ /* 0x000fe8000c101906 */
[----:B------:R-:W-:Y:S04]  /*1aa0*/  STG.E desc[UR6][R2.64+0x8], R38 ;  /* 0x0000082602007986 */ /* 0x000fe8000c101906 */
[----:B------:R-:W-:Y:S04]  /*1ab0*/  STG.E desc[UR6][R2.64+0xc], R39 ;  /* 0x00000c2702007986 */ /* 0x000fe8000c101906 */
[----:B0-----:R-:W-:Y:S04]  /*1ac0*/  STG.E desc[UR6][R2.64+0x200], R32 ;  /* 0x0002002002007986 */ /* 0x001fe8000c101906 */
[----:B------:R-:W-:Y:S04]  /*1ad0*/  STG.E desc[UR6][R2.64+0x204], R33 ;  /* 0x0002042102007986 */ /* 0x000fe8000c101906 */
[----:B------:R-:W-:Y:S04]  /*1ae0*/  STG.E desc[UR6][R2.64+0x208], R34 ;  /* 0x0002082202007986 */ /* 0x000fe8000c101906 */
[----:B------:R-:W-:Y:S04]  /*1af0*/  STG.E desc[UR6][R2.64+0x20c], R35 ;  /* 0x00020c2302007986 */ /* 0x000fe8000c101906 */
[----:B-1----:R-:W-:Y:S04]  /*1b00*/  STG.E desc[UR6][R2.64+0x400], R20 ;  /* 0x0004001402007986 */ /* 0x002fe8000c101906 */
[----:B------:R-:W-:Y:S04]  /*1b10*/  STG.E desc[UR6][R2.64+0x404], R21 ;  /* 0x0004041502007986 */ /* 0x000fe8000c101906 */
[----:B------:R-:W-:Y:S04]  /*1b20*/  STG.E desc[UR6][R2.64+0x408], R22 ;  /* 0x0004081602007986 */ /* 0x000fe8000c101906 */
[----:B------:R-:W-:Y:S04]  /*1b30*/  STG.E desc[UR6][R2.64+0x40c], R23 ;  /* 0x00040c1702007986 */ /* 0x000fe8000c101906 */
[----:B---3--:R-:W-:Y:S04]  /*1b40*/  STG.E desc[UR6][R2.64+0x600], R40 ;  /* 0x0006002802007986 */ /* 0x008fe8000c101906 */
[----:B------:R-:W-:Y:S04]  /*1b50*/  STG.E desc[UR6][R2.64+0x604], R41 ;  /* 0x0006042902007986 */ /* 0x000fe8000c101906 */
[----:B------:R-:W-:Y:S04]  /*1b60*/  STG.E desc[UR6][R2.64+0x608], R42 ;  /* 0x0006082a02007986 */ /* 0x000fe8000c101906 */
[----:B------:R-:W-:Y:S01]  /*1b70*/  STG.E desc[UR6][R2.64+0x60c], R43 ;  /* 0x00060c2b02007986 */ /* 0x000fe2000c101906 */
[----:B------:R-:W-:Y:S05]  /*1b80*/  EXIT ;  /* 0x000000000000794d */ /* 0x000fea0003800000 */
.L_x_92:
[----:B------:R-:W-:Y:S01]  /*1b90*/  STS.128 [R27], R4 ;  /* 0x000000041b007388 */ /* 0x000fe20000000c00 */
[----:B------:R-:W1:Y:S03]  /*1ba0*/  LDCU.64 UR4, c[0x0][0x3b0] ;  /* 0x00007600ff0477ac */ /* 0x000e660008000a00 */
[----:B------:R-:W-:Y:S04]  /*1bb0*/  STS.128 [R27+0x10], R8 ;  /* 0x000010081b007388 */ /* 0x000fe80000000c00 */
[----:B------:R-:W-:Y:S04]  /*1bc0*/  STS.128 [R27+0x20], R12 ;  /* 0x0000200c1b007388 */ /* 0x000fe80000000c00 */
[----:B------:R-:W-:Y:S01]  /*1bd0*/  STS.128 [R27+0x30], R16 ;  /* 0x000030101b007388 */ /* 0x000fe20000000c00 */
[----:B------:R-:W-:-:S03]  /*1be0*/  NOP ;  /* 0x0000000000007918 */ /* 0x000fc60000000000 */
[----:B------:R-:W2:Y:S01]  /*1bf0*/  LDS.128 R20, [R29] ;  /* 0x000000001d147984 */ /* 0x000ea20000000c00 */
[----:B-1----:R-:W-:-:S03]  /*1c00*/  IADD3 R2, P0, PT, R25, UR4, RZ ;  /* 0x0000000419027c10 */ /* 0x002fc6000ff1e0ff */
[----:B0-----:R-:W0:Y:S01]  /*1c10*/  LDS.128 R32, [R29+0x200] ;  /* 0x000200001d207984 */ /* 0x001e220000000c00 */
[----:B------:R-:W-:-:S03]  /*1c20*/  IADD3.X R3, PT, PT, R24, UR5, RZ, P0, !PT ;  /* 0x0000000518037c10 */ /* 0x000fc600087fe4ff */
[----:B------:R-:W1:Y:S04]  /*1c30*/  LDS.128 R36, [R29+0x400] ;  /* 0x000400001d247984 */ /* 0x000e680000000c00 */
[----:B------:R-:W3:Y:S04]  /*1c40*/  LDS.128 R40, [R29+0x600] ;  /* 0x000600001d287984 */ /* 0x000ee80000000c00 */
[----:B--2---:R-:W-:Y:S04]  /*1c50*/  STG.E desc[UR6][R2.64], R20 ;  /* 0x0000001402007986 */ /* 0x004fe8000c101906 */
        /* <DEDUP_REMOVED lines=16> */
.L_x_59:
[----:B------:R-:W0:Y:S01]  /*1d60*/  LDC.64 R6, c[0x0][0x388] ;  /* 0x0000e200ff067b82 */ /* 0x000e220000000a00 */
[----:B------:R-:W-:Y:S01]  /*1d70*/  ACQBULK ;  /* 0x000000000000782e */ /* 0x000fe20000000000 */
[----:B------:R-:W1:Y:S06]  /*1d80*/  S2R R27, SR_TID.X ;  /* 0x00000000001b7919 */ /* 0x000e6c0000002100 */
[----:B------:R-:W2:Y:S01]  /*1d90*/  LDC R0, c[0x0][0x3a8] ;  /* 0x0000ea00ff007b82 */ /* 0x000ea20000000800 */
[----:B0-----:R-:W-:-:S05]  /*1da0*/  IMAD.WIDE.U32 R6, R5, 0x4000, R6 ;  /* 0x0000400005067825 */ /* 0x001fca00078e0006 */
[----:B------:R-:W3:Y:S04]  /*1db0*/  LDG.E R18, desc[UR6][R6.64+0x8] ;  /* 0x0000080606127981 */ /* 0x000ee8000c1e1900 */
[----:B------:R-:W4:Y:S04]  /*1dc0*/  LDG.E R16, desc[UR6][R6.64] ;  /* 0x0000000606107981 */ /* 0x000f28000c1e1900 */
[----:B------:R-:W5:Y:S04]  /*1dd0*/  LDG.E R19, desc[UR6][R6.64+0xc] ;  /* 0x00000c0606137981 */ /* 0x000f68000c1e1900 */
[----:B------:R-:W5:Y:S01]  /*1de0*/  LDG.E R17, desc[UR6][R6.64+0x4] ;  /* 0x0000040606117981 */ /* 0x000f62000c1e1900 */
[----:B-1----:R-:W-:-:S05]  /*1df0*/  IMAD.SHL.U32 R26, R27, 0x4, RZ ;  /* 0x000000041b1a7824 */ /* 0x002fca00078e00ff */
[----:B------:R-:W-:Y:S01]  /*1e00*/  LOP3.LUT R8, R26, 0xf80, RZ, 0xc0, !PT ;  /* 0x00000f801a087812 */ /* 0x000fe200078ec0ff */
[----:B------:R-:W-:-:S03]  /*1e10*/  IMAD.MOV R25, RZ, RZ, -R2 ;  /* 0x000000ffff197224 */ /* 0x000fc600078e0a02 */
[----:B------:R-:W-:Y:S02]  /*1e20*/  LOP3.LUT R9, R8, 0x1f, R27, 0xf8, !PT ;  /* 0x0000001f08097812 */ /* 0x000fe400078ef81b */
[----:B--2---:R-:W-:Y:S02]  /*1e30*/  VIADDMNMX R25, R25, R0, 0x400, PT ;  /* 0x0000040019197446 */ /* 0x004fe40003800100 */
[C---:B------:R-:W-:Y:S01]  /*1e40*/  LEA R4, P0, R9.reuse, R6, 0x4 ;  /* 0x0000000609047211 */ /* 0x040fe200078020ff */
[C---:B------:R-:W-:Y:S02]  /*1e50*/  VIADD R24, R9.reuse, 0x20 ;  /* 0x0000002009187836 */ /* 0x040fe40000000000 */
[C---:B------:R-:W-:Y:S02]  /*1e60*/  VIADD R3, R9.reuse, 0x40 ;  /* 0x0000004009037836 */ /* 0x040fe40000000000 */
[C---:B------:R-:W-:Y:S01]  /*1e70*/  VIADD R2, R9.reuse, 0x60 ;  /* 0x0000006009027836 */ /* 0x040fe20000000000 */
[-C--:B------:R-:W-:Y:S01]  /*1e80*/  ISETP.GE.AND P1, PT, R24, R25.reuse, PT ;  /* 0x000000191800720c */ /* 0x080fe20003f26270 */
[----:B------:R-:W-:Y:S01]  /*1e90*/  IMAD.X R5, RZ, RZ, R7, P0 ;  /* 0x000000ffff057224 */ /* 0x000fe200000e0607 */
[----:B------:R-:W-:-:S02]  /*1ea0*/  ISETP.GE.AND P0, PT, R9, R25, PT ;  /* 0x000000190900720c */ /* 0x000fc40003f06270 */
[-C--:B------:R-:W-:Y:S02]  /*1eb0*/  ISETP.GE.AND P2, PT, R3, R25.reuse, PT ;  /* 0x000000190300720c */ /* 0x080fe40003f46270 */
[----:B------:R-:W-:Y:S02]  /*1ec0*/  ISETP.GE.AND P3, PT, R2, R25, PT ;  /* 0x000000190200720c */ /* 0x000fe40003f66270 */
[----:B---3--:R-:W-:-:S07]  /*1ed0*/  MOV R30, R18 ;  /* 0x00000012001e7202 */ /* 0x008fce0000000f00 */
[----:B------:R-:W2:Y:S01]  /*1ee0*/  @!P0 LDG.E R18, desc[UR6][R4.64+0x8] ;  /* 0x0000080604128981 */ /* 0x000ea2000c1e1900 */
[----:B----4-:R-:W-:Y:S02]  /*1ef0*/  IMAD.MOV.U32 R28, RZ, RZ, R16 ;  /* 0x000000ffff1c7224 */ /* 0x010fe400078e0010 */
[----:B-----5:R-:W-:Y:S02]  /*1f00*/  IMAD.MOV.U32 R31, RZ, RZ, R19 ;  /* 0x000000ffff1f7224 */ /* 0x020fe400078e0013 */
[----:B------:R-:W-:Y:S01]  /*1f10*/  IMAD.MOV.U32 R29, RZ, RZ, R17 ;  /* 0x000000ffff1d7224 */ /* 0x000fe200078e0011 */
[----:B------:R-:W-:Y:S01]  /*1f20*/  MOV R36, R28 ;  /* 0x0000001c00247202 */ /* 0x000fe20000000f00 */
[--C-:B------:R-:W-:Y:S01]  /*1f30*/  IMAD.MOV.U32 R35, RZ, RZ, R31.reuse ;  /* 0x000000ffff237224 */ /* 0x100fe200078e001f */
[----:B------:R-:W2:Y:S01]  /*1f40*/  @!P0 LDG.E R19, desc[UR6][R4.64+0xc] ;  /* 0x00000c0604138981 */ /* 0x000ea2000c1e1900 */
[----:B------:R-:W-:Y:S02]  /*1f50*/  IMAD.MOV.U32 R39, RZ, RZ, R31 ;  /* 0x000000ffff277224 */ /* 0x000fe400078e001f */
[--C-:B------:R-:W-:Y:S01]  /*1f60*/  IMAD.MOV.U32 R34, RZ, RZ, R30.reuse ;  /* 0x000000ffff227224 */ /* 0x100fe200078e001e */
[----:B------:R-:W3:Y:S01]  /*1f70*/  @!P3 LDG.E R31, desc[UR6][R4.64+0x60c] ;  /* 0x00060c06041fb981 */ /* 0x000ee2000c1e1900 */
[----:B------:R-:W-:-:S02]  /*1f80*/  IMAD.MOV.U32 R38, RZ, RZ, R30 ;  /* 0x000000ffff267224 */ /* 0x000fc400078e001e */
[--C-:B------:R-:W-:Y:S01]  /*1f90*/  IMAD.MOV.U32 R33, RZ, RZ, R29.reuse ;  /* 0x000000ffff217224 */ /* 0x100fe200078e001d */
[----:B------:R-:W4:Y:S01]  /*1fa0*/  @!P1 LDG.E R35, desc[UR6][R4.64+0x20c] ;  /* 0x00020c0604239981 */ /* 0x000f22000c1e1900 */
[----:B------:R-:W-:Y:S02]  /*1fb0*/  IMAD.MOV.U32 R37, RZ, RZ, R29 ;  /* 0x000000ffff257224 */ /* 0x000fe400078e001d */
[----:B------:R-:W-:Y:S01]  /*1fc0*/  IMAD.MOV.U32 R32, RZ, RZ, R28 ;  /* 0x000000ffff207224 */ /* 0x000fe200078e001c */
[----:B------:R-:W5:Y:S04]  /*1fd0*/  @!P2 LDG.E R39, desc[UR6][R4.64+0x40c] ;  /* 0x00040c060427a981 */ /* 0x000f68000c1e1900 */
[----:B------:R-:W4:Y:S04]  /*1fe0*/  @!P1 LDG.E R34, desc[UR6][R4.64+0x208] ;  /* 0x0002080604229981 */ /* 0x000f28000c1e1900 */
[----:B------:R-:W5:Y:S04]  /*1ff0*/  @!P2 LDG.E R38, desc[UR6][R4.64+0x408] ;  /* 0x000408060426a981 */ /* 0x000f68000c1e1900 */
[----:B------:R-:W3:Y:S04]  /*2000*/  @!P3 LDG.E R30, desc[UR6][R4.64+0x608] ;  /* 0x00060806041eb981 */ /* 0x000ee8000c1e1900 */
[----:B------:R-:W2:Y:S04]  /*2010*/  @!P0 LDG.E R17, desc[UR6][R4.64+0x4] ;  /* 0x0000040604118981 */ /* 0x000ea8000c1e1900 */
[----:B------:R-:W4:Y:S04]  /*2020*/  @!P1 LDG.E R33, desc[UR6][R4.64+0x204] ;  /* 0x0002040604219981 */ /* 0x000f28000c1e1900 */
[----:B------:R-:W5:Y:S04]  /*2030*/  @!P2 LDG.E R37, desc[UR6][R4.64+0x404] ;  /* 0x000404060425a981 */ /* 0x000f68000c1e1900 */
[----:B------:R-:W3:Y:S04]  /*2040*/  @!P3 LDG.E R29, desc[UR6][R4.64+0x604] ;  /* 0x00060406041db981 */ /* 0x000ee8000c1e1900 */
[----:B------:R-:W2:Y:S04]  /*2050*/  @!P0 LDG.E R16, desc[UR6][R4.64] ;  /* 0x0000000604108981 */ /* 0x000ea8000c1e1900 */
[----:B------:R-:W4:Y:S04]  /*2060*/  @!P1 LDG.E R32, desc[UR6][R4.64+0x200] ;  /* 0x0002000604209981 */ /* 0x000f28000c1e1900 */
[----:B------:R-:W5:Y:S04]  /*2070*/  @!P2 LDG.E R36, desc[UR6][R4.64+0x400] ;  /* 0x000400060424a981 */ /* 0x000f68000c1e1900 */
[----:B------:R-:W3:Y:S01]  /*2080*/  @!P3 LDG.E R28, desc[UR6][R4.64+0x600] ;  /* 0x00060006041cb981 */ /* 0x000ee2000c1e1900 */
[----:B------:R-:W0:Y:S01]  /*2090*/  S2R R7, SR_LANEID ;  /* 0x0000000000077919 */ /* 0x000e220000000000 */
[----:B------:R-:W1:Y:S01]  /*20a0*/  S2UR UR5, SR_CgaCtaId ;  /* 0x00000000000579c3 */ /* 0x000e620000008800 */
[----:B------:R-:W-:-:S02]  /*20b0*/  UMOV UR4, 0x400 ;  /* 0x0000040000047882 */ /* 0x000fc40000000000 */
[----:B-1----:R-:W-:Y:S01]  /*20c0*/  ULEA UR4, UR5, UR4, 0x18 ;  /* 0x0000000405047291 */ /* 0x002fe2000f8ec0ff */
[----:B0-----:R-:W-:-:S05]  /*20d0*/  IMAD.IADD R0, R8, 0x1, R7 ;  /* 0x0000000108007824 */ /* 0x001fca00078e0207 */
[----:B------:R-:W-:-:S05]  /*20e0*/  LEA R0, R0, UR4, 0x4 ;  /* 0x0000000400007c11 */ /* 0x000fca000f8e20ff */
[----:B------:R-:W-:Y:S01]  /*20f0*/  IMAD R40, R7, 0x30, R0 ;  /* 0x0000003007287824 */ /* 0x000fe200078e0200 */
[----:B--2---:R0:W-:Y:S04]  /*2100*/  STS.128 [R0], R16 ;  /* 0x0000001000007388 */ /* 0x0041e80000000c00 */
[----:B----4-:R-:W-:Y:S04]  /*2110*/  STS.128 [R0+0x200], R32 ;  /* 0x0002002000007388 */ /* 0x010fe80000000c00 */
[----:B-----5:R-:W-:Y:S04]  /*2120*/  STS.128 [R0+0x400], R36 ;  /* 0x0004002400007388 */ /* 0x020fe80000000c00 */
[----:B---3--:R-:W-:Y:S01]  /*2130*/  STS.128 [R0+0x600], R28 ;  /* 0x0006001c00007388 */ /* 0x008fe20000000c00 */
[----:B------:R-:W-:-:S03]  /*2140*/  NOP ;  /* 0x0000000000007918 */ /* 0x000fc60000000000 */
[----:B------:R-:W1:Y:S04]  /*2150*/  LDS.128 R4, [R40] ;  /* 0x0000000028047984 */ /* 0x000e680000000c00 */
[----:B------:R2:W3:Y:S04]  /*2160*/  LDS.128 R20, [R40+0x10] ;  /* 0x0000100028147984 */ /* 0x0004e80000000c00 */
[----:B------:R2:W4:Y:S04]  /*2170*/  LDS.128 R8, [R40+0x20] ;  /* 0x0000200028087984 */ /* 0x0005280000000c00 */
[----:B------:R2:W2:Y:S01]  /*2180*/  LDS.128 R12, [R40+0x30] ;  /* 0x00003000280c7984 */ /* 0x0004a20000000c00 */
[----:B------:R-:W-:Y:S01]  /*2190*/  BAR.SYNC.DEFER_BLOCKING 0x0 ;  /* 0x0000000000007b1d */ /* 0x000fe20000010000 */
[----:B0-----:R-:W-:-:S07]  /*21a0*/  VIADD R16, R26, 0x1 ;  /* 0x000000011a107836 */ /* 0x001fce0000000000 */
[----:B------:R-:W-:Y:S01]  /*21b0*/  PREEXIT ;  /* 0x000000000000782d */ /* 0x000fe20000000000 */
[----:B------:R-:W-:Y:S01]  /*21c0*/  BSSY.RECONVERGENT B0, `(.L_x_93) ;  /* 0x000002c000007945 */ /* 0x000fe20003800200 */
[----:B-1----:R-:W-:Y:S01]  /*21d0*/  IMAD.MOV.U32 R29, RZ, RZ, R4 ;  /* 0x000000ffff1d7224 */ /* 0x002fe200078e0004 */
[----:B------:R-:W-:Y:S01]  /*21e0*/  ISETP.GE.U32.AND P0, PT, R16, R25, PT ;  /* 0x000000191000720c */ /* 0x000fe20003f06070 */
[----:B------:R-:W-:Y:S02]  /*21f0*/  IMAD.MOV.U32 R28, RZ, RZ, R5 ;  /* 0x000000ffff1c7224 */ /* 0x000fe400078e0005 */
[----:B------:R-:W-:Y:S02]  /*2200*/  IMAD.MOV.U32 R31, RZ, RZ, R6 ;  /* 0x000000ffff1f7224 */ /* 0x000fe400078e0006 */
[--C-:B------:R-:W-:Y:S02]  /*2210*/  IMAD.MOV.U32 R30, RZ, RZ, R7.reuse ;  /* 0x000000ffff1e7224 */ /* 0x100fe400078e0007 */
[----:B------:R-:W-:-:S02]  /*2220*/  IMAD.MOV.U32 R19, RZ, RZ, R7 ;  /* 0x000000ffff137224 */ /* 0x000fc400078e0007 */
[----:B------:R-:W-:Y:S02]  /*2230*/  IMAD.MOV.U32 R18, RZ, RZ, R6 ;  /* 0x000000ffff127224 */ /* 0x000fe400078e0006 */
[----:B------:R-:W-:Y:S02]  /*2240*/  IMAD.MOV.U32 R17, RZ, RZ, R5 ;  /* 0x000000ffff117224 */ /* 0x000fe400078e0005 */
[----:B------:R-:W-:Y:S01]  /*2250*/  IMAD.MOV.U32 R16, RZ, RZ, R4 ;  /* 0x000000ffff107224 */ /* 0x000fe200078e0004 */
[----:B--234-:R-:W-:Y:S06]  /*2260*/  @P0 BRA `(.L_x_94) ;  /* 0x0000000000840947 */ /* 0x01cfec0003800000 */
[----:B------:R-:W-:-:S13]  /*2270*/  FSETP.GEU.AND P0, PT, R4, R20, PT ;  /* 0x000000140400720b */ /* 0x000fda0003f0e000 */
[----:B------:R-:W-:Y:S05]  /*2280*/  @!P0 BRA `(.L_x_95) ;  /* 0x00000000005c8947 */ /* 0x000fea0003800000 */
[----:B------:R-:W-:Y:S01]  /*2290*/  FSETP.NEU.AND P0, PT, R4, R20, PT ;  /* 0x000000140400720b */ /* 0x000fe20003f0d000 */
[----:B------:R-:W-:Y:S01]  /*22a0*/  IMAD.MOV.U32 R29, RZ, RZ, R4 ;  /* 0x000000ffff1d7224 */ /* 0x000fe200078e0004 */
[----:B------:R-:W-:Y:S01]  /*22b0*/  MOV R31, R6 ;  /* 0x00000006001f7202 */ /* 0x000fe20000000f00 */
[----:B------:R-:W-:Y:S02]  /*22c0*/  IMAD.MOV.U32 R28, RZ, RZ, R5 ;  /* 0x000000ffff1c7224 */ /* 0x000fe400078e0005 */
[----:B------:R-:W-:Y:S02]  /*22d0*/  IMAD.MOV.U32 R30, RZ, RZ, R7 ;  /* 0x000000ffff1e7224 */ /* 0x000fe400078e0007 */
[----:B------:R-:W-:Y:S02]  /*22e0*/  IMAD.MOV.U32 R19, RZ, RZ, R23 ;  /* 0x000000ffff137224 */ /* 0x000fe400078e0017 */
[----:B------:R-:W-:Y:S02]  /*22f0*/  IMAD.MOV.U32 R18, RZ, RZ, R22 ;  /* 0x000000ffff127224 */ /* 0x000fe400078e0016 */
[----:B------:R-:W-:-:S02]  /*2300*/  IMAD.MOV.U32 R17, RZ, RZ, R21 ;  /* 0x000000ffff117224 */ /* 0x000fc400078e0015 */
[----:B------:R-:W-:Y:S01]  /*2310*/  IMAD.MOV.U32 R16, RZ, RZ, R20 ;  /* 0x000000ffff107224 */ /* 0x000fe200078e0014 */
[----:B------:R-:W-:Y:S06]  /*2320*/  @P0 BRA `(.L_x_94) ;  /* 0x0000000000540947 */ /* 0x000fec0003800000 */
[----:B------:R-:W-:-:S13]  /*2330*/  FSETP.GEU.AND P0, PT, R5, R21, PT ;  /* 0x000000150500720b */ /* 0x000fda0003f0e000 */
[----:B------:R-:W-:Y:S05]  /*2340*/  @!P0 BRA `(.L_x_95) ;  /* 0x00000000002c8947 */ /* 0x000fea0003800000 */
[----:B------:R-:W-:Y:S01]  /*2350*/  FSETP.GEU.AND P0, PT, R6, R22, PT ;  /* 0x000000160600720b */ /* 0x000fe20003f0e000 */
[----:B------:R-:W-:Y:S01]  /*2360*/  IMAD.MOV.U32 R29, RZ, RZ, R4 ;  /* 0x000000ffff1d7224 */ /* 0x000fe200078e0004 */
[----:B------:R-:W-:Y:S01]  /*2370*/  MOV R16, R20 ;  /* 0x0000001400107202 */ /* 0x000fe20000000f00 */
[----:B------:R-:W-:Y:S01]  /*2380*/  IMAD.MOV.U32 R28, RZ, RZ, R5 ;  /* 0x000000ffff1c7224 */ /* 0x000fe200078e0005 */
[----:B------:R-:W-:Y:S01]  /*2390*/  FSETP.NEU.OR P0, PT, R5, R21, P0 ;  /* 0x000000150500720b */ /* 0x000fe2000070d400 */
[----:B------:R-:W-:Y:S02]  /*23a0*/  IMAD.MOV.U32 R31, RZ, RZ, R6 ;  /* 0x000000ffff1f7224 */ /* 0x000fe400078e0006 */
[----:B------:R-:W-:Y:S02]  /*23b0*/  IMAD.MOV.U32 R30, RZ, RZ, R7 ;  /* 0x000000ffff1e7224 */ /* 0x000fe400078e0007 */
[----:B------:R-:W-:Y:S02]  /*23c0*/  IMAD.MOV.U32 R19, RZ, RZ, R23 ;  /* 0x000000ffff137224 */ /* 0x000fe400078e0017 */
[----:B------:R-:W-:-:S02]  /*23d0*/  IMAD.MOV.U32 R18, RZ, RZ, R22 ;  /* 0x000000ffff127224 */ /* 0x000fc400078e0016 */
[----:B------:R-:W-:-:S04]  /*23e0*/  IMAD.MOV.U32 R17, RZ, RZ, R21 ;  /* 0x000000ffff117224 */ /* 0x000fc800078e0015 */
[----:B------:R-:W-:Y:S05]  /*23f0*/  @P0 BRA `(.L_x_94) ;  /* 0x0000000000200947 */ /* 0x000fea0003800000 */
.L_x_95:
        /* <DEDUP_REMOVED lines=8> */
.L_x_94:
[----:B------:R-:W-:Y:S05]  /*2480*/  BSYNC.RECONVERGENT B0 ;  /* 0x0000000000007941 */ /* 0x000fea0003800200 */
.L_x_93:
[----:B------:R-:W-:Y:S01]  /*2490*/  VIADD R20, R26, 0x2 ;  /* 0x000000021a147836 */ /* 0x000fe20000000000 */
[----:B------:R-:W-:Y:S01]  /*24a0*/  BSSY.RECONVERGENT B0, `(.L_x_96) ;  /* 0x0000020000007945 */ /* 0x000fe20003800200 */
[----:B------:R-:W-:Y:S02]  /*24b0*/  IMAD.MOV.U32 R23, RZ, RZ, R30 ;  /* 0x000000ffff177224 */ /* 0x000fe400078e001e */
[----:B------:R-:W-:Y:S01]  /*24c0*/  IMAD.MOV.U32 R22, RZ, RZ, R31 ;  /* 0x000000ffff167224 */ /* 0x000fe200078e001f */
[----:B------:R-:W-:Y:S01]  /*24d0*/  ISETP.GE.U32.AND P0, PT, R20, R25, PT ;  /* 0x000000191400720c */ /* 0x000fe20003f06070 */
[----:B------:R-:W-:Y:S01]  /*24e0*/  IMAD.MOV.U32 R21, RZ, RZ, R28 ;  /* 0x000000ffff157224 */ /* 0x000fe200078e001c */
[----:B------:R-:W-:-:S11]  /*24f0*/  MOV R20, R29 ;  /* 0x0000001d00147202 */ /* 0x000fd60000000f00 */
[----:B------:R-:W-:Y:S05]  /*2500*/  @P0 BRA `(.L_x_97) ;  /* 0x0000000000640947 */ /* 0x000fea0003800000 */
[----:B------:R-:W-:-:S13]  /*2510*/  FSETP.GEU.AND P0, PT, R29, R8, PT ;  /* 0x000000081d00720b */ /* 0x000fda0003f0e000 */
        /* <DEDUP_REMOVED lines=16> */
.L_x_98:
[----:B------:R-:W-:Y:S01]  /*2620*/  IMAD.MOV.U32 R30, RZ, RZ, R11 ;  /* 0x000000ffff1e7224 */ /* 0x000fe200078e000b */
[----:B------:R-:W-:Y:S01]  /*2630*/  MOV R23, R11 ;  /* 0x0000000b00177202 */ /* 0x000fe20000000f00 */
[----:B------:R-:W-:Y:S02]  /*2640*/  IMAD.MOV.U32 R31, RZ, RZ, R10 ;  /* 0x000000ffff1f7224 */ /* 0x000fe400078e000a */
[--C-:B------:R-:W-:Y:S02]  /*2650*/  IMAD.MOV.U32 R28, RZ, RZ, R9.reuse ;  /* 0x000000ffff1c7224 */ /* 0x100fe400078e0009 */
[----:B------:R-:W-:Y:S02]  /*2660*/  IMAD.MOV.U32 R29, RZ, RZ, R8 ;  /* 0x000000ffff1d7224 */ /* 0x000fe400078e0008 */
[----:B------:R-:W-:Y:S02]  /*2670*/  IMAD.MOV.U32 R22, RZ, RZ, R10 ;  /* 0x000000ffff167224 */ /* 0x000fe400078e000a */
[----:B------:R-:W-:-:S02]  /*2680*/  IMAD.MOV.U32 R21, RZ, RZ, R9 ;  /* 0x000000ffff157224 */ /* 0x000fc400078e0009 */
[----:B------:R-:W-:-:S07]  /*2690*/  IMAD.MOV.U32 R20, RZ, RZ, R8 ;  /* 0x000000ffff147224 */ /* 0x000fce00078e0008 */
.L_x_97:
[----:B------:R-:W-:Y:S05]  /*26a0*/  BSYNC.RECONVERGENT B0 ;  /* 0x0000000000007941 */ /* 0x000fea0003800200 */
.L_x_96:
[CC--:B------:R-:W-:Y:S01]  /*26b0*/  ISETP.GE.U32.AND P1, PT, R26.reuse, R25.reuse, PT ;  /* 0x000000191a00720c */ /* 0x0c0fe20003f26070 */
[----:B------:R-:W-:Y:S01]  /*26c0*/  VIADD R8, R26, 0x3 ;  /* 0x000000031a087836 */ /* 0x000fe20000000000 */
[----:B------:R-:W-:Y:S04]  /*26d0*/  BSSY.RECONVERGENT B0, `(.L_x_99) ;  /* 0x00000a7000007945 */ /* 0x000fe80003800200 */
[----:B------:R-:W-:-:S04]  /*26e0*/  ISETP.GE.U32.AND P0, PT, R8, R25, PT ;  /* 0x000000190800720c */ /* 0x000fc80003f06070 */
[----:B------:R-:W-:Y:S02]  /*26f0*/  SEL R15, R15, R30, !P0 ;  /* 0x0000001e0f0f7207 */ /* 0x000fe40004000000 */
[----:B------:R-:W-:Y:S02]  /*2700*/  FSEL R14, R14, R31, !P0 ;  /* 0x0000001f0e0e7208 */ /* 0x000fe40004000000 */
[----:B------:R-:W-:Y:S02]  /*2710*/  FSEL R13, R13, R28, !P0 ;  /* 0x0000001c0d0d7208 */ /* 0x000fe40004000000 */
[----:B------:R-:W-:Y:S01]  /*2720*/  FSEL R12, R12, R29, !P0 ;  /* 0x0000001d0c0c7208 */ /* 0x000fe20004000000 */
[----:B------:R-:W-:Y:S06]  /*2730*/  @P1 BRA `(.L_x_100) ;  /* 0x0000000800801947 */ /* 0x000fec0003800000 */
        /* <DEDUP_REMOVED lines=18> */
.L_x_102:
        /* <DEDUP_REMOVED lines=8> */
.L_x_103:
[----:B------:R-:W-:Y:S05]  /*28e0*/  BSYNC.RECONVERGENT B1 ;  /* 0x0000000000017941 */ /* 0x000fea0003800200 */
.L_x_101:
        /* <DEDUP_REMOVED lines=18> */
.L_x_105:
        /* <DEDUP_REMOVED lines=8> */
.L_x_106:
[----:B------:R-:W-:Y:S05]  /*2a90*/  BSYNC.RECONVERGENT B1 ;  /* 0x0000000000017941 */ /* 0x000fea0003800200 */
.L_x_104:
        /* <DEDUP_REMOVED lines=18> */
.L_x_108:
[----:B------:R-:W-:Y:S02]  /*2bc0*/  IMAD.MOV.U32 R31, RZ, RZ, R8 ;  /* 0x000000ffff1f7224 */ /* 0x000fe400078e0008 */
[----:B------:R-:W-:Y:S02]  /*2bd0*/  IMAD.MOV.U32 R33, RZ, RZ, R9 ;  /* 0x000000ffff217224 */ /* 0x000fe400078e0009 */
[----:B------:R-:W-:Y:S02]  /*2be0*/  IMAD.MOV.U32 R32, RZ, RZ, R10 ;  /* 0x000000ffff207224 */ /* 0x000fe400078e000a */
[----:B------:R-:W-:Y:S01]  /*2bf0*/  IMAD.MOV.U32 R35, RZ, RZ, R11 ;  /* 0x000000ffff237224 */ /* 0x000fe200078e000b */
[----:B------:R-:W-:Y:S01]  /*2c00*/  MOV R11, R20 ;  /* 0x00000014000b7202 */ /* 0x000fe20000000f00 */
[----:B------:R-:W-:Y:S02]  /*2c10*/  IMAD.MOV.U32 R8, RZ, RZ, R23 ;  /* 0x000000ffff087224 */ /* 0x000fe400078e0017 */
[----:B------:R-:W-:-:S02]  /*2c20*/  IMAD.MOV.U32 R9, RZ, RZ, R22 ;  /* 0x000000ffff097224 */ /* 0x000fc400078e0016 */
[----:B------:R-:W-:-:S07]  /*2c30*/  IMAD.MOV.U32 R10, RZ, RZ, R21 ;  /* 0x000000ffff0a7224 */ /* 0x000fce00078e0015 */
.L_x_109:
[----:B------:R-:W-:Y:S05]  /*2c40*/  BSYNC.RECONVERGENT B1 ;  /* 0x0000000000017941 */ /* 0x000fea0003800200 */
.L_x_107:
        /* <DEDUP_REMOVED lines=18> */
.L_x_111:
        /* <DEDUP_REMOVED lines=8> */
.L_x_112:
[----:B------:R-:W-:Y:S05]  /*2df0*/  BSYNC.RECONVERGENT B1 ;  /* 0x0000000000017941 */ /* 0x000fea0003800200 */
.L_x_110:
        /* <DEDUP_REMOVED lines=18> */
.L_x_114:
        /* <DEDUP_REMOVED lines=8> */
.L_x_115:
[----:B------:R-:W-:Y:S05]  /*2fa0*/  BSYNC.RECONVERGENT B1 ;  /* 0x0000000000017941 */ /* 0x000fea0003800200 */
.L_x_113:
        /* <DEDUP_REMOVED lines=17> */
.L_x_116:
        /* <DEDUP_REMOVED lines=8> */
.L_x_100:
[----:B------:R-:W-:Y:S05]  /*3140*/  BSYNC.RECONVERGENT B0 ;  /* 0x0000000000007941 */ /* 0x000fea0003800200 */
.L_x_99:
[----:B------:R-:W-:-:S07]  /*3150*/  IMAD.MOV.U32 R30, RZ, RZ, 0x2 ;  /* 0x00000002ff1e7424 */ /* 0x000fce00078e00ff */
.L_x_130:
[----:B------:R-:W-:Y:S01]  /*3160*/  IMAD.MOV R8, RZ, RZ, -R30 ;  /* 0x000000ffff087224 */ /* 0x000fe200078e0a1e */
[----:B0-----:R-:W0:Y:S08]  /*3170*/  S2UR UR5, SR_CgaCtaId ;  /* 0x00000000000579c3 */ /* 0x001e300000008800 */
[----:B------:R-:W-:Y:S01]  /*3180*/  BAR.SYNC.DEFER_BLOCKING 0x0 ;  /* 0x0000000000007b1d */ /* 0x000fe20000010000 */
[----:B------:R-:W-:-:S05]  /*3190*/  LOP3.LUT R8, R27, R8, RZ, 0xc0, !PT ;  /* 0x000000081b087212 */ /* 0x000fca00078ec0ff */
[----:B------:R-:W-:Y:S01]  /*31a0*/  UMOV UR4, 0x400 ;  /* 0x0000040000047882 */ /* 0x000fe20000000000 */
[----:B------:R-:W-:Y:S01]  /*31b0*/  BSSY.RECONVERGENT B0, `(.L_x_117) ;  /* 0x0000038000007945 */ /* 0x000fe20003800200 */
[----:B------:R-:W-:-:S05]  /*31c0*/  IMAD.SHL.U32 R8, R8, 0x4, RZ ;  /* 0x0000000408087824 */ /* 0x000fca00078e00ff */
[----:B------:R-:W-:Y:S01]  /*31d0*/  VIMNMX R26, PT, PT, R25, R8, PT ;  /* 0x00000008191a7248 */ /* 0x000fe20003fe0100 */
[----:B------:R-:W-:-:S03]  /*31e0*/  VIADD R8, R30, 0xffffffff ;  /* 0xffffffff1e087836 */ /* 0x000fc60000000000 */
[----:B------:R-:W-:Y:S02]  /*31f0*/  LEA R10, R30, R26, 0x1 ;  /* 0x0000001a1e0a7211 */ /* 0x000fe400078e08ff */
[----:B------:R-:W-:Y:S02]  /*3200*/  LOP3.LUT R8, R8, R27, RZ, 0xc0, !PT ;  /* 0x0000001b08087212 */ /* 0x000fe400078ec0ff */
[----:B------:R-:W-:Y:S01]  /*3210*/  VIMNMX R29, PT, PT, R25, R10, PT ;  /* 0x0000000a191d7248 */ /* 0x000fe20003fe0100 */
[----:B0-----:R-:W-:Y:S02]  /*3220*/  ULEA UR4, UR5, UR4, 0x18 ;  /* 0x0000000405047291 */ /* 0x001fe4000f8ec0ff */
[----:B------:R-:W-:Y:S02]  /*3230*/  IMAD.SHL.U32 R8, R8, 0x4, RZ ;  /* 0x0000000408087824 */ /* 0x000fe400078e00ff */
[----:B------:R-:W-:-:S03]  /*3240*/  IMAD R28, R30, 0x2, R29 ;  /* 0x000000021e1c7824 */ /* 0x000fc600078e021d */
[C---:B------:R-:W-:Y:S02]  /*3250*/  VIMNMX R32, PT, PT, R25.reuse, R8, PT ;  /* 0x0000000819207248 */ /* 0x040fe40003fe0100 */
[----:B------:R-:W-:Y:S02]  /*3260*/  VIMNMX R28, PT, PT, R25, R28, PT ;  /* 0x0000001c191c7248 */ /* 0x000fe40003fe0100 */
[----:B------:R-:W-:Y:S02]  /*3270*/  VIADDMNMX R8, R29, -R26, R32, PT ;  /* 0x8000001a1d087246 */ /* 0x000fe40003800120 */
[----:B------:R-:W-:Y:S01]  /*3280*/  LEA R10, R27, UR4, 0x6 ;  /* 0x000000041b0a7c11 */ /* 0x000fe2000f8e30ff */
[----:B------:R-:W-:-:S04]  /*3290*/  IMAD.IADD R9, R28, 0x1, -R29 ;  /* 0x000000011c097824 */ /* 0x000fc800078e0a1d */
[----:B------:R0:W-:Y:S01]  /*32a0*/  STS.128 [R10], R4 ;  /* 0x000000040a007388 */ /* 0x0001e20000000c00 */
[C---:B------:R-:W-:Y:S01]  /*32b0*/  ISETP.GE.AND P0, PT, R32.reuse, R9, PT ;  /* 0x000000092000720c */ /* 0x040fe20003f06270 */
[----:B------:R-:W-:Y:S02]  /*32c0*/  IMAD.IADD R9, R32, 0x1, -R9 ;  /* 0x0000000120097824 */ /* 0x000fe400078e0a09 */
[----:B------:R0:W-:Y:S03]  /*32d0*/  STS.128 [R10+0x10], R16 ;  /* 0x000010100a007388 */ /* 0x0001e60000000c00 */
[----:B------:R-:W-:Y:S01]  /*32e0*/  SEL R9, R9, RZ, P0 ;  /* 0x000000ff09097207 */ /* 0x000fe20000000000 */
[----:B------:R0:W-:Y:S03]  /*32f0*/  STS.128 [R10+0x20], R20 ;  /* 0x000020140a007388 */ /* 0x0001e60000000c00 */
[----:B------:R-:W-:Y:S01]  /*3300*/  ISETP.GE.AND P0, PT, R9, R8, PT ;  /* 0x000000080900720c */ /* 0x000fe20003f06270 */
[----:B------:R0:W-:Y:S01]  /*3310*/  STS.128 [R10+0x30], R12 ;  /* 0x0000300c0a007388 */ /* 0x0001e20000000c00 */
[----:B------:R-:W-:Y:S11]  /*3320*/  BAR.SYNC.DEFER_BLOCKING 0x0 ;  /* 0x0000000000007b1d */ /* 0x000ff60000010000 */
[----:B------:R-:W-:Y:S05]  /*3330*/  @P0 BRA `(.L_x_118) ;  /* 0x00000000007c0947 */ /* 0x000fea0003800000 */
[----:B0-----:R-:W-:Y:S02]  /*3340*/  IMAD.MOV.U32 R12, RZ, RZ, R8 ;  /* 0x000000ffff0c7224 */ /* 0x001fe400078e0008 */
[----:B------:R-:W-:-:S07]  /*3350*/  IMAD.IADD R14, R32, 0x1, R29 ;  /* 0x00000001200e7824 */ /* 0x000fce00078e021d */
.L_x_121:
[----:B------:R-:W-:Y:S01]  /*3360*/  IMAD.MOV.U32 R13, RZ, RZ, R9 ;  /* 0x000000ffff0d7224 */ /* 0x000fe200078e0009 */
[----:B------:R-:W-:Y:S01]  /*3370*/  BSSY.RECONVERGENT B1, `(.L_x_119) ;  /* 0x0000016000017945 */ /* 0x000fe20003800200 */
[----:B------:R-:W-:Y:S02]  /*3380*/  PLOP3.LUT P0, PT, PT, PT, PT, 0x8, 0x80 ;  /* 0x000000000080781c */ /* 0x000fe40003f0e170 */
[----:B------:R-:W-:-:S05]  /*3390*/  IMAD.IADD R4, R12, 0x1, -R13 ;  /* 0x000000010c047824 */ /* 0x000fca00078e0a0d */
[----:B------:R-:W-:-:S04]  /*33a0*/  LEA.HI R4, R4, R4, RZ, 0x1 ;  /* 0x0000000404047211 */ /* 0x000fc800078f08ff */
[----:B------:R-:W-:-:S04]  /*33b0*/  LEA.HI.SX32 R15, R4, R13, 0x1f ;  /* 0x0000000d040f7211 */ /* 0x000fc800078ffaff */
[----:B------:R-:W-:Y:S01]  /*33c0*/  LOP3.LUT R5, RZ, R15, RZ, 0x33, !PT ;  /* 0x0000000fff057212 */ /* 0x000fe200078e33ff */
[----:B------:R-:W-:-:S04]  /*33d0*/  IMAD.IADD R4, R26, 0x1, R15 ;  /* 0x000000011a047824 */ /* 0x000fc800078e020f */
[----:B------:R-:W-:Y:S01]  /*33e0*/  IMAD.IADD R5, R14, 0x1, R5 ;  /* 0x000000010e057824 */ /* 0x000fe200078e0205 */
[----:B------:R-:W-:-:S04]  /*33f0*/  LEA R4, R4, UR4, 0x4 ;  /* 0x0000000404047c11 */ /* 0x000fc8000f8e20ff */
[----:B------:R-:W-:Y:S02]  /*3400*/  LEA R8, R5, UR4, 0x4 ;  /* 0x0000000405087c11 */ /* 0x000fe4000f8e20ff */
        /* <DEDUP_REMOVED lines=12> */
.L_x_120:
[----:B------:R-:W-:Y:S05]  /*34d0*/  BSYNC.RECONVERGENT B1 ;  /* 0x0000000000017941 */ /* 0x000fea0003800200 */
.L_x_119:
[----:B------:R-:W-:Y:S01]  /*34e0*/  @P0 VIADD R13, R15, 0x1 ;  /* 0x000000010f0d0836 */ /* 0x000fe20000000000 */
[----:B------:R-:W-:-:S04]  /*34f0*/  SEL R12, R12, R15, P0 ;  /* 0x0000000f0c0c7207 */ /* 0x000fc80000000000 */
[----:B------:R-:W-:Y:S02]  /*3500*/  ISETP.GE.AND P0, PT, R13, R12, PT ;  /* 0x0000000c0d00720c */ /* 0x000fe40003f06270 */
[----:B------:R-:W-:-:S11]  /*3510*/  MOV R9, R13 ;  /* 0x0000000d00097202 */ /* 0x000fd60000000f00 */
[----:B------:R-:W-:Y:S05]  /*3520*/  @!P0 BRA `(.L_x_121) ;  /* 0xfffffffc008c8947 */ /* 0x000fea000383ffff */
.L_x_118:
[----:B------:R-:W-:Y:S05]  /*3530*/  BSYNC.RECONVERGENT B0 ;  /* 0x0000000000007941 */ /* 0x000fea0003800200 */
.L_x_117:
[----:B------:R-:W-:Y:S01]  /*3540*/  IMAD.IADD R26, R26, 0x1, R9 ;  /* 0x000000011a1a7824 */ /* 0x000fe200078e0209 */
[----:B0-----:R-:W-:Y:S01]  /*3550*/  IADD3 R19, PT, PT, -R9, R29, R32 ;  /* 0x0000001d09137210 */ /* 0x001fe20007ffe120 */
[----:B------:R-:W-:Y:S01]  /*3560*/  BSSY.RECONVERGENT B0, `(.L_x_122) ;  /* 0x0000014000007945 */ /* 0x000fe20003800200 */
[----:B------:R-:W-:Y:S02]  /*3570*/  PLOP3.LUT P0, PT, PT, PT, PT, 0x8, 0x80 ;  /* 0x000000000080781c */ /* 0x000fe40003f0e170 */
[----:B------:R-:W-:Y:S02]  /*3580*/  LEA R18, R26, UR4, 0x4 ;  /* 0x000000041a127c11 */ /* 0x000fe4000f8e20ff */
[C---:B------:R-:W-:Y:S02]  /*3590*/  LEA R20, R19.reuse, UR4, 0x4 ;  /* 0x0000000413147c11 */ /* 0x040fe4000f8e20ff */
[----:B------:R-:W-:Y:S01]  /*35a0*/  ISETP.GE.AND P1, PT, R19, R28, PT ;  /* 0x0000001c1300720c */ /* 0x000fe20003f26270 */
[----:B------:R0:W1:Y:S04]  /*35b0*/  LDS.128 R8, [R18] ;  /* 0x0000000012087984 */ /* 0x0000680000000c00 */
[----:B------:R0:W2:Y:S08]  /*35c0*/  LDS.128 R12, [R20] ;  /* 0x00000000140c7984 */ /* 0x0000b00000000c00 */
        /* <DEDUP_REMOVED lines=13> */
.L_x_123:
[----:B------:R-:W-:Y:S05]  /*36a0*/  BSYNC.RECONVERGENT B0 ;  /* 0x0000000000007941 */ /* 0x000fea0003800200 */
.L_x_122:
        /* <DEDUP_REMOVED lines=26> */
.L_x_125:
[----:B------:R-:W-:Y:S05]  /*3850*/  BSYNC.RECONVERGENT B0 ;  /* 0x0000000000007941 */ /* 0x000fea0003800200 */
.L_x_124:
[----:B------:R-:W0:Y:S01]  /*3860*/  S2UR UR5, SR_CgaCtaId ;  /* 0x00000000000579c3 */ /* 0x000e220000008800 */
[----:B------:R-:W-:Y:S01]  /*3870*/  UMOV UR4, 0x400 ;  /* 0x0000040000047882 */ /* 0x000fe20000000000 */
[----:B------:R-:W-:Y:S01]  /*3880*/  VIADD R20, R16, 0x1 ;  /* 0x0000000110147836 */ /* 0x000fe20000000000 */
[----:B-12---:R-:W-:Y:S01]  /*3890*/  SEL R19, R15, R11, P1 ;  /* 0x0000000b0f137207 */ /* 0x006fe20000800000 */
[----:B------:R-:W-:Y:S01]  /*38a0*/  @P1 IMAD.MOV R20, RZ, RZ, R16 ;  /* 0x000000ffff141224 */ /* 0x000fe200078e0210 */
[----:B------:R-:W-:Y:S01]  /*38b0*/  FSEL R18, R14, R10, P1 ;  /* 0x0000000a0e127208 */ /* 0x000fe20000800000 */
[----:B------:R-:W-:Y:S01]  /*38c0*/  VIADD R21, R17, 0x1 ;  /* 0x0000000111157836 */ /* 0x000fe20000000000 */
[----:B------:R-:W-:Y:S01]  /*38d0*/  FSEL R16, R12, R8, P1 ;  /* 0x000000080c107208 */ /* 0x000fe20000800000 */
[----:B------:R-:W-:Y:S01]  /*38e0*/  @!P1 IMAD.MOV R21, RZ, RZ, R17 ;  /* 0x000000ffff159224 */ /* 0x000fe200078e0211 */
[----:B------:R-:W-:Y:S01]  /*38f0*/  FSEL R17, R13, R9, P1 ;  /* 0x000000090d117208 */ /* 0x000fe20000800000 */
[----:B------:R-:W-:Y:S01]  /*3900*/  BSSY.RECONVERGENT B0, `(.L_x_126) ;  /* 0x0000017000007945 */ /* 0x000fe20003800200 */
[----:B------:R-:W-:Y:S01]  /*3910*/  PLOP3.LUT P0, PT, PT, PT, PT, 0x8, 0x80 ;  /* 0x000000000080781c */ /* 0x000fe20003f0e170 */
[----:B0-----:R-:W-:-:S06]  /*3920*/  ULEA UR4, UR5, UR4, 0x18 ;  /* 0x0000000405047291 */ /* 0x001fcc000f8ec0ff */
[----:B------:R-:W-:-:S04]  /*3930*/  @!P1 IMAD.U32 R26, RZ, RZ, UR4 ;  /* 0x00000004ff1a9e24 */ /* 0x000fc8000f8e00ff */
[----:B------:R-:W-:Y:S02]  /*3940*/  @!P1 IMAD R22, R20, 0x10, R26 ;  /* 0x0000001014169824 */ /* 0x000fe400078e021a */
[----:B------:R-:W-:-:S03]  /*3950*/  @P1 IMAD.U32 R26, RZ, RZ, UR4 ;  /* 0x00000004ff1a1e24 */ /* 0x000fc6000f8e00ff */
[----:B------:R0:W1:Y:S02]  /*3960*/  @!P1 LDS.128 R8, [R22] ;  /* 0x0000000016089984 */ /* 0x0000640000000c00 */
[----:B------:R-:W-:-:S05]  /*3970*/  @P1 LEA R23, R21, R26, 0x4 ;  /* 0x0000001a15171211 */ /* 0x000fca00078e20ff */
        /* <DEDUP_REMOVED lines=15> */
.L_x_127:
[----:B------:R-:W-:Y:S05]  /*3a70*/  BSYNC.RECONVERGENT B0 ;  /* 0x0000000000007941 */ /* 0x000fea0003800200 */
.L_x_126:
[----:B------:R-:W-:Y:S01]  /*3a80*/  VIADD R31, R21, 0x1 ;  /* 0x00000001151f7836 */ /* 0x000fe20000000000 */
[----:B------:R-:W-:Y:S01]  /*3a90*/  BSSY.RECONVERGENT B0, `(.L_x_128) ;  /* 0x000001b000007945 */ /* 0x000fe20003800200 */
[----:B------:R-:W-:Y:S01]  /*3aa0*/  @!P0 IMAD.MOV R31, RZ, RZ, R21 ;  /* 0x000000ffff1f8224 */ /* 0x000fe200078e0215 */
[----:B-12---:R-:W-:Y:S01]  /*3ab0*/  SEL R23, R15, R11, P0 ;  /* 0x0000000b0f177207 */ /* 0x006fe20000000000 */
[----:B------:R-:W-:Y:S01]  /*3ac0*/  VIADD R32, R20, 0x1 ;  /* 0x0000000114207836 */ /* 0x000fe20000000000 */
[----:B------:R-:W-:Y:S01]  /*3ad0*/  FSEL R22, R14, R10, P0 ;  /* 0x0000000a0e167208 */ /* 0x000fe20000000000 */
[----:B------:R-:W-:Y:S01]  /*3ae0*/  @P0 IMAD.MOV R32, RZ, RZ, R20 ;  /* 0x000000ffff200224 */ /* 0x000fe200078e0214 */
[C---:B------:R-:W-:Y:S01]  /*3af0*/  ISETP.GE.AND P1, PT, R31.reuse, R28, PT ;  /* 0x0000001c1f00720c */ /* 0x040fe20003f26270 */
[--C-:B------:R-:W-:Y:S01]  /*3b00*/  @P0 IMAD R34, R31, 0x10, R26.reuse ;  /* 0x000000101f220824 */ /* 0x100fe200078e021a */
[----:B------:R-:W-:Y:S01]  /*3b10*/  FSEL R21, R13, R9, P0 ;  /* 0x000000090d157208 */ /* 0x000fe20000000000 */
[----:B------:R-:W-:Y:S01]  /*3b20*/  @!P0 IMAD R33, R32, 0x10, R26 ;  /* 0x0000001020218824 */ /* 0x000fe200078e021a */
[----:B------:R-:W-:-:S02]  /*3b30*/  FSEL R20, R12, R8, P0 ;  /* 0x000000080c147208 */ /* 0x000fc40000000000 */
[----:B------:R0:W1:Y:S04]  /*3b40*/  @P0 LDS.128 R12, [R34] ;  /* 0x00000000220c0984 */ /* 0x0000680000000c00 */
[----:B------:R0:W2:Y:S01]  /*3b50*/  @!P0 LDS.128 R8, [R33] ;  /* 0x0000000021088984 */ /* 0x0000a20000000c00 */
[----:B------:R-:W-:Y:S02]  /*3b60*/  PLOP3.LUT P0, PT, PT, PT, PT, 0x8, 0x80 ;  /* 0x000000000080781c */ /* 0x000fe40003f0e170 */
[----:B------:R-:W-:Y:S11]  /*3b70*/  @P1 BRA `(.L_x_129) ;  /* 0x0000000000301947 */ /* 0x000ff60003800000 */
        /* <DEDUP_REMOVED lines=12> */
.L_x_129:
[----:B------:R-:W-:Y:S05]  /*3c40*/  BSYNC.RECONVERGENT B0 ;  /* 0x0000000000007941 */ /* 0x000fea0003800200 */
.L_x_128:
[C---:B------:R-:W-:Y:S01]  /*3c50*/  ISETP.GE.U32.AND P1, PT, R30.reuse, 0x81, PT ;  /* 0x000000811e00780c */ /* 0x040fe20003f26070 */
[----:B------:R-:W-:Y:S01]  /*3c60*/  IMAD.SHL.U32 R30, R30, 0x2, RZ ;  /* 0x000000021e1e7824 */ /* 0x000fe200078e00ff */
[----:B-12---:R-:W-:Y:S02]  /*3c70*/  SEL R15, R15, R11, P0 ;  /* 0x0000000b0f0f7207 */ /* 0x006fe40000000000 */
[----:B------:R-:W-:Y:S02]  /*3c80*/  FSEL R14, R14, R10, P0 ;  /* 0x0000000a0e0e7208 */ /* 0x000fe40000000000 */
[----:B------:R-:W-:Y:S02]  /*3c90*/  FSEL R13, R13, R9, P0 ;  /* 0x000000090d0d7208 */ /* 0x000fe40000000000 */
[----:B------:R-:W-:-:S05]  /*3ca0*/  FSEL R12, R12, R8, P0 ;  /* 0x000000080c0c7208 */ /* 0x000fca0000000000 */
[----:B------:R-:W-:Y:S05]  /*3cb0*/  @!P1 BRA `(.L_x_130) ;  /* 0xfffffff400289947 */ /* 0x000fea000383ffff */
[----:B------:R-:W1:Y:S01]  /*3cc0*/  S2R R42, SR_TID.X ;  /* 0x00000000002a7919 */ /* 0x000e620000002100 */
[----:B------:R-:W2:Y:S01]  /*3cd0*/  LDCU.U8 UR4, c[0x0][0x380] ;  /* 0x00007000ff0477ac */ /* 0x000ea20008000000 */
[----:B------:R-:W3:Y:S01]  /*3ce0*/  S2R R9, SR_LANEID ;  /* 0x0000000000097919 */ /* 0x000ee20000000000 */
[----:B------:R-:W4:Y:S01]  /*3cf0*/  S2R R40, SR_CTAID.X ;  /* 0x0000000000287919 */ /* 0x000f220000002500 */
[----:B--2---:R-:W-:-:S04]  /*3d00*/  UPRMT UR4, UR4, 0x8880, URZ ;  /* 0x0000888004047896 */ /* 0x004fc800080000ff */
[----:B------:R-:W-:Y:S01]  /*3d10*/  UISETP.NE.AND UP0, UPT, UR4, URZ, UPT ;  /* 0x000000ff0400728c */ /* 0x000fe2000bf05270 */
[----:B-1----:R-:W-:Y:S02]  /*3d20*/  IMAD.SHL.U32 R41, R42, 0x4, RZ ;  /* 0x000000042a297824 */ /* 0x002fe400078e00ff */
[----:B---3--:R-:W-:-:S03]  /*3d30*/  IMAD R45, R9, 0x30, R0 ;  /* 0x00000030092d7824 */ /* 0x008fc600078e0200 */
[----:B------:R-:W-:-:S04]  /*3d40*/  LOP3.LUT R41, R41, 0xf80, RZ, 0xc0, !PT ;  /* 0x00000f8029297812 */ /* 0x000fc800078ec0ff */
[----:B------:R-:W-:Y:S01]  /*3d50*/  LOP3.LUT R44, R41, 0x1f, R42, 0xf8, !PT ;  /* 0x0000001f292c7812 */ /* 0x000fe200078ef82a */
[----:B------:R-:W-:Y:S06]  /*3d60*/  BAR.SYNC.DEFER_BLOCKING 0x0 ;  /* 0x0000000000007b1d */ /* 0x000fec0000010000 */
[----:B----4-:R-:W-:Y:S05]  /*3d70*/  BRA.U !UP0, `(.L_x_131) ;  /* 0x0000000108ac7547 */ /* 0x010fea000b800000 */
[----:B------:R-:W-:Y:S01]  /*3d80*/  ISETP.NE.AND P0, PT, R27, RZ, PT ;  /* 0x000000ff1b00720c */ /* 0x000fe20003f05270 */
[----:B------:R1:W-:Y:S01]  /*3d90*/  STS.128 [R45], R4 ;  /* 0x000000042d007388 */ /* 0x0003e20000000c00 */
[----:B------:R-:W1:Y:S01]  /*3da0*/  LDCU.64 UR4, c[0x0][0x398] ;  /* 0x00007300ff0477ac */ /* 0x000e620008000a00 */
[----:B------:R-:W-:Y:S01]  /*3db0*/  LOP3.LUT R42, R42, 0x1f, RZ, 0xc0, !PT ;  /* 0x0000001f2a2a7812 */ /* 0x000fe200078ec0ff */
[----:B------:R-:W-:Y:S01]  /*3dc0*/  IMAD.MOV.U32 R43, RZ, RZ, RZ ;  /* 0x000000ffff2b7224 */ /* 0x000fe200078e00ff */
[----:B------:R-:W-:Y:S03]  /*3dd0*/  STS.128 [R45+0x10], R16 ;  /* 0x000010102d007388 */ /* 0x000fe60000000c00 */
[----:B------:R-:W-:Y:S01]  /*3de0*/  IMAD.WIDE.U32 R42, R40, 0x400, R42 ;  /* 0x00000400282a7825 */ /* 0x000fe200078e002a */
[----:B------:R-:W-:Y:S04]  /*3df0*/  STS.128 [R45+0x20], R20 ;  /* 0x000020142d007388 */ /* 0x000fe80000000c00 */
[----:B------:R-:W-:Y:S01]  /*3e00*/  STS.128 [R45+0x30], R12 ;  /* 0x0000300c2d007388 */ /* 0x000fe20000000c00 */
[----:B------:R-:W-:-:S03]  /*3e10*/  NOP ;  /* 0x0000000000007918 */ /* 0x000fc60000000000 */
[----:B------:R-:W-:Y:S01]  /*3e20*/  LDS.128 R8, [R0] ;  /* 0x0000000000087984 */ /* 0x000fe20000000c00 */
[----:B------:R-:W-:-:S03]  /*3e30*/  IADD3 R41, P1, PT, R41, R42, RZ ;  /* 0x0000002a29297210 */ /* 0x000fc60007f3e0ff */
[----:B------:R-:W-:Y:S01]  /*3e40*/  LDS.128 R28, [R0+0x200] ;  /* 0x00020000001c7984 */ /* 0x000fe20000000c00 */
[C---:B-1----:R-:W-:Y:S01]  /*3e50*/  LEA R4, P2, R41.reuse, UR4, 0x4 ;  /* 0x0000000429047c11 */ /* 0x042fe2000f8420ff */
[----:B------:R-:W-:Y:S02]  /*3e60*/  IMAD.X R42, RZ, RZ, R43, P1 ;  /* 0x000000ffff2a7224 */ /* 0x000fe400008e062b */
[----:B0-----:R-:W-:Y:S03]  /*3e70*/  LDS.128 R32, [R0+0x400] ;  /* 0x0004000000207984 */ /* 0x001fe60000000c00 */
[----:B------:R-:W-:Y:S01]  /*3e80*/  LEA.HI.X R5, R41, UR5, R42, 0x4, P2 ;  /* 0x0000000529057c11 */ /* 0x000fe200090f242a */
[----:B------:R-:W-:Y:S04]  /*3e90*/  LDS.128 R36, [R0+0x600] ;  /* 0x0006000000247984 */ /* 0x000fe80000000c00 */
[----:B------:R-:W-:Y:S01]  /*3ea0*/  @!P0 STS [R26+0x4000], R25 ;  /* 0x004000191a008388 */ /* 0x000fe20000000800 */
[----:B------:R-:W-:Y:S06]  /*3eb0*/  BAR.SYNC.DEFER_BLOCKING 0x0 ;  /* 0x0000000000007b1d */ /* 0x000fec0000010000 */
[----:B------:R-:W0:Y:S02]  /*3ec0*/  LDS R7, [R26+0x4000] ;  /* 0x004000001a077984 */ /* 0x000e240000000800 */
[----:B0-----:R-:W-:-:S02]  /*3ed0*/  ISETP.GE.AND P0, PT, R44, R7, PT ;  /* 0x000000072c00720c */ /* 0x001fc40003f06270 */
[-C--:B------:R-:W-:Y:S02]  /*3ee0*/  ISETP.GE.AND P1, PT, R24, R7.reuse, PT ;  /* 0x000000071800720c */ /* 0x080fe40003f26270 */
[----:B------:R-:W-:-:S09]  /*3ef0*/  ISETP.GE.AND P2, PT, R3, R7, PT ;  /* 0x000000070300720c */ /* 0x000fd20003f46270 */
        /* <DEDUP_REMOVED lines=19> */
.L_x_131:
[----:B------:R-:W-:Y:S01]  /*4030*/  ISETP.NE.AND P0, PT, R27, RZ, PT ;  /* 0x000000ff1b00720c */ /* 0x000fe20003f05270 */
[----:B------:R-:W-:Y:S01]  /*4040*/  STS.128 [R45], R4 ;  /* 0x000000042d007388 */ /* 0x000fe20000000c00 */
[----:B------:R-:W1:Y:S03]  /*4050*/  LDCU.64 UR4, c[0x0][0x3b0] ;  /* 0x00007600ff0477ac */ /* 0x000e660008000a00 */
[----:B------:R-:W-:Y:S04]  /*4060*/  STS.128 [R45+0x10], R16 ;  /* 0x000010102d007388 */ /* 0x000fe80000000c00 */
[----:B------:R-:W-:Y:S04]  /*4070*/  STS.128 [R45+0x20], R20 ;  /* 0x000020142d007388 */ /* 0x000fe80000000c00 */
[----:B------:R2:W-:Y:S01]  /*4080*/  STS.128 [R45+0x30], R12 ;  /* 0x0000300c2d007388 */ /* 0x0005e20000000c00 */
[----:B------:R-:W-:-:S03]  /*4090*/  NOP ;  /* 0x0000000000007918 */ /* 0x000fc60000000000 */
[----:B------:R-:W-:Y:S04]  /*40a0*/  LDS.128 R8, [R0] ;  /* 0x0000000000087984 */ /* 0x000fe80000000c00 */
[----:B------:R-:W-:Y:S04]  /*40b0*/  LDS.128 R28, [R0+0x200] ;  /* 0x00020000001c7984 */ /* 0x000fe80000000c00 */
[----:B0-----:R-:W-:Y:S01]  /*40c0*/  LDS.128 R32, [R0+0x400] ;  /* 0x0004000000207984 */ /* 0x001fe20000000c00 */
[----:B--2---:R-:W-:-:S03]  /*40d0*/  IMAD.MOV.U32 R45, RZ, RZ, RZ ;  /* 0x000000ffff2d7224 */ /* 0x004fc600078e00ff */
[----:B------:R-:W-:Y:S01]  /*40e0*/  LDS.128 R36, [R0+0x600] ;  /* 0x0006000000247984 */ /* 0x000fe20000000c00 */
[----:B------:R-:W-:-:S03]  /*40f0*/  IMAD.WIDE.U32 R40, R40, 0x400, R44 ;  /* 0x0000040028287825 */ /* 0x000fc600078e002c */
[----:B------:R-:W-:Y:S01]  /*4100*/  @!P0 STS [R26+0x4000], R25 ;  /* 0x004000191a008388 */ /* 0x000fe20000000800 */
[----:B------:R-:W-:Y:S01]  /*4110*/  BAR.SYNC.DEFER_BLOCKING 0x0 ;  /* 0x0000000000007b1d */ /* 0x000fe20000010000 */
[----:B-1----:R-:W-:-:S04]  /*4120*/  LEA R4, P2, R40, UR4, 0x4 ;  /* 0x0000000428047c11 */ /* 0x002fc8000f8420ff */
[----:B------:R-:W-:Y:S01]  /*4130*/  LEA.HI.X R5, R40, UR5, R41, 0x4, P2 ;  /* 0x0000000528057c11 */ /* 0x000fe200090f2429 */
[----:B------:R-:W0:Y:S02]  /*4140*/  LDS R7, [R26+0x4000] ;  /* 0x004000001a077984 */ /* 0x000e240000000800 */
[-C--:B0-----:R-:W-:Y:S02]  /*4150*/  ISETP.GE.AND P0, PT, R44, R7.reuse, PT ;  /* 0x000000072c00720c */ /* 0x081fe40003f06270 */
[-C--:B------:R-:W-:Y:S02]  /*4160*/  ISETP.GE.AND P1, PT, R24, R7.reuse, PT ;  /* 0x000000071800720c */ /* 0x080fe40003f26270 */
[-C--:B------:R-:W-:Y:S02]  /*4170*/  ISETP.GE.AND P2, PT, R3, R7.reuse, PT ;  /* 0x000000070300720c */ /* 0x080fe40003f46270 */
[----:B------:R-:W-:-:S07]  /*4180*/  ISETP.GE.AND P3, PT, R2, R7, PT ;  /* 0x000000070200720c */ /* 0x000fce0003f66270 */
        /* <DEDUP_REMOVED lines=18> */
.L_x_132:
        /* <DEDUP_REMOVED lines=13> */
.L_x_480:


//--------------------- .text._ZN3cub18CUB_300001_SM_10006detail10merge_sort26DeviceMergeSortMergeKernelINS2_10policy_hubIN6thrust24THRUST_300001_SM_1000_NS6detail15normal_iteratorINS6_10device_ptrI14TriangleVertexEEEEE9Policy600ESC_PNS0_8NullTypeESC_SG_j15CompareVerticesSA_SF_EEvbT2_T3_T4_PT6_PT7_T5_PSK_SK_NS1_7vsmem_tE --------------------------
	.section	.text._ZN3cub18CUB_300001_SM_10006detail10merge_sort26DeviceMergeSortMergeKernelINS2_10policy_hubIN6thrust24THRUST_300001_SM_1000_NS6detail15normal_iteratorINS6_10device_ptrI14TriangleVertexEEEEE9Policy600ESC_PNS0_8NullTypeESC_SG_j15CompareVerticesSA_SF_EEvbT2_T3_T4_PT6_PT7_T5_PSK_SK_NS1_7vsmem_tE,"ax",@progbits
	.align	128
        .global         _ZN3cub18CUB_300001_SM_10006detail10merge_sort26DeviceMergeSortMergeKernelINS2_10policy_hubIN6thrust24THRUST_300001_SM_1000_NS6detail15normal_iteratorINS6_10device_ptrI14TriangleVertexEEEEE9Policy600ESC_PNS0_8NullTypeESC_SG_j15CompareVerticesSA_SF_EEvbT2_T3_T4_PT6_PT7_T5_PSK_SK_NS1_7vsmem_tE
        .type           _ZN3cub18CUB_300001_SM_10006detail10merge_sort26DeviceMergeSortMergeKernelINS2_10policy_hubIN6thrust24THRUST_300001_SM_1000_NS6detail15normal_iteratorINS6_10device_ptrI14TriangleVertexEEEEE9Policy600ESC_PNS0_8NullTypeESC_SG_j15CompareVerticesSA_SF_EEvbT2_T3_T4_PT6_PT7_T5_PSK_SK_NS1_7vsmem_tE,@function
        .size           _ZN3cub18CUB_300001_SM_10006detail10merge_sort26DeviceMergeSortMergeKernelINS2_10policy_hubIN6thrust24THRUST_300001_SM_1000_NS6detail15normal_iteratorINS6_10device_ptrI14TriangleVertexEEEEE9Policy600ESC_PNS0_8NullTypeESC_SG_j15CompareVerticesSA_SF_EEvbT2_T3_T4_PT6_PT7_T5_PSK_SK_NS1_7vsmem_tE,(.L_x_481 - _ZN3cub18CUB_300001_SM_10006detail10merge_sort26DeviceMergeSortMergeKernelINS2_10policy_hubIN6thrust24THRUST_300001_SM_1000_NS6detail15normal_iteratorINS6_10device_ptrI14TriangleVertexEEEEE9Policy600ESC_PNS0_8NullTypeESC_SG_j15CompareVerticesSA_SF_EEvbT2_T3_T4_PT6_PT7_T5_PSK_SK_NS1_7vsmem_tE)
        .other          _ZN3cub18CUB_300001_SM_10006detail10merge_sort26DeviceMergeSortMergeKernelINS2_10policy_hubIN6thrust24THRUST_300001_SM_1000_NS6detail15normal_iteratorINS6_10device_ptrI14TriangleVertexEEEEE9Policy600ESC_PNS0_8NullTypeESC_SG_j15CompareVerticesSA_SF_EEvbT2_T3_T4_PT6_PT7_T5_PSK_SK_NS1_7vsmem_tE,@"STO_CUDA_ENTRY STV_DEFAULT"
_ZN3cub18CUB_300001_SM_10006detail10merge_sort26DeviceMergeSortMergeKernelINS2_10policy_hubIN6thrust24THRUST_300001_SM_1000_NS6detail15normal_iteratorINS6_10device_ptrI14TriangleVertexEEEEE9Policy600ESC_PNS0_8NullTypeESC_SG_j15CompareVerticesSA_SF_EEvbT2_T3_T4_PT6_PT7_T5_PSK_SK_NS1_7vsmem_tE:
.text._ZN3cub18CUB_300001_SM_10006detail10merge_sort26DeviceMergeSortMergeKernelINS2_10policy_hubIN6thrust24THRUST_300001_SM_1000_NS6detail15normal_iteratorINS6_10device_ptrI14TriangleVertexEEEEE9Policy600ESC_PNS0_8NullTypeESC_SG_j15CompareVerticesSA_SF_EEvbT2_T3_T4_PT6_PT7_T5_PSK_SK_NS1_7vsmem_tE:
[----:B------:R-:W-:Y:S01]  /*0000*/  LDC R1, c[0x0][0x37c] ;  /* 0x0000df00ff017b82 */ /* 0x000fe20000000800 */
[----:B------:R-:W0:Y:S01]  /*0010*/  S2R R11, SR_CTAID.X ;  /* 0x00000000000b7919 */ /* 0x000e220000002500 */
[----:B------:R-:W1:Y:S06]  /*0020*/  LDCU UR4, c[0x0][0x370] ;  /* 0x00006e00ff0477ac */ /* 0x000e6c0008000800 */
[----:B------:R-:W2:Y:S01]  /*0030*/  LDC R9, c[0x0][0x3c0] ;  /* 0x0000f000ff097b82 */ /* 0x000ea20000000800 */
[----:B------:R-:W3:Y:S01]  /*0040*/  S2R R0, SR_TID.X ;  /* 0x0000000000007919 */ /* 0x000ee20000002100 */
[----:B------:R-:W4:Y:S01]  /*0050*/  LDCU.64 UR8, c[0x0][0x358] ;  /* 0x00006b00ff0877ac */ /* 0x000f220008000a00 */
[----:B-1----:R-:W-:Y:S01]  /*0060*/  UIADD3 UR4, UPT, UPT, UR4, -0x1, URZ ;  /* 0xffffffff04047890 */ /* 0x002fe2000fffe0ff */
[----:B--2---:R-:W-:-:S05]  /*0070*/  IMAD.SHL.U32 R3, R9, 0x200, RZ ;  /* 0x0000020009037824 */ /* 0x004fca00078e00ff */
[C---:B0-----:R-:W-:Y:S01]  /*0080*/  ISETP.GE.U32.AND P0, PT, R11.reuse, UR4, PT ;  /* 0x000000040b007c0c */ /* 0x041fe2000bf06070 */
[----:B------:R-:W-:-:S12]  /*0090*/  IMAD.SHL.U32 R2, R11, 0x400, RZ ;  /* 0x000004000b027824 */ /* 0x000fd800078e00ff */
[----:B---34-:R-:W-:Y:S05]  /*00a0*/  @P0 BRA `(.L_x_133) ;  /* 0x0000001400e40947 */ /* 0x018fea0003800000 */
[----:B------:R-:W0:Y:S01]  /*00b0*/  LDC.64 R4, c[0x0][0x3b8] ;  /* 0x0000ee00ff047b82 */ /* 0x000e220000000a00 */
[----:B------:R-:W-:Y:S01]  /*00c0*/  IMAD.MOV R10, RZ, RZ, -R9 ;  /* 0x000000ffff0a7224 */ /* 0x000fe200078e0a09 */
[----:B------:R-:W1:Y:S06]  /*00d0*/  LDCU.U8 UR4, c[0x0][0x380] ;  /* 0x00007000ff0477ac */ /* 0x000e6c0008000000 */
[----:B------:R-:W2:Y:S01]  /*00e0*/  LDC R12, c[0x0][0x398] ;  /* 0x0000e600ff0c7b82 */ /* 0x000ea20000000800 */
[----:B0-----:R-:W-:-:S05]  /*00f0*/  IMAD.WIDE.U32 R4, R11, 0x4, R4 ;  /* 0x000000040b047825 */ /* 0x001fca00078e0004 */
[----:B------:R-:W3:Y:S04]  /*0100*/  LDG.E R7, desc[UR8][R4.64+0x4] ;  /* 0x0000040804077981 */ /* 0x000ee8000c1e1900 */
[----:B------:R0:W4:Y:S01]  /*0110*/  LDG.E R6, desc[UR8][R4.64] ;  /* 0x0000000804067981 */ /* 0x000122000c1e1900 */
[----:B------:R-:W-:Y:S01]  /*0120*/  LOP3.LUT R8, R11, R10, RZ, 0xc0, !PT ;  /* 0x0000000a0b087212 */ /* 0x000fe200078ec0ff */
[----:B-1----:R-:W-:Y:S01]  /*0130*/  UPRMT UR4, UR4, 0x8880, URZ ;  /* 0x0000888004047896 */ /* 0x002fe200080000ff */
[----:B------:R-:W-:-:S03]  /*0140*/  ACQBULK ;  /* 0x000000000000782e */ /* 0x000fc60000000000 */
[----:B------:R-:W-:Y:S01]  /*0150*/  IMAD.IADD R9, R11, 0x1, -R8 ;  /* 0x000000010b097824 */ /* 0x000fe200078e0a08 */
[----:B------:R-:W-:-:S03]  /*0160*/  UISETP.NE.AND UP0, UPT, UR4, URZ, UPT ;  /* 0x000000ff0400728c */ /* 0x000fc6000bf05270 */
[----:B------:R-:W-:Y:S01]  /*0170*/  IMAD.SHL.U32 R24, R9, 0x400, RZ ;  /* 0x0000040009187824 */ /* 0x000fe200078e00ff */
[----:B------:R-:W-:Y:S02]  /*0180*/  LOP3.LUT R9, R11, R10, RZ, 0xfc, !PT ;  /* 0x0000000a0b097212 */ /* 0x000fe400078efcff */
[----:B0-----:R-:W-:Y:S01]  /*0190*/  LOP3.LUT R4, R3, 0xfffffc00, RZ, 0xc0, !PT ;  /* 0xfffffc0003047812 */ /* 0x001fe200078ec0ff */
[C---:B------:R-:W-:Y:S01]  /*01a0*/  VIADD R5, R24.reuse, 0x3ff ;  /* 0x000003ff18057836 */ /* 0x040fe20000000000 */
[----:B------:R-:W-:Y:S02]  /*01b0*/  ISETP.NE.AND P0, PT, R24, -0x400, PT ;  /* 0xfffffc001800780c */ /* 0x000fe40003f05270 */
[----:B------:R-:W-:Y:S01]  /*01c0*/  ISETP.NE.AND P1, PT, R9, -0x1, PT ;  /* 0xffffffff0900780c */ /* 0x000fe20003f25270 */
[----:B------:R-:W-:-:S04]  /*01d0*/  IMAD.SHL.U32 R9, R8, 0x400, RZ ;  /* 0x0000040008097824 */ /* 0x000fc800078e00ff */
[----:B--2---:R-:W-:-:S06]  /*01e0*/  IMAD.IADD R3, R12, 0x1, -R9 ;  /* 0x000000010c037824 */ /* 0x004fcc00078e0a09 */
[----:B------:R-:W-:Y:S02]  /*01f0*/  @P0 VIADD R5, R24, 0x400 ;  /* 0x0000040018050836 */ /* 0x000fe40000000000 */
[----:B---3--:R-:W-:Y:S01]  /*0200*/  IMAD.IADD R8, R7, 0x1, -R9 ;  /* 0x0000000107087824 */ /* 0x008fe200078e0a09 */
[----:B------:R-:W-:-:S03]  /*0210*/  VIMNMX.U32 R7, PT, PT, R4, R3, !PT ;  /* 0x0000000304077248 */ /* 0x000fc60007fe0000 */
[----:B------:R-:W-:Y:S01]  /*0220*/  IMAD.IADD R11, R5, 0x1, -R8 ;  /* 0x00000001050b7824 */ /* 0x000fe200078e0a08 */
[----:B------:R-:W-:Y:S01]  /*0230*/  @!P1 VIMNMX.U32 R8, PT, PT, R4, R3, PT ;  /* 0x0000000304089248 */ /* 0x000fe20003fe0000 */
[----:B----4-:R-:W-:Y:S02]  /*0240*/  IMAD.IADD R5, R6, 0x1, -R9 ;  /* 0x0000000106057824 */ /* 0x010fe400078e0a09 */
[----:B------:R-:W-:Y:S01]  /*0250*/  IMAD.IADD R7, R7, 0x1, -R4 ;  /* 0x0000000107077824 */ /* 0x000fe200078e0a04 */
[----:B------:R-:W-:Y:S01]  /*0260*/  SEL R6, R4, R11, !P1 ;  /* 0x0000000b04067207 */ /* 0x000fe20004800000 */
[----:B------:R-:W-:-:S03]  /*0270*/  IMAD.IADD R3, R8, 0x1, -R5 ;  /* 0x0000000108037824 */ /* 0x000fc600078e0a05 */
[----:B------:R-:W-:Y:S02]  /*0280*/  VIADDMNMX.U32 R24, R24, -R5, R7, PT ;  /* 0x8000000518187246 */ /* 0x000fe40003800007 */
[----:B------:R-:W-:Y:S01]  /*0290*/  VIMNMX.U32 R25, PT, PT, R7, R6, PT ;  /* 0x0000000607197248 */ /* 0x000fe20003fe0000 */
[----:B------:R-:W-:Y:S06]  /*02a0*/  BRA.U !UP0, `(.L_x_134) ;  /* 0x0000000108d07547 */ /* 0x000fec000b800000 */
[----:B------:R-:W0:Y:S01]  /*02b0*/  LDCU.64 UR4, c[0x0][0x388] ;  /* 0x00007100ff0477ac */ /* 0x000e220008000a00 */
[----:B------:R-:W-:Y:S01]  /*02c0*/  IADD3 R7, P1, P5, R24, R9, R4 ;  /* 0x0000000918077210 */ /* 0x000fe20007d3e004 */
[C---:B------:R-:W-:Y:S01]  /*02d0*/  VIADD R6, R0.reuse, 0x100 ;  /* 0x0000010000067836 */ /* 0x040fe20000000000 */
[C---:B------:R-:W-:Y:S01]  /*02e0*/  IADD3 R9, P2, P3, R0.reuse, R5, R9 ;  /* 0x0000000500097210 */ /* 0x040fe20007b5e009 */
[----:B------:R-:W-:-:S03]  /*02f0*/  IMAD.IADD R4, R0, 0x1, -R3 ;  /* 0x0000000100047824 */ /* 0x000fc600078e0a03 */
[----:B------:R-:W-:Y:S02]  /*0300*/  ISETP.GE.AND P0, PT, R6, R3, PT ;  /* 0x000000030600720c */ /* 0x000fe40003f06270 */
[----:B------:R-:W-:Y:S02]  /*0310*/  IADD3 R5, P4, PT, R4, R7, RZ ;  /* 0x0000000704057210 */ /* 0x000fe40007f9e0ff */
[----:B------:R-:W-:Y:S02]  /*0320*/  IADD3.X R6, PT, PT, RZ, RZ, RZ, P2, P3 ;  /* 0x000000ffff067210 */ /* 0x000fe400017e64ff */
[----:B------:R-:W-:Y:S02]  /*0330*/  IADD3.X R7, PT, PT, RZ, RZ, RZ, P1, P5 ;  /* 0x000000ffff077210 */ /* 0x000fe40000fea4ff */
[----:B------:R-:W-:Y:S02]  /*0340*/  ISETP.GE.AND P1, PT, R0, R3, PT ;  /* 0x000000030000720c */ /* 0x000fe40003f26270 */
[----:B------:R-:W-:Y:S01]  /*0350*/  LEA.HI.X.SX32 R8, R4, R7, 0x1, P4 ;  /* 0x0000000704087211 */ /* 0x000fe200020f0eff */
[----:B------:R-:W-:Y:S01]  /*0360*/  VIADD R4, R0, 0x200 ;  /* 0x0000020000047836 */ /* 0x000fe20000000000 */
[----:B0-----:R-:W-:-:S02]  /*0370*/  LEA R20, P2, R9, UR4, 0x4 ;  /* 0x0000000409147c11 */ /* 0x001fc4000f8420ff */
[----:B------:R-:W-:Y:S02]  /*0380*/  LEA R22, P3, R5, UR4, 0x4 ;  /* 0x0000000405167c11 */ /* 0x000fe4000f8620ff */
[----:B------:R-:W-:Y:S01]  /*0390*/  LEA.HI.X R21, R9, UR5, R6, 0x4, P2 ;  /* 0x0000000509157c11 */ /* 0x000fe200090f2406 */
[----:B------:R-:W-:Y:S01]  /*03a0*/  VIADD R6, R0, 0x300 ;  /* 0x0000030000067836 */ /* 0x000fe20000000000 */
        /* <DEDUP_REMOVED lines=36> */
.L_x_134:
[----:B------:R-:W0:Y:S01]  /*05f0*/  LDCU.64 UR4, c[0x0][0x3a0] ;  /* 0x00007400ff0477ac */ /* 0x000e220008000a00 */
[----:B------:R-:W-:Y:S01]  /*0600*/  VIADD R6, R0, 0x100 ;  /* 0x0000010000067836 */ /* 0x000fe20000000000 */
[----:B------:R-:W-:Y:S01]  /*0610*/  IADD3 R4, P0, P5, R24, R9, R4 ;  /* 0x0000000918047210 */ /* 0x000fe20007d1e004 */
[C---:B------:R-:W-:Y:S01]  /*0620*/  IMAD.IADD R7, R0.reuse, 0x1, -R3 ;  /* 0x0000000100077824 */ /* 0x040fe200078e0a03 */
[----:B------:R-:W-:Y:S02]  /*0630*/  IADD3 R5, P3, P4, R0, R5, R9 ;  /* 0x0000000500057210 */ /* 0x000fe40007c7e009 */
[----:B------:R-:W-:Y:S02]  /*0640*/  ISETP.GE.AND P1, PT, R6, R3, PT ;  /* 0x000000030600720c */ /* 0x000fe40003f26270 */
[----:B------:R-:W-:Y:S02]  /*0650*/  IADD3 R8, P2, PT, R7, R4, RZ ;  /* 0x0000000407087210 */ /* 0x000fe40007f5e0ff */
[----:B------:R-:W-:-:S02]  /*0660*/  IADD3.X R6, PT, PT, RZ, RZ, RZ, P3, P4 ;  /* 0x000000ffff067210 */ /* 0x000fc40001fe84ff */
[----:B------:R-:W-:Y:S02]  /*0670*/  IADD3.X R4, PT, PT, RZ, RZ, RZ, P0, P5 ;  /* 0x000000ffff047210 */ /* 0x000fe400007ea4ff */
[C---:B------:R-:W-:Y:S02]  /*0680*/  ISETP.GE.AND P0, PT, R0.reuse, R3, PT ;  /* 0x000000030000720c */ /* 0x040fe40003f06270 */
[----:B------:R-:W-:Y:S01]  /*0690*/  LEA.HI.X.SX32 R7, R7, R4, 0x1, P2 ;  /* 0x0000000407077211 */ /* 0x000fe200010f0eff */
[----:B------:R-:W-:Y:S01]  /*06a0*/  VIADD R4, R0, 0x200 ;  /* 0x0000020000047836 */ /* 0x000fe20000000000 */
[C---:B0-----:R-:W-:Y:S02]  /*06b0*/  LEA R20, P3, R5.reuse, UR4, 0x4 ;  /* 0x0000000405147c11 */ /* 0x041fe4000f8620ff */
[----:B------:R-:W-:Y:S02]  /*06c0*/  LEA R22, P2, R8, UR4, 0x4 ;  /* 0x0000000408167c11 */ /* 0x000fe4000f8420ff */
[----:B------:R-:W-:Y:S01]  /*06d0*/  LEA.HI.X R21, R5, UR5, R6, 0x4, P3 ;  /* 0x0000000505157c11 */ /* 0x000fe200098f2406 */
[----:B------:R-:W-:Y:S01]  /*06e0*/  VIADD R6, R0, 0x300 ;  /* 0x0000030000067836 */ /* 0x000fe20000000000 */
[----:B------:R-:W-:-:S02]  /*06f0*/  LEA.HI.X R23, R8, UR5, R7, 0x4, P2 ;  /* 0x0000000508177c11 */ /* 0x000fc400090f2407 */
        /* <DEDUP_REMOVED lines=34> */
.L_x_135:
[----:B------:R-:W2:Y:S01]  /*0920*/  S2UR UR5, SR_CgaCtaId ;  /* 0x00000000000579c3 */ /* 0x000ea20000008800 */
[----:B------:R-:W-:Y:S01]  /*0930*/  UMOV UR4, 0x400 ;  /* 0x0000040000047882 */ /* 0x000fe20000000000 */
[----:B01----:R-:W-:Y:S01]  /*0940*/  IMAD.IADD R22, R25, 0x1, -R24 ;  /* 0x0000000119167824 */ /* 0x003fe200078e0a18 */
[----:B--2---:R-:W-:-:S06]  /*0950*/  ULEA UR4, UR5, UR4, 0x18 ;  /* 0x0000000405047291 */ /* 0x004fcc000f8ec0ff */
[----:B------:R-:W-:-:S05]  /*0960*/  LEA R20, R0, UR4, 0x4 ;  /* 0x0000000400147c11 */ /* 0x000fca000f8e20ff */
        /* <DEDUP_REMOVED lines=8> */
[----:B------:R-:W-:Y:S04]  /*09f0*/  BSSY.RECONVERGENT B0, `(.L_x_136) ;  /* 0x0000024000007945 */ /* 0x000fe80003800200 */
[----:B-1----:R-:W-:-:S04]  /*0a00*/  VIMNMX R13, PT, PT, R24, R5, PT ;  /* 0x00000005180d7248 */ /* 0x002fc80003fe0100 */
[C---:B------:R-:W-:Y:S01]  /*0a10*/  ISETP.GE.AND P0, PT, R13.reuse, R22, PT ;  /* 0x000000160d00720c */ /* 0x040fe20003f06270 */
[----:B------:R-:W-:Y:S01]  /*0a20*/  IMAD.IADD R4, R13, 0x1, -R22 ;  /* 0x000000010d047824 */ /* 0x000fe200078e0a16 */
[----:B------:R-:W-:-:S04]  /*0a30*/  VIMNMX R5, PT, PT, R3, R13, PT ;  /* 0x0000000d03057248 */ /* 0x000fc80003fe0100 */
[----:B--2---:R-:W-:-:S04]  /*0a40*/  SEL R16, R4, RZ, P0 ;  /* 0x000000ff04107207 */ /* 0x004fc80000000000 */
[----:B------:R-:W-:-:S13]  /*0a50*/  ISETP.GE.AND P0, PT, R16, R5, PT ;  /* 0x000000051000720c */ /* 0x000fda0003f06270 */
[----:B------:R-:W-:Y:S05]  /*0a60*/  @P0 BRA `(.L_x_137) ;  /* 0x0000000000700947 */ /* 0x000fea0003800000 */
[----:B------:R-:W-:Y:S02]  /*0a70*/  IMAD.MOV.U32 R12, RZ, RZ, R5 ;  /* 0x000000ffff0c7224 */ /* 0x000fe400078e0005 */
[----:B------:R-:W-:-:S07]  /*0a80*/  IMAD.IADD R15, R3, 0x1, R13 ;  /* 0x00000001030f7824 */ /* 0x000fce00078e020d */
.L_x_140:
[----:B------:R-:W-:Y:S01]  /*0a90*/  IMAD.IADD R4, R12, 0x1, -R16 ;  /* 0x000000010c047824 */ /* 0x000fe200078e0a10 */
[----:B------:R-:W-:Y:S01]  /*0aa0*/  BSSY.RECONVERGENT B1, `(.L_x_138) ;  /* 0x0000014000017945 */ /* 0x000fe20003800200 */
[----:B------:R-:W-:-:S03]  /*0ab0*/  PLOP3.LUT P0, PT, PT, PT, PT, 0x8, 0x80 ;  /* 0x000000000080781c */ /* 0x000fc60003f0e170 */
[----:B------:R-:W-:-:S04]  /*0ac0*/  LEA.HI R4, R4, R4, RZ, 0x1 ;  /* 0x0000000404047211 */ /* 0x000fc800078f08ff */
[----:B------:R-:W-:-:S04]  /*0ad0*/  LEA.HI.SX32 R17, R4, R16, 0x1f ;  /* 0x0000001004117211 */ /* 0x000fc800078ffaff */
[----:B------:R-:W-:-:S05]  /*0ae0*/  LOP3.LUT R4, RZ, R17, RZ, 0x33, !PT ;  /* 0x00000011ff047212 */ /* 0x000fca00078e33ff */
        /* <DEDUP_REMOVED lines=15> */
.L_x_139:
[----:B------:R-:W-:Y:S05]  /*0be0*/  BSYNC.RECONVERGENT B1 ;  /* 0x0000000000017941 */ /* 0x000fea0003800200 */
.L_x_138:
[----:B------:R-:W-:Y:S01]  /*0bf0*/  @P0 VIADD R16, R17, 0x1 ;  /* 0x0000000111100836 */ /* 0x000fe20000000000 */
[----:B------:R-:W-:-:S04]  /*0c00*/  SEL R12, R12, R17, P0 ;  /* 0x000000110c0c7207 */ /* 0x000fc80000000000 */
[----:B------:R-:W-:-:S13]  /*0c10*/  ISETP.GE.AND P0, PT, R16, R12, PT ;  /* 0x0000000c1000720c */ /* 0x000fda0003f06270 */
[----:B------:R-:W-:Y:S05]  /*0c20*/  @!P0 BRA `(.L_x_140) ;  /* 0xfffffffc00988947 */ /* 0x000fea000383ffff */
.L_x_137:
[----:B------:R-:W-:Y:S05]  /*0c30*/  BSYNC.RECONVERGENT B0 ;  /* 0x0000000000007941 */ /* 0x000fea0003800200 */
.L_x_136:
[----:B------:R-:W-:Y:S01]  /*0c40*/  IADD3 R19, PT, PT, R3, R13, -R16 ;  /* 0x0000000d03137210 */ /* 0x000fe20007ffe810 */
[----:B------:R-:W-:Y:S01]  /*0c50*/  BSSY.RECONVERGENT B0, `(.L_x_141) ;  /* 0x0000014000007945 */ /* 0x000fe20003800200 */
[----:B------:R-:W-:Y:S02]  /*0c60*/  LEA R21, R16, UR4, 0x4 ;  /* 0x0000000410157c11 */ /* 0x000fe4000f8e20ff */
[C---:B------:R-:W-:Y:S02]  /*0c70*/  LEA R20, R19.reuse, UR4, 0x4 ;  /* 0x0000000413147c11 */ /* 0x040fe4000f8e20ff */
[----:B------:R-:W-:Y:S01]  /*0c80*/  ISETP.GE.AND P1, PT, R19, R24, PT ;  /* 0x000000181300720c */ /* 0x000fe20003f26270 */
[----:B------:R0:W1:Y:S01]  /*0c90*/  LDS.128 R4, [R21] ;  /* 0x0000000015047984 */ /* 0x0000620000000c00 */
[----:B------:R-:W-:-:S03]  /*0ca0*/  PLOP3.LUT P0, PT, PT, PT, PT, 0x8, 0x80 ;  /* 0x000000000080781c */ /* 0x000fc60003f0e170 */
        /* <DEDUP_REMOVED lines=14> */
.L_x_142:
[----:B------:R-:W-:Y:S05]  /*0d90*/  BSYNC.RECONVERGENT B0 ;  /* 0x0000000000007941 */ /* 0x000fea0003800200 */
.L_x_141:
        /* <DEDUP_REMOVED lines=26> */
.L_x_144:
[----:B------:R-:W-:Y:S05]  /*0f40*/  BSYNC.RECONVERGENT B0 ;  /* 0x0000000000007941 */ /* 0x000fea0003800200 */
.L_x_143:
        /* <DEDUP_REMOVED lines=8> */
[----:B------:R-:W-:Y:S01]  /*0fd0*/  BSSY.RECONVERGENT B0, `(.L_x_145) ;  /* 0x0000014000007945 */ /* 0x000fe20003800200 */
[----:B------:R-:W-:Y:S02]  /*0fe0*/  @!P1 LEA R22, R20, UR4, 0x4 ;  /* 0x0000000414169c11 */ /* 0x000fe4000f8e20ff */
[----:B------:R-:W-:-:S02]  /*0ff0*/  @P1 LEA R23, R21, UR4, 0x4 ;  /* 0x0000000415171c11 */ /* 0x000fc4000f8e20ff */
[----:B------:R-:W-:Y:S01]  /*1000*/  PLOP3.LUT P0, PT, PT, PT, PT, 0x8, 0x80 ;  /* 0x000000000080781c */ /* 0x000fe20003f0e170 */
        /* <DEDUP_REMOVED lines=16> */
.L_x_146:
[----:B------:R-:W-:Y:S05]  /*1110*/  BSYNC.RECONVERGENT B0 ;  /* 0x0000000000007941 */ /* 0x000fea0003800200 */
.L_x_145:
        /* <DEDUP_REMOVED lines=28> */
.L_x_148:
[----:B------:R-:W-:Y:S05]  /*12e0*/  BSYNC.RECONVERGENT B0 ;  /* 0x0000000000007941 */ /* 0x000fea0003800200 */
.L_x_147:
        /* <DEDUP_REMOVED lines=12> */
[----:B------:R-:W2:Y:S04]  /*13b0*/  LDCU.64 UR6, c[0x0][0x3a0] ;  /* 0x00007400ff0677ac */ /* 0x000ea80008000a00 */
[----:B-1----:R-:W-:Y:S01]  /*13c0*/  IMAD R8, R25, 0x4, R3 ;  /* 0x0000000419087824 */ /* 0x002fe200078e0203 */
[----:B------:R-:W-:-:S04]  /*13d0*/  LOP3.LUT R3, R3, 0x1f, R0, 0xf8, !PT ;  /* 0x0000001f03037812 */ /* 0x000fc800078ef800 */
[----:B------:R-:W-:Y:S02]  /*13e0*/  LEA R24, R8, UR4, 0x4 ;  /* 0x0000000408187c11 */ /* 0x000fe4000f8e20ff */
[----:B------:R-:W-:-:S03]  /*13f0*/  IADD3 R3, P0, PT, R2, R3, RZ ;  /* 0x0000000302037210 */ /* 0x000fc60007f1e0ff */
[----:B------:R-:W-:Y:S01]  /*1400*/  IMAD R25, R25, -0x30, R24 ;  /* 0xffffffd019197824 */ /* 0x000fe200078e0218 */
[----:B------:R-:W-:Y:S01]  /*1410*/  STS.128 [R24], R12 ;  /* 0x0000000c18007388 */ /* 0x000fe20000000c00 */
[----:B------:R-:W-:Y:S01]  /*1420*/  IMAD.X R0, RZ, RZ, RZ, P0 ;  /* 0x000000ffff007224 */ /* 0x000fe200000e06ff */
[C---:B--2---:R-:W-:Y:S02]  /*1430*/  LEA R2, P0, R3.reuse, UR6, 0x4 ;  /* 0x0000000603027c11 */ /* 0x044fe4000f8020ff */
[----:B------:R-:W-:Y:S02]  /*1440*/  STS.128 [R24+0x10], R16 ;  /* 0x0000101018007388 */ /* 0x000fe40000000c00 */
[----:B------:R-:W-:Y:S02]  /*1450*/  LEA.HI.X R3, R3, UR7, R0, 0x4, P0 ;  /* 0x0000000703037c11 */ /* 0x000fe400080f2400 */
[----:B------:R-:W-:Y:S04]  /*1460*/  STS.128 [R24+0x20], R20 ;  /* 0x0000201418007388 */ /* 0x000fe80000000c00 */
[----:B------:R-:W-:Y:S01]  /*1470*/  STS.128 [R24+0x30], R4 ;  /* 0x0000300418007388 */ /* 0x000fe20000000c00 */
[----:B------:R-:W-:-:S03]  /*1480*/  NOP ;  /* 0x0000000000007918 */ /* 0x000fc60000000000 */
[----:B------:R-:W1:Y:S04]  /*1490*/  LDS.128 R4, [R25] ;  /* 0x0000000019047984 */ /* 0x000e680000000c00 */
[----:B------:R-:W2:Y:S04]  /*14a0*/  LDS.128 R8, [R25+0x200] ;  /* 0x0002000019087984 */ /* 0x000ea80000000c00 */
        /* <DEDUP_REMOVED lines=19> */
.L_x_149:
[----:B------:R-:W1:Y:S01]  /*15e0*/  S2R R8, SR_LANEID ;  /* 0x0000000000087919 */ /* 0x000e620000000000 */
[----:B------:R-:W-:Y:S01]  /*15f0*/  LOP3.LUT R3, R3, 0xf80, RZ, 0xc0, !PT ;  /* 0x00000f8003037812 */ /* 0x000fe200078ec0ff */
[----:B------:R-:W2:Y:S01]  /*1600*/  LDCU.64 UR6, c[0x0][0x388] ;  /* 0x00007100ff0677ac */ /* 0x000ea20008000a00 */
[----:B0-----:R-:W-:-:S05]  /*1610*/  LOP3.LUT R27, R0, 0x1f, RZ, 0xc0, !PT ;  /* 0x0000001f001b7812 */ /* 0x001fca00078ec0ff */
[----:B------:R-:W-:Y:S02]  /*1620*/  IMAD.IADD R2, R2, 0x1, R27 ;  /* 0x0000000102027824 */ /* 0x000fe400078e021b */
[----:B-1----:R-:W-:-:S03]  /*1630*/  IMAD R9, R8, 0x4, R3 ;  /* 0x0000000408097824 */ /* 0x002fc600078e0203 */
[----:B------:R-:W-:Y:S02]  /*1640*/  IADD3 R3, P0, PT, R3, R2, RZ ;  /* 0x0000000203037210 */ /* 0x000fe40007f1e0ff */
[----:B------:R-:W-:-:S03]  /*1650*/  LEA R25, R9, UR4, 0x4 ;  /* 0x0000000409197c11 */ /* 0x000fc6000f8e20ff */
[----:B------:R-:W-:Y:S01]  /*1660*/  IMAD.X R0, RZ, RZ, RZ, P0 ;  /* 0x000000ffff007224 */ /* 0x000fe200000e06ff */
[C---:B--2---:R-:W-:Y:S01]  /*1670*/  LEA R2, P0, R3.reuse, UR6, 0x4 ;  /* 0x0000000603027c11 */ /* 0x044fe2000f8020ff */
[----:B------:R-:W-:Y:S01]  /*1680*/  IMAD R24, R8, -0x30, R25 ;  /* 0xffffffd008187824 */ /* 0x000fe200078e0219 */
[----:B------:R-:W-:Y:S02]  /*1690*/  STS.128 [R25], R12 ;  /* 0x0000000c19007388 */ /* 0x000fe40000000c00 */
[----:B------:R-:W-:Y:S02]  /*16a0*/  LEA.HI.X R3, R3, UR7, R0, 0x4, P0 ;  /* 0x0000000703037c11 */ /* 0x000fe400080f2400 */
[----:B------:R-:W-:Y:S04]  /*16b0*/  STS.128 [R25+0x10], R16 ;  /* 0x0000101019007388 */ /* 0x000fe80000000c00 */
[----:B------:R-:W-:Y:S04]  /*16c0*/  STS.128 [R25+0x20], R20 ;  /* 0x0000201419007388 */ /* 0x000fe80000000c00 */
[----:B------:R-:W-:Y:S01]  /*16d0*/  STS.128 [R25+0x30], R4 ;  /* 0x0000300419007388 */ /* 0x000fe20000000c00 */
[----:B------:R-:W-:-:S03]  /*16e0*/  NOP ;  /* 0x0000000000007918 */ /* 0x000fc60000000000 */
[----:B------:R-:W0:Y:S04]  /*16f0*/  LDS.128 R4, [R24] ;  /* 0x0000000018047984 */ /* 0x000e280000000c00 */
[----:B------:R-:W1:Y:S04]  /*1700*/  LDS.128 R8, [R24+0x200] ;  /* 0x0002000018087984 */ /* 0x000e680000000c00 */
[----:B------:R-:W2:Y:S04]  /*1710*/  LDS.128 R12, [R24+0x400] ;  /* 0x00040000180c7984 */ /* 0x000ea80000000c00 */
[----:B------:R-:W3:Y:S04]  /*1720*/  LDS.128 R16, [R24+0x600] ;  /* 0x0006000018107984 */ /* 0x000ee80000000c00 */
        /* <DEDUP_REMOVED lines=17> */
.L_x_133:
[----:B------:R-:W0:Y:S01]  /*1840*/  LDC.64 R4, c[0x0][0x3b8] ;  /* 0x0000ee00ff047b82 */ /* 0x000e220000000a00 */
[----:B------:R-:W-:Y:S01]  /*1850*/  IMAD.MOV R10, RZ, RZ, -R9 ;  /* 0x000000ffff0a7224 */ /* 0x000fe200078e0a09 */
[----:B------:R-:W1:Y:S06]  /*1860*/  LDCU.U8 UR4, c[0x0][0x380] ;  /* 0x00007000ff0477ac */ /* 0x000e6c0008000000 */
[----:B------:R-:W2:Y:S01]  /*1870*/  LDC R14, c[0x0][0x398] ;  /* 0x0000e600ff0e7b82 */ /* 0x000ea20000000800 */
[----:B0-----:R-:W-:-:S05]  /*1880*/  IMAD.WIDE.U32 R6, R11, 0x4, R4 ;  /* 0x000000040b067825 */ /* 0x001fca00078e0004 */
[----:B------:R-:W3:Y:S04]  /*1890*/  LDG.E R8, desc[UR8][R6.64+0x4] ;  /* 0x0000040806087981 */ /* 0x000ee8000c1e1900 */
[----:B------:R0:W4:Y:S01]  /*18a0*/  LDG.E R4, desc[UR8][R6.64] ;  /* 0x0000000806047981 */ /* 0x000122000c1e1900 */
[CC--:B------:R-:W-:Y:S01]  /*18b0*/  LOP3.LUT R12, R11.reuse, R10.reuse, RZ, 0xc0, !PT ;  /* 0x0000000a0b0c7212 */ /* 0x0c0fe200078ec0ff */
[----:B-1----:R-:W-:Y:S01]  /*18c0*/  UPRMT UR4, UR4, 0x8880, URZ ;  /* 0x0000888004047896 */ /* 0x002fe200080000ff */
[----:B------:R-:W-:Y:S01]  /*18d0*/  LOP3.LUT R10, R11, R10, RZ, 0xfc, !PT ;  /* 0x0000000a0b0a7212 */ /* 0x000fe200078efcff */
[----:B------:R-:W-:Y:S01]  /*18e0*/  BSSY.RECONVERGENT B0, `(.L_x_150) ;  /* 0x000009d000007945 */ /* 0x000fe20003800200 */
[----:B------:R-:W-:Y:S01]  /*18f0*/  LOP3.LUT R9, R3, 0xfffffc00, RZ, 0xc0, !PT ;  /* 0xfffffc0003097812 */ /* 0x000fe200078ec0ff */
[----:B------:R-:W-:Y:S01]  /*1900*/  IMAD.IADD R5, R11, 0x1, -R12 ;  /* 0x000000010b057824 */ /* 0x000fe200078e0a0c */
[----:B------:R-:W-:Y:S01]  /*1910*/  ISETP.NE.AND P1, PT, R10, -0x1, PT ;  /* 0xffffffff0a00780c */ /* 0x000fe20003f25270 */
[----:B------:R-:W-:Y:S01]  /*1920*/  UISETP.NE.AND UP0, UPT, UR4, URZ, UPT ;  /* 0x000000ff0400728c */ /* 0x000fe2000bf05270 */
[----:B------:R-:W-:Y:S01]  /*1930*/  ACQBULK ;  /* 0x000000000000782e */ /* 0x000fe20000000000 */
[----:B------:R-:W-:-:S02]  /*1940*/  IMAD.SHL.U32 R13, R5, 0x400, RZ ;  /* 0x00000400050d7824 */ /* 0x000fc400078e00ff */
[----:B------:R-:W-:Y:S02]  /*1950*/  IMAD.SHL.U32 R5, R12, 0x400, RZ ;  /* 0x000004000c057824 */ /* 0x000fe400078e00ff */
[C---:B0-----:R-:W-:Y:S01]  /*1960*/  VIADD R6, R13.reuse, 0x3ff ;  /* 0x000003ff0d067836 */ /* 0x041fe20000000000 */
[----:B------:R-:W-:Y:S01]  /*1970*/  ISETP.NE.AND P0, PT, R13, -0x400, PT ;  /* 0xfffffc000d00780c */ /* 0x000fe20003f05270 */
[----:B--2---:R-:W-:-:S12]  /*1980*/  IMAD.IADD R14, R14, 0x1, -R5 ;  /* 0x000000010e0e7824 */ /* 0x004fd800078e0a05 */
[----:B------:R-:W-:Y:S02]  /*1990*/  @P0 VIADD R6, R13, 0x400 ;  /* 0x000004000d060836 */ /* 0x000fe40000000000 */
[----:B---3--:R-:W-:Y:S01]  /*19a0*/  IMAD.IADD R3, R8, 0x1, -R5 ;  /* 0x0000000108037824 */ /* 0x008fe200078e0a05 */
[----:B------:R-:W-:-:S03]  /*19b0*/  VIMNMX.U32 R8, PT, PT, R9, R14, !PT ;  /* 0x0000000e09087248 */ /* 0x000fc60007fe0000 */
[----:B------:R-:W-:Y:S01]  /*19c0*/  IMAD.IADD R6, R6, 0x1, -R3 ;  /* 0x0000000106067824 */ /* 0x000fe200078e0a03 */
[C---:B------:R-:W-:Y:S01]  /*19d0*/  @!P1 VIMNMX.U32 R3, PT, PT, R9.reuse, R14, PT ;  /* 0x0000000e09039248 */ /* 0x040fe20003fe0000 */
[----:B----4-:R-:W-:Y:S02]  /*19e0*/  IMAD.IADD R4, R4, 0x1, -R5 ;  /* 0x0000000104047824 */ /* 0x010fe400078e0a05 */
[----:B------:R-:W-:Y:S01]  /*19f0*/  IMAD.IADD R8, R8, 0x1, -R9 ;  /* 0x0000000108087824 */ /* 0x000fe200078e0a09 */
[----:B------:R-:W-:Y:S01]  /*1a00*/  SEL R7, R9, R6, !P1 ;  /* 0x0000000609077207 */ /* 0x000fe20004800000 */
[----:B------:R-:W-:-:S03]  /*1a10*/  IMAD.IADD R24, R3, 0x1, -R4 ;  /* 0x0000000103187824 */ /* 0x000fc600078e0a04 */
[----:B------:R-:W-:Y:S02]  /*1a20*/  VIADDMNMX.U32 R6, R13, -R4, R8, PT ;  /* 0x800000040d067246 */ /* 0x000fe40003800008 */
[----:B------:R-:W-:-:S05]  /*1a30*/  VIMNMX.U32 R7, PT, PT, R8, R7, PT ;  /* 0x0000000708077248 */ /* 0x000fca0003fe0000 */
[----:B------:R-:W-:Y:S01]  /*1a40*/  IMAD.IADD R25, R7, 0x1, -R6 ;  /* 0x0000000107197824 */ /* 0x000fe200078e0a06 */
[----:B------:R-:W-:Y:S06]  /*1a50*/  BRA.U !UP0, `(.L_x_151) ;  /* 0x00000005080c7547 */ /* 0x000fec000b800000 */
[----:B------:R-:W-:Y:S01]  /*1a60*/  IMAD.IADD R3, R0, 0x1, -R24 ;  /* 0x0000000100037824 */ /* 0x000fe200078e0a18 */
[----:B------:R-:W-:Y:S01]  /*1a70*/  IADD3 R6, P0, P1, R6, R5, R9 ;  /* 0x0000000506067210 */ /* 0x000fe2000791e009 */
[----:B------:R-:W0:Y:S01]  /*1a80*/  LDCU.64 UR4, c[0x0][0x388] ;  /* 0x00007100ff0477ac */ /* 0x000e220008000a00 */
[----:B------:R-:W-:Y:S02]  /*1a90*/  BSSY.RECONVERGENT B1, `(.L_x_152) ;  /* 0x0000018000017945 */ /* 0x000fe40003800200 */
[C---:B------:R-:W-:Y:S02]  /*1aa0*/  IADD3 R6, P2, PT, R3.reuse, R6, RZ ;  /* 0x0000000603067210 */ /* 0x040fe40007f5e0ff */
[----:B------:R-:W-:Y:S02]  /*1ab0*/  IADD3.X R8, PT, PT, RZ, RZ, RZ, P0, P1 ;  /* 0x000000ffff087210 */ /* 0x000fe400007e24ff */
[----:B------:R-:W-:Y:S02]  /*1ac0*/  IADD3 R4, P0, P1, R0, R4, R5 ;  /* 0x0000000400047210 */ /* 0x000fe4000791e005 */
[----:B------:R-:W-:Y:S01]  /*1ad0*/  LEA.HI.X.SX32 R5, R3, R8, 0x1, P2 ;  /* 0x0000000803057211 */ /* 0x000fe200010f0eff */
[----:B------:R-:W-:Y:S01]  /*1ae0*/  IMAD.IADD R3, R24, 0x1, R25 ;  /* 0x0000000118037824 */ /* 0x000fe200078e0219 */
[----:B------:R-:W-:Y:S01]  /*1af0*/  IADD3.X R7, PT, PT, RZ, RZ, RZ, P0, P1 ;  /* 0x000000ffff077210 */ /* 0x000fe200007e24ff */
[----:B------:R-:W-:-:S03]  /*1b00*/  VIADD R8, R0, 0x100 ;  /* 0x0000010000087836 */ /* 0x000fc60000000000 */
[-C--:B------:R-:W-:Y:S02]  /*1b10*/  ISETP.GE.AND P0, PT, R0, R3.reuse, PT ;  /* 0x000000030000720c */ /* 0x080fe40003f06270 */
[----:B------:R-:W-:Y:S02]  /*1b20*/  ISETP.GE.AND P1, PT, R8, R3, PT ;  /* 0x000000030800720c */ /* 0x000fe40003f26270 */
[----:B0-----:R-:W-:Y:S02]  /*1b30*/  LEA R20, P2, R4, UR4, 0x4 ;  /* 0x0000000404147c11 */ /* 0x001fe4000f8420ff */
[----:B------:R-:W-:Y:S02]  /*1b40*/  LEA R22, P3, R6, UR4, 0x4 ;  /* 0x0000000406167c11 */ /* 0x000fe4000f8620ff */
        /* <DEDUP_REMOVED lines=12> */
.L_x_153:
[----:B------:R-:W-:Y:S05]  /*1c10*/  BSYNC.RECONVERGENT B1 ;  /* 0x0000000000017941 */ /* 0x000fea0003800200 */
.L_x_152:
        /* <DEDUP_REMOVED lines=12> */
.L_x_155:
[----:B------:R-:W-:Y:S05]  /*1ce0*/  BSYNC.RECONVERGENT B1 ;  /* 0x0000000000017941 */ /* 0x000fea0003800200 */
.L_x_154:
        /* <DEDUP_REMOVED lines=14> */
.L_x_157:
[----:B------:R-:W-:Y:S05]  /*1dd0*/  BSYNC.RECONVERGENT B1 ;  /* 0x0000000000017941 */ /* 0x000fea0003800200 */
.L_x_156:
        /* <DEDUP_REMOVED lines=11> */
.L_x_151:
[----:B------:R-:W-:Y:S01]  /*1e90*/  IMAD.IADD R7, R0, 0x1, -R24 ;  /* 0x0000000100077824 */ /* 0x000fe200078e0a18 */
[----:B------:R-:W-:Y:S01]  /*1ea0*/  IADD3 R6, P0, P1, R6, R5, R9 ;  /* 0x0000000506067210 */ /* 0x000fe2000791e009 */
[----:B------:R-:W0:Y:S01]  /*1eb0*/  LDCU.64 UR4, c[0x0][0x3a0] ;  /* 0x00007400ff0477ac */ /* 0x000e220008000a00 */
[C---:B------:R-:W-:Y:S01]  /*1ec0*/  VIADD R8, R0.reuse, 0x100 ;  /* 0x0000010000087836 */ /* 0x040fe20000000000 */
[----:B------:R-:W-:Y:S01]  /*1ed0*/  BSSY.RECONVERGENT B1, `(.L_x_159) ;  /* 0x0000017000017945 */ /* 0x000fe20003800200 */
[C---:B------:R-:W-:Y:S02]  /*1ee0*/  IADD3 R6, P2, PT, R7.reuse, R6, RZ ;  /* 0x0000000607067210 */ /* 0x040fe40007f5e0ff */
[----:B------:R-:W-:Y:S02]  /*1ef0*/  IADD3.X R3, PT, PT, RZ, RZ, RZ, P0, P1 ;  /* 0x000000ffff037210 */ /* 0x000fe400007e24ff */
[----:B------:R-:W-:Y:S02]  /*1f00*/  IADD3 R4, P0, P1, R0, R4, R5 ;  /* 0x0000000400047210 */ /* 0x000fe4000791e005 */
[----:B------:R-:W-:Y:S01]  /*1f10*/  LEA.HI.X.SX32 R7, R7, R3, 0x1, P2 ;  /* 0x0000000307077211 */ /* 0x000fe200010f0eff */
[----:B------:R-:W-:Y:S01]  /*1f20*/  IMAD.IADD R3, R24, 0x1, R25 ;  /* 0x0000000118037824 */ /* 0x000fe200078e0219 */
[----:B------:R-:W-:-:S04]  /*1f30*/  IADD3.X R5, PT, PT, RZ, RZ, RZ, P0, P1 ;  /* 0x000000ffff057210 */ /* 0x000fc800007e24ff */
        /* <DEDUP_REMOVED lines=16> */
.L_x_160:
[----:B------:R-:W-:Y:S05]  /*2040*/  BSYNC.RECONVERGENT B1 ;  /* 0x0000000000017941 */ /* 0x000fea0003800200 */
.L_x_159:
        /* <DEDUP_REMOVED lines=12> */
.L_x_162:
[----:B------:R-:W-:Y:S05]  /*2110*/  BSYNC.RECONVERGENT B1 ;  /* 0x0000000000017941 */ /* 0x000fea0003800200 */
.L_x_161:
        /* <DEDUP_REMOVED lines=14> */
.L_x_164:
[----:B------:R-:W-:Y:S05]  /*2200*/  BSYNC.RECONVERGENT B1 ;  /* 0x0000000000017941 */ /* 0x000fea0003800200 */
.L_x_163:
        /* <DEDUP_REMOVED lines=10> */
.L_x_158:
[----:B------:R-:W-:Y:S05]  /*22b0*/  BSYNC.RECONVERGENT B0 ;  /* 0x0000000000007941 */ /* 0x000fea0003800200 */
.L_x_150:
[----:B------:R-:W0:Y:S01]  /*22c0*/  S2UR UR5, SR_CgaCtaId ;  /* 0x00000000000579c3 */ /* 0x000e220000008800 */
[----:B------:R-:W-:Y:S02]  /*22d0*/  UMOV UR4, 0x400 ;  /* 0x0000040000047882 */ /* 0x000fe40000000000 */
[----:B0-----:R-:W-:-:S06]  /*22e0*/  ULEA UR4, UR5, UR4, 0x18 ;  /* 0x0000000405047291 */ /* 0x001fcc000f8ec0ff */
[----:B-1234-:R-:W-:-:S05]  /*22f0*/  LEA R20, R0, UR4, 0x4 ;  /* 0x0000000400147c11 */ /* 0x01efca000f8e20ff */
        /* <DEDUP_REMOVED lines=8> */
[----:B-1----:R-:W-:-:S04]  /*2380*/  VIMNMX R13, PT, PT, R4, R3, PT ;  /* 0x00000003040d7248 */ /* 0x002fc80003fe0100 */
[C---:B------:R-:W-:Y:S01]  /*2390*/  ISETP.GE.AND P0, PT, R13.reuse, R25, PT ;  /* 0x000000190d00720c */ /* 0x040fe20003f06270 */
[----:B------:R-:W-:Y:S01]  /*23a0*/  IMAD.IADD R25, R13, 0x1, -R25 ;  /* 0x000000010d197824 */ /* 0x000fe200078e0a19 */
[----:B------:R-:W-:-:S04]  /*23b0*/  VIMNMX R4, PT, PT, R24, R13, PT ;  /* 0x0000000d18047248 */ /* 0x000fc80003fe0100 */
[----:B------:R-:W-:-:S04]  /*23c0*/  SEL R25, R25, RZ, P0 ;  /* 0x000000ff19197207 */ /* 0x000fc80000000000 */
[----:B------:R-:W-:-:S13]  /*23d0*/  ISETP.GE.AND P0, PT, R25, R4, PT ;  /* 0x000000041900720c */ /* 0x000fda0003f06270 */
[----:B--2---:R-:W-:Y:S05]  /*23e0*/  @P0 BRA `(.L_x_166) ;  /* 0x0000000000700947 */ /* 0x004fea0003800000 */
[----:B------:R-:W-:Y:S02]  /*23f0*/  IMAD.MOV.U32 R12, RZ, RZ, R4 ;  /* 0x000000ffff0c7224 */ /* 0x000fe400078e0004 */
[----:B------:R-:W-:-:S07]  /*2400*/  IMAD.IADD R15, R24, 0x1, R13 ;  /* 0x00000001180f7824 */ /* 0x000fce00078e020d */
.L_x_169:
        /* <DEDUP_REMOVED lines=21> */
.L_x_168:
[----:B------:R-:W-:Y:S05]  /*2560*/  BSYNC.RECONVERGENT B1 ;  /* 0x0000000000017941 */ /* 0x000fea0003800200 */
.L_x_167:
[----:B------:R-:W-:Y:S01]  /*2570*/  @P0 VIADD R25, R17, 0x1 ;  /* 0x0000000111190836 */ /* 0x000fe20000000000 */
[----:B------:R-:W-:-:S04]  /*2580*/  SEL R12, R12, R17, P0 ;  /* 0x000000110c0c7207 */ /* 0x000fc80000000000 */
[----:B------:R-:W-:-:S13]  /*2590*/  ISETP.GE.AND P0, PT, R25, R12, PT ;  /* 0x0000000c1900720c */ /* 0x000fda0003f06270 */
[----:B------:R-:W-:Y:S05]  /*25a0*/  @!P0 BRA `(.L_x_169) ;  /* 0xfffffffc00988947 */ /* 0x000fea000383ffff */
.L_x_166:
[----:B------:R-:W-:Y:S05]  /*25b0*/  BSYNC.RECONVERGENT B0 ;  /* 0x0000000000007941 */ /* 0x000fea0003800200 */
.L_x_165:
        /* <DEDUP_REMOVED lines=21> */
.L_x_171:
[----:B------:R-:W-:Y:S05]  /*2710*/  BSYNC.RECONVERGENT B0 ;  /* 0x0000000000007941 */ /* 0x000fea0003800200 */
.L_x_170:
        /* <DEDUP_REMOVED lines=26> */
.L_x_173:
[----:B------:R-:W-:Y:S05]  /*28c0*/  BSYNC.RECONVERGENT B0 ;  /* 0x0000000000007941 */ /* 0x000fea0003800200 */
.L_x_172:
        /* <DEDUP_REMOVED lines=28> */
.L_x_175:
[----:B------:R-:W-:Y:S05]  /*2a90*/  BSYNC.RECONVERGENT B0 ;  /* 0x0000000000007941 */ /* 0x000fea0003800200 */
.L_x_174:
        /* <DEDUP_REMOVED lines=28> */
.L_x_177:
[----:B------:R-:W-:Y:S05]  /*2c60*/  BSYNC.RECONVERGENT B0 ;  /* 0x0000000000007941 */ /* 0x000fea0003800200 */
.L_x_176:
        /* <DEDUP_REMOVED lines=11> */
[----:B------:R-:W2:Y:S01]  /*2d20*/  S2UR UR6, SR_CgaCtaId ;  /* 0x00000000000679c3 */ /* 0x000ea20000008800 */
[----:B------:R-:W-:Y:S01]  /*2d30*/  LOP3.LUT R24, R24, 0xf80, RZ, 0xc0, !PT ;  /* 0x00000f8018187812 */ /* 0x000fe200078ec0ff */
[----:B------:R-:W-:Y:S01]  /*2d40*/  UMOV UR5, 0x400 ;  /* 0x0000040000057882 */ /* 0x000fe20000000000 */
[----:B------:R-:W-:Y:S01]  /*2d50*/  ISETP.NE.AND P0, PT, R0, RZ, PT ;  /* 0x000000ff0000720c */ /* 0x000fe20003f05270 */
[----:B--2---:R-:W-:Y:S01]  /*2d60*/  ULEA UR5, UR6, UR5, 0x18 ;  /* 0x0000000506057291 */ /* 0x004fe2000f8ec0ff */
[----:B------:R-:W2:Y:S01]  /*2d70*/  LDCU.64 UR6, c[0x0][0x3a0] ;  /* 0x00007400ff0677ac */ /* 0x000ea20008000a00 */
[----:B-1----:R-:W-:-:S05]  /*2d80*/  IMAD R8, R9, 0x4, R24 ;  /* 0x0000000409087824 */ /* 0x002fca00078e0218 */
[----:B------:R-:W-:-:S05]  /*2d90*/  LEA R26, R8, UR4, 0x4 ;  /* 0x00000004081a7c11 */ /* 0x000fca000f8e20ff */
[----:B------:R-:W-:Y:S01]  /*2da0*/  IMAD R25, R9, -0x30, R26 ;  /* 0xffffffd009197824 */ /* 0x000fe200078e021a */
[----:B------:R-:W-:Y:S04]  /*2db0*/  STS.128 [R26], R12 ;  /* 0x0000000c1a007388 */ /* 0x000fe80000000c00 */
[----:B------:R-:W-:Y:S04]  /*2dc0*/  STS.128 [R26+0x10], R16 ;  /* 0x000010101a007388 */ /* 0x000fe80000000c00 */
[----:B------:R1:W-:Y:S04]  /*2dd0*/  STS.128 [R26+0x20], R20 ;  /* 0x000020141a007388 */ /* 0x0003e80000000c00 */
[----:B------:R-:W-:Y:S01]  /*2de0*/  STS.128 [R26+0x30], R4 ;  /* 0x000030041a007388 */ /* 0x000fe20000000c00 */
[----:B------:R-:W-:-:S03]  /*2df0*/  NOP ;  /* 0x0000000000007918 */ /* 0x000fc60000000000 */
[----:B------:R-:W-:Y:S04]  /*2e00*/  LDS.128 R8, [R25] ;  /* 0x0000000019087984 */ /* 0x000fe80000000c00 */
[----:B------:R-:W-:Y:S01]  /*2e10*/  LDS.128 R12, [R25+0x200] ;  /* 0x00020000190c7984 */ /* 0x000fe20000000c00 */
[----:B-1----:R-:W-:-:S03]  /*2e20*/  LOP3.LUT R21, R0, 0x1f, RZ, 0xc0, !PT ;  /* 0x0000001f00157812 */ /* 0x002fc600078ec0ff */
[----:B------:R-:W-:Y:S02]  /*2e30*/  LDS.128 R16, [R25+0x400] ;  /* 0x0004000019107984 */ /* 0x000fe40000000c00 */
[----:B------:R-:W-:Y:S02]  /*2e40*/  IMAD.IADD R21, R24, 0x1, R21 ;  /* 0x0000000118157824 */ /* 0x000fe400078e0215 */
[----:B------:R1:W-:Y:S02]  /*2e50*/  LDS.128 R4, [R25+0x600] ;  /* 0x0006000019047984 */ /* 0x0003e40000000c00 */
[----:B------:R-:W-:Y:S01]  /*2e60*/  VIADD R23, R21, 0x20 ;  /* 0x0000002015177836 */ /* 0x000fe20000000000 */
[----:B------:R-:W-:Y:S01]  /*2e70*/  IADD3 R0, P2, PT, R2, R21, RZ ;  /* 0x0000001502007210 */ /* 0x000fe20007f5e0ff */
[----:B------:R3:W-:Y:S01]  /*2e80*/  @!P0 STS [UR5+0x4000], R3 ;  /* 0x00400003ff008988 */ /* 0x0007e20008000805 */
[----:B------:R-:W-:Y:S03]  /*2e90*/  BAR.SYNC.DEFER_BLOCKING 0x0 ;  /* 0x0000000000007b1d */ /* 0x000fe60000010000 */
[----:B-1----:R-:W-:Y:S01]  /*2ea0*/  IMAD.X R25, RZ, RZ, RZ, P2 ;  /* 0x000000ffff197224 */ /* 0x002fe200010e06ff */
[----:B--2---:R-:W-:-:S04]  /*2eb0*/  LEA R2, P2, R0, UR6, 0x4 ;  /* 0x0000000600027c11 */ /* 0x004fc8000f8420ff */
[----:B---3--:R-:W-:Y:S01]  /*2ec0*/  LEA.HI.X R3, R0, UR7, R25, 0x4, P2 ;  /* 0x0000000700037c11 */ /* 0x008fe200090f2419 */
[----:B------:R-:W1:Y:S02]  /*2ed0*/  LDS R20, [UR5+0x4000] ;  /* 0x00400005ff147984 */ /* 0x000e640008000800 */
[-C--:B-1----:R-:W-:Y:S02]  /*2ee0*/  ISETP.GE.AND P0, PT, R21, R20.reuse, PT ;  /* 0x000000141500720c */ /* 0x082fe40003f06270 */
        /* <DEDUP_REMOVED lines=23> */
.L_x_178:
        /* <DEDUP_REMOVED lines=19> */
[--C-:B------:R-:W-:Y:S02]  /*3190*/  IMAD.IADD R23, R2, 0x1, R21.reuse ;  /* 0x0000000102177824 */ /* 0x100fe400078e0215 */
[----:B------:R1:W-:Y:S01]  /*31a0*/  LDS.128 R4, [R25+0x600] ;  /* 0x0006000019047984 */ /* 0x0003e20000000c00 */
[C---:B------:R-:W-:Y:S02]  /*31b0*/  IMAD.IADD R21, R24.reuse, 0x1, R21 ;  /* 0x0000000118157824 */ /* 0x040fe400078e0215 */
[----:B------:R-:W-:Y:S01]  /*31c0*/  IADD3 R23, P1, PT, R24, R23, RZ ;  /* 0x0000001718177210 */ /* 0x000fe20007f3e0ff */
[----:B------:R3:W-:Y:S01]  /*31d0*/  @!P0 STS [UR5+0x4000], R3 ;  /* 0x00400003ff008988 */ /* 0x0007e20008000805 */
[----:B0-----:R-:W-:Y:S01]  /*31e0*/  VIADD R27, R21, 0x20 ;  /* 0x00000020151b7836 */ /* 0x001fe20000000000 */
[----:B------:R-:W-:Y:S02]  /*31f0*/  BAR.SYNC.DEFER_BLOCKING 0x0 ;  /* 0x0000000000007b1d */ /* 0x000fe40000010000 */
[----:B------:R-:W-:Y:S01]  /*3200*/  IMAD.X R0, RZ, RZ, RZ, P1 ;  /* 0x000000ffff007224 */ /* 0x000fe200008e06ff */
[----:B--2---:R-:W-:Y:S01]  /*3210*/  LEA R2, P2, R23, UR6, 0x4 ;  /* 0x0000000617027c11 */ /* 0x004fe2000f8420ff */
[----:B-1----:R-:W-:-:S03]  /*3220*/  VIADD R25, R21, 0x40 ;  /* 0x0000004015197836 */ /* 0x002fc60000000000 */
[----:B---3--:R-:W-:Y:S01]  /*3230*/  LEA.HI.X R3, R23, UR7, R0, 0x4, P2 ;  /* 0x0000000717037c11 */ /* 0x008fe200090f2400 */
[----:B------:R-:W0:Y:S02]  /*3240*/  LDS R20, [UR5+0x4000] ;  /* 0x00400005ff147984 */ /* 0x000e240008000800 */
[CC--:B0-----:R-:W-:Y:S01]  /*3250*/  ISETP.GE.AND P0, PT, R21.reuse, R20.reuse, PT ;  /* 0x000000141500720c */ /* 0x0c1fe20003f06270 */
[----:B------:R-:W-:Y:S01]  /*3260*/  VIADD R21, R21, 0x60 ;  /* 0x0000006015157836 */ /* 0x000fe20000000000 */
        /* <DEDUP_REMOVED lines=21> */
.L_x_179:
        /* <DEDUP_REMOVED lines=12> */
.L_x_481:


//--------------------- .text._ZN3cub18CUB_300001_SM_10006detail10merge_sort30DeviceMergeSortPartitionKernelIN6thrust24THRUST_300001_SM_1000_NS6detail15normal_iteratorINS5_10device_ptrI14TriangleVertexEEEEj15CompareVerticesS9_EEvbT_PT2_T0_SG_PSG_T1_SG_i --------------------------
	.section	.text._ZN3cub18CUB_300001_SM_10006detail10merge_sort30DeviceMergeSortPartitionKernelIN6thrust24THRUST_300001_SM_1000_NS6detail15normal_iteratorINS5_10device_ptrI14TriangleVertexEEEEj15CompareVerticesS9_EEvbT_PT2_T0_SG_PSG_T1_SG_i,"ax",@progbits
	.align	128
        .global         _ZN3cub18CUB_300001_SM_10006detail10merge_sort30DeviceMergeSortPartitionKernelIN6thrust24THRUST_300001_SM_1000_NS6detail15normal_iteratorINS5_10device_ptrI14TriangleVertexEEEEj15CompareVerticesS9_EEvbT_PT2_T0_SG_PSG_T1_SG_i
        .type           _ZN3cub18CUB_300001_SM_10006detail10merge_sort30DeviceMergeSortPartitionKernelIN6thrust24THRUST_300001_SM_1000_NS6detail15normal_iteratorINS5_10device_ptrI14TriangleVertexEEEEj15CompareVerticesS9_EEvbT_PT2_T0_SG_PSG_T1_SG_i,@function
        .size           _ZN3cub18CUB_300001_SM_10006detail10merge_sort30DeviceMergeSortPartitionKernelIN6thrust24THRUST_300001_SM_1000_NS6detail15normal_iteratorINS5_10device_ptrI14TriangleVertexEEEEj15CompareVerticesS9_EEvbT_PT2_T0_SG_PSG_T1_SG_i,(.L_x_482 - _ZN3cub18CUB_300001_SM_10006detail10merge_sort30DeviceMergeSortPartitionKernelIN6thrust24THRUST_300001_SM_1000_NS6detail15normal_iteratorINS5_10device_ptrI14TriangleVertexEEEEj15CompareVerticesS9_EEvbT_PT2_T0_SG_PSG_T1_SG_i)
        .other          _ZN3cub18CUB_300001_SM_10006detail10merge_sort30DeviceMergeSortPartitionKernelIN6thrust24THRUST_300001_SM_1000_NS6detail15normal_iteratorINS5_10device_ptrI14TriangleVertexEEEEj15CompareVerticesS9_EEvbT_PT2_T0_SG_PSG_T1_SG_i,@"STO_CUDA_ENTRY STV_DEFAULT"
_ZN3cub18CUB_300001_SM_10006detail10merge_sort30DeviceMergeSortPartitionKernelIN6thrust24THRUST_300001_SM_1000_NS6detail15normal_iteratorINS5_10device_ptrI14TriangleVertexEEEEj15CompareVerticesS9_EEvbT_PT2_T0_SG_PSG_T1_SG_i:
.text._ZN3cub18CUB_300001_SM_10006detail10merge_sort30DeviceMergeSortPartitionKernelIN6thrust24THRUST_300001_SM_1000_NS6detail15normal_iteratorINS5_10device_ptrI14TriangleVertexEEEEj15CompareVerticesS9_EEvbT_PT2_T0_SG_PSG_T1_SG_i:
[----:B------:R-:W-:Y:S01]  /*0000*/  LDC R1, c[0x0][0x37c] ;  /* 0x0000df00ff017b82 */ /* 0x000fe20000000800 */
[----:B------:R-:W0:Y:S01]  /*0010*/  S2R R0, SR_CTAID.X ;  /* 0x0000000000007919 */ /* 0x000e220000002500 */
[----:B------:R-:W0:Y:S01]  /*0020*/  LDCU UR4, c[0x0][0x360] ;  /* 0x00006c00ff0477ac */ /* 0x000e220008000800 */
[----:B------:R-:W0:Y:S01]  /*0030*/  S2R R3, SR_TID.X ;  /* 0x0000000000037919 */ /* 0x000e220000002100 */
[----:B------:R-:W1:Y:S01]  /*0040*/  LDCU UR6, c[0x0][0x39c] ;  /* 0x00007380ff0677ac */ /* 0x000e620008000800 */
[----:B0-----:R-:W-:-:S05]  /*0050*/  IMAD R0, R0, UR4, R3 ;  /* 0x0000000400007c24 */ /* 0x001fca000f8e0203 */
[----:B-1----:R-:W-:-:S13]  /*0060*/  ISETP.GE.U32.AND P0, PT, R0, UR6, PT ;  /* 0x0000000600007c0c */ /* 0x002fda000bf06070 */
[----:B------:R-:W-:Y:S05]  /*0070*/  @P0 EXIT ;  /* 0x000000000000094d */ /* 0x000fea0003800000 */
[----:B------:R-:W0:Y:S01]  /*0080*/  LDCU UR5, c[0x0][0x3ac] ;  /* 0x00007580ff0577ac */ /* 0x000e220008000800 */
[----:B------:R-:W-:Y:S01]  /*0090*/  VIADD R2, R0, 0x1 ;  /* 0x0000000100027836 */ /* 0x000fe20000000000 */
[----:B------:R-:W-:Y:S01]  /*00a0*/  ACQBULK ;  /* 0x000000000000782e */ /* 0x000fe20000000000 */
[----:B------:R-:W1:Y:S03]  /*00b0*/  LDCU UR7, c[0x0][0x3b0] ;  /* 0x00007600ff0777ac */ /* 0x000e660008000800 */
[----:B------:R-:W-:Y:S01]  /*00c0*/  ISETP.NE.AND P0, PT, R2, UR6, PT ;  /* 0x0000000602007c0c */ /* 0x000fe2000bf05270 */
[----:B------:R-:W2:Y:S01]  /*00d0*/  LDCU UR10, c[0x0][0x398] ;  /* 0x00007300ff0a77ac */ /* 0x000ea20008000800 */
[----:B------:R-:W3:Y:S01]  /*00e0*/  LDCU.64 UR8, c[0x0][0x358] ;  /* 0x00006b00ff0877ac */ /* 0x000ee20008000a00 */
[----:B0-----:R-:W-:-:S10]  /*00f0*/  UIADD3 UR4, UPT, UPT, -UR5, URZ, URZ ;  /* 0x000000ff05047290 */ /* 0x001fd4000fffe1ff */
[----:B------:R-:W0:Y:S01]  /*0100*/  @!P0 LDC.64 R4, c[0x0][0x3a0] ;  /* 0x0000e800ff048b82 */ /* 0x000e220000000a00 */
[----:B------:R-:W-:Y:S01]  /*0110*/  LOP3.LUT R2, R0, UR4, RZ, 0xc0, !PT ;  /* 0x0000000400027c12 */ /* 0x000fe2000f8ec0ff */
[----:B------:R-:W-:-:S04]  /*0120*/  USHF.R.U32.HI UR4, URZ, 0x1, UR5 ;  /* 0x00000001ff047899 */ /* 0x000fc80008011605 */
[----:B-1----:R-:W-:Y:S01]  /*0130*/  IMAD R3, R2, UR7, RZ ;  /* 0x0000000702037c24 */ /* 0x002fe2000f8e02ff */
[----:B------:R-:W-:-:S04]  /*0140*/  UIMAD UR4, UR4, UR7, URZ ;  /* 0x00000007040472a4 */ /* 0x000fc8000f8e02ff */
[----:B------:R-:W-:-:S04]  /*0150*/  LOP3.LUT R2, RZ, R3, RZ, 0x33, !PT ;  /* 0x00000003ff027212 */ /* 0x000fc800078e33ff */
[----:B------:R-:W-:-:S04]  /*0160*/  VIMNMX.U32 R2, PT, PT, R2, UR4, PT ;  /* 0x0000000402027c48 */ /* 0x000fc8000bfe0000 */
[----:B--2---:R-:W-:Y:S01]  /*0170*/  VIADDMNMX.U32 R2, R2, R3, UR10, PT ;  /* 0x0000000a02027e46 */ /* 0x004fe2000b800003 */
[----:B0-----:R-:W-:Y:S01]  /*0180*/  @!P0 IMAD.WIDE.U32 R4, R0, 0x4, R4 ;  /* 0x0000000400048825 */ /* 0x001fe200078e0004 */
[----:B------:R-:W-:Y:S02]  /*0190*/  VIMNMX.U32 R3, PT, PT, R3, UR10, PT ;  /* 0x0000000a03037c48 */ /* 0x000fe4000bfe0000 */
[----:B------:R-:W-:Y:S02]  /*01a0*/  LOP3.LUT R6, RZ, R2, RZ, 0x33, !PT ;  /* 0x00000002ff067212 */ /* 0x000fe400078e33ff */
[----:B---3--:R0:W-:Y:S02]  /*01b0*/  @!P0 STG.E desc[UR8][R4.64], R2 ;  /* 0x0000000204008986 */ /* 0x0081e4000c101908 */
[----:B------:R-:W-:-:S04]  /*01c0*/  VIMNMX.U32 R7, PT, PT, R6, UR4, PT ;  /* 0x0000000406077c48 */ /* 0x000fc8000bfe0000 */
[----:B------:R-:W-:Y:S01]  /*01d0*/  VIADDMNMX.U32 R7, R7, R2, UR10, PT ;  /* 0x0000000a07077e46 */ /* 0x000fe2000b800002 */
[----:B------:R-:W-:Y:S06]  /*01e0*/  @!P0 EXIT ;  /* 0x000000000000894d */ /* 0x000fec0003800000 */
[----:B------:R-:W1:Y:S01]  /*01f0*/  LDCU.U8 UR6, c[0x0][0x380] ;  /* 0x00007000ff0677ac */ /* 0x000e620008000000 */
[----:B------:R-:W-:Y:S01]  /*0200*/  BSSY.RECONVERGENT B0, `(.L_x_180) ;  /* 0x0000064000007945 */ /* 0x000fe20003800200 */
[----:B------:R-:W-:-:S06]  /*0210*/  UIADD3 UR4, UPT, UPT, UR5, -0x1, URZ ;  /* 0xffffffff05047890 */ /* 0x000fcc000fffe0ff */
[----:B0-----:R-:W-:-:S05]  /*0220*/  LOP3.LUT R4, R0, UR4, RZ, 0xc0, !PT ;  /* 0x0000000400047c12 */ /* 0x001fca000f8ec0ff */
[----:B------:R-:W-:Y:S01]  /*0230*/  IMAD R4, R4, UR7, RZ ;  /* 0x0000000704047c24 */ /* 0x000fe2000f8e02ff */
[----:B-1----:R-:W-:-:S04]  /*0240*/  UPRMT UR6, UR6, 0x8880, URZ ;  /* 0x0000888006067896 */ /* 0x002fc800080000ff */
[----:B------:R-:W-:-:S03]  /*0250*/  VIADDMNMX.U32 R4, R7, -R3, R4, PT ;  /* 0x8000000307047246 */ /* 0x000fc60003800004 */
[----:B------:R-:W-:Y:S02]  /*0260*/  UMOV UR4, UR6 ;  /* 0x0000000600047c82 */ /* 0x000fe40008000000 */
[----:B------:R-:W-:-:S09]  /*0270*/  UISETP.NE.AND UP0, UPT, UR4, URZ, UPT ;  /* 0x000000ff0400728c */ /* 0x000fd2000bf05270 */
[----:B------:R-:W-:Y:S05]  /*0280*/  BRA.U !UP0, `(.L_x_181) ;  /* 0x0000000108bc7547 */ /* 0x000fea000b800000 */
[----:B------:R-:W-:Y:S01]  /*0290*/  IMAD.IADD R7, R7, 0x1, -R2 ;  /* 0x0000000107077824 */ /* 0x000fe200078e0a02 */
[----:B------:R-:W-:Y:S01]  /*02a0*/  VIADDMNMX.U32 R5, R2, -R3, R4, PT ;  /* 0x8000000302057246 */ /* 0x000fe20003800004 */
[----:B------:R-:W0:Y:S01]  /*02b0*/  LDCU.64 UR4, c[0x0][0x388] ;  /* 0x00007100ff0477ac */ /* 0x000e220008000a00 */
[----:B------:R-:W-:Y:S02]  /*02c0*/  BSSY.RECONVERGENT B1, `(.L_x_182) ;  /* 0x000002a000017945 */ /* 0x000fe40003800200 */
[----:B------:R-:W-:-:S05]  /*02d0*/  VIMNMX.U32 R6, PT, PT, R4, R7, !PT ;  /* 0x0000000704067248 */ /* 0x000fca0007fe0000 */
[----:B------:R-:W-:-:S05]  /*02e0*/  IMAD.IADD R6, R6, 0x1, -R7 ;  /* 0x0000000106067824 */ /* 0x000fca00078e0a07 */
[----:B------:R-:W-:-:S13]  /*02f0*/  ISETP.GE.U32.AND P0, PT, R6, R5, PT ;  /* 0x000000050600720c */ /* 0x000fda0003f06070 */
[----:B0-----:R-:W-:Y:S05]  /*0300*/  @P0 BRA `(.L_x_183) ;  /* 0x0000000000940947 */ /* 0x001fea0003800000 */
.L_x_186:
[----:B------:R-:W-:-:S04]  /*0310*/  IMAD.MOV.U32 R10, RZ, RZ, R6 ;  /* 0x000000ffff0a7224 */ /* 0x000fc800078e0006 */
[----:B------:R-:W-:-:S05]  /*0320*/  IMAD.IADD R6, R5, 0x1, -R10 ;  /* 0x0000000105067824 */ /* 0x000fca00078e0a0a */
[----:B------:R-:W-:-:S04]  /*0330*/  LEA.HI R16, R6, R10, RZ, 0x1f ;  /* 0x0000000a06107211 */ /* 0x000fc800078ff8ff */
[-C--:B------:R-:W-:Y:S02]  /*0340*/  LOP3.LUT R7, RZ, R16.reuse, RZ, 0x33, !PT ;  /* 0x00000010ff077212 */ /* 0x080fe400078e33ff */
[----:B------:R-:W-:-:S03]  /*0350*/  IADD3 R9, P1, PT, R3, R16, RZ ;  /* 0x0000001003097210 */ /* 0x000fc60007f3e0ff */
[----:B------:R-:W-:Y:S02]  /*0360*/  IMAD.IADD R7, R4, 0x1, R7 ;  /* 0x0000000104077824 */ /* 0x000fe400078e0207 */
[----:B------:R-:W-:Y:S01]  /*0370*/  IMAD.X R14, RZ, RZ, RZ, P1 ;  /* 0x000000ffff0e7224 */ /* 0x000fe200008e06ff */
[C---:B------:R-:W-:Y:S02]  /*0380*/  LEA R8, P1, R9.reuse, UR4, 0x4 ;  /* 0x0000000409087c11 */ /* 0x040fe4000f8220ff */
[----:B------:R-:W-:Y:S02]  /*0390*/  IADD3 R7, P0, PT, R2, R7, RZ ;  /* 0x0000000702077210 */ /* 0x000fe40007f1e0ff */
[----:B------:R-:W-:-:S03]  /*03a0*/  LEA.HI.X R9, R9, UR5, R14, 0x4, P1 ;  /* 0x0000000509097c11 */ /* 0x000fc600088f240e */
[----:B------:R-:W-:Y:S01]  /*03b0*/  IMAD.X R12, RZ, RZ, RZ, P0 ;  /* 0x000000ffff0c7224 */ /* 0x000fe200000e06ff */
[C---:B------:R-:W-:Y:S01]  /*03c0*/  LEA R6, P0, R7.reuse, UR4, 0x4 ;  /* 0x0000000407067c11 */ /* 0x040fe2000f8020ff */
[----:B------:R-:W2:Y:S03]  /*03d0*/  LDG.E R11, desc[UR8][R8.64] ;  /* 0x00000008080b7981 */ /* 0x000ea6000c1e1900 */
[----:B------:R-:W-:-:S05]  /*03e0*/  LEA.HI.X R7, R7, UR5, R12, 0x4, P0 ;  /* 0x0000000507077c11 */ /* 0x000fca00080f240c */
        /* <DEDUP_REMOVED lines=17> */
.L_x_185:
[----:B------:R-:W-:Y:S05]  /*0500*/  BSYNC.RECONVERGENT B2 ;  /* 0x0000000000027941 */ /* 0x000fea0003800200 */
.L_x_184:
[----:B------:R-:W-:Y:S01]  /*0510*/  @P0 VIADD R10, R16, 0x1 ;  /* 0x00000001100a0836 */ /* 0x000fe20000000000 */
[----:B------:R-:W-:-:S03]  /*0520*/  SEL R5, R5, R16, P0 ;  /* 0x0000001005057207 */ /* 0x000fc60000000000 */
[----:B------:R-:W-:Y:S01]  /*0530*/  IMAD.MOV.U32 R6, RZ, RZ, R10 ;  /* 0x000000ffff067224 */ /* 0x000fe200078e000a */
[----:B------:R-:W-:-:S13]  /*0540*/  ISETP.GE.U32.AND P0, PT, R10, R5, PT ;  /* 0x000000050a00720c */ /* 0x000fda0003f06070 */
[----:B------:R-:W-:Y:S05]  /*0550*/  @!P0 BRA `(.L_x_186) ;  /* 0xfffffffc006c8947 */ /* 0x000fea000383ffff */
.L_x_183:
[----:B------:R-:W-:Y:S05]  /*0560*/  BSYNC.RECONVERGENT B1 ;  /* 0x0000000000017941 */ /* 0x000fea0003800200 */
.L_x_182:
[----:B------:R-:W-:Y:S05]  /*0570*/  BRA `(.L_x_187) ;  /* 0x0000000000b07947 */ /* 0x000fea0003800000 */
.L_x_181:
[----:B------:R-:W-:Y:S01]  /*0580*/  IMAD.IADD R7, R7, 0x1, -R2 ;  /* 0x0000000107077824 */ /* 0x000fe200078e0a02 */
[----:B------:R-:W-:Y:S01]  /*0590*/  VIADDMNMX.U32 R5, R2, -R3, R4, PT ;  /* 0x8000000302057246 */ /* 0x000fe20003800004 */
[----:B------:R-:W0:Y:S03]  /*05a0*/  LDCU.64 UR4, c[0x0][0x390] ;  /* 0x00007200ff0477ac */ /* 0x000e260008000a00 */
[----:B------:R-:W-:-:S05]  /*05b0*/  VIMNMX.U32 R6, PT, PT, R4, R7, !PT ;  /* 0x0000000704067248 */ /* 0x000fca0007fe0000 */
[----:B------:R-:W-:-:S05]  /*05c0*/  IMAD.IADD R6, R6, 0x1, -R7 ;  /* 0x0000000106067824 */ /* 0x000fca00078e0a07 */
[----:B------:R-:W-:-:S13]  /*05d0*/  ISETP.GE.U32.AND P0, PT, R6, R5, PT ;  /* 0x000000050600720c */ /* 0x000fda0003f06070 */
[----:B0-----:R-:W-:Y:S05]  /*05e0*/  @P0 BRA `(.L_x_187) ;  /* 0x0000000000940947 */ /* 0x001fea0003800000 */
.L_x_190:
        /* <DEDUP_REMOVED lines=31> */
.L_x_189:
[----:B------:R-:W-:Y:S05]  /*07e0*/  BSYNC.RECONVERGENT B1 ;  /* 0x0000000000017941 */ /* 0x000fea0003800200 */
.L_x_188:
[----:B------:R-:W-:Y:S01]  /*07f0*/  @P0 VIADD R10, R16, 0x1 ;  /* 0x00000001100a0836 */ /* 0x000fe20000000000 */
[----:B------:R-:W-:-:S03]  /*0800*/  SEL R5, R5, R16, P0 ;  /* 0x0000001005057207 */ /* 0x000fc60000000000 */
[----:B------:R-:W-:Y:S01]  /*0810*/  IMAD.MOV.U32 R6, RZ, RZ, R10 ;  /* 0x000000ffff067224 */ /* 0x000fe200078e000a */
[----:B------:R-:W-:-:S13]  /*0820*/  ISETP.GE.U32.AND P0, PT, R10, R5, PT ;  /* 0x000000050a00720c */ /* 0x000fda0003f06070 */
[----:B------:R-:W-:Y:S05]  /*0830*/  @!P0 BRA `(.L_x_190) ;  /* 0xfffffffc006c8947 */ /* 0x000fea000383ffff */
.L_x_187:
[----:B------:R-:W-:Y:S05]  /*0840*/  BSYNC.RECONVERGENT B0 ;  /* 0x0000000000007941 */ /* 0x000fea0003800200 */
.L_x_180:
[----:B------:R-:W0:Y:S01]  /*0850*/  LDC.64 R4, c[0x0][0x3a0] ;  /* 0x0000e800ff047b82 */ /* 0x000e220000000a00 */
[----:B------:R-:W-:Y:S02]  /*0860*/  IMAD.IADD R3, R3, 0x1, R6 ;  /* 0x0000000103037824 */ /* 0x000fe400078e0206 */
[----:B0-----:R-:W-:-:S05]  /*0870*/  IMAD.WIDE.U32 R4, R0, 0x4, R4 ;  /* 0x0000000400047825 */ /* 0x001fca00078e0004 */
[----:B------:R-:W-:Y:S01]  /*0880*/  STG.E desc[UR8][R4.64], R3 ;  /* 0x0000000304007986 */ /* 0x000fe2000c101908 */
[----:B------:R-:W-:Y:S05]  /*0890*/  EXIT ;  /* 0x000000000000794d */ /* 0x000fea0003800000 */
.L_x_191:
        /* <DEDUP_REMOVED lines=14> */
.L_x_482:


//--------------------- .text._ZN3cub18CUB_300001_SM_10006detail10merge_sort30DeviceMergeSortBlockSortKernelINS2_10policy_hubIN6thrust24THRUST_300001_SM_1000_NS6detail15normal_iteratorINS6_10device_ptrI14TriangleVertexEEEEE9Policy600ESC_PNS0_8NullTypeESC_SG_j15CompareVerticesSA_SF_EEvbT0_T1_T2_T3_T4_PT6_PT7_T5_NS1_7vsmem_tE --------------------------
	.section	.text._ZN3cub18CUB_300001_SM_10006detail10merge_sort30DeviceMergeSortBlockSortKernelINS2_10policy_hubIN6thrust24THRUST_300001_SM_1000_NS6detail15normal_iteratorINS6_10device_ptrI14TriangleVertexEEEEE9Policy600ESC_PNS0_8NullTypeESC_SG_j15CompareVerticesSA_SF_EEvbT0_T1_T2_T3_T4_PT6_PT7_T5_NS1_7vsmem_tE,"ax",@progbits
	.align	128
        .global         _ZN3cub18CUB_300001_SM_10006detail10merge_sort30DeviceMergeSortBlockSortKernelINS2_10policy_hubIN6thrust24THRUST_300001_SM_1000_NS6detail15normal_iteratorINS6_10device_ptrI14TriangleVertexEEEEE9Policy600ESC_PNS0_8NullTypeESC_SG_j15CompareVerticesSA_SF_EEvbT0_T1_T2_T3_T4_PT6_PT7_T5_NS1_7vsmem_tE
        .type           _ZN3cub18CUB_300001_SM_10006detail10merge_sort30DeviceMergeSortBlockSortKernelINS2_10policy_hubIN6thrust24THRUST_300001_SM_1000_NS6detail15normal_iteratorINS6_10device_ptrI14TriangleVertexEEEEE9Policy600ESC_PNS0_8NullTypeESC_SG_j15CompareVerticesSA_SF_EEvbT0_T1_T2_T3_T4_PT6_PT7_T5_NS1_7vsmem_tE,@function
        .size           _ZN3cub18CUB_300001_SM_10006detail10merge_sort30DeviceMergeSortBlockSortKernelINS2_10policy_hubIN6thrust24THRUST_300001_SM_1000_NS6detail15normal_iteratorINS6_10device_ptrI14TriangleVertexEEEEE9Policy600ESC_PNS0_8NullTypeESC_SG_j15CompareVerticesSA_SF_EEvbT0_T1_T2_T3_T4_PT6_PT7_T5_NS1_7vsmem_tE,(.L_x_483 - _ZN3cub18CUB_300001_SM_10006detail10merge_sort30DeviceMergeSortBlockSortKernelINS2_10policy_hubIN6thrust24THRUST_300001_SM_1000_NS6detail15normal_iteratorINS6_10device_ptrI14TriangleVertexEEEEE9Policy600ESC_PNS0_8NullTypeESC_SG_j15CompareVerticesSA_SF_EEvbT0_T1_T2_T3_T4_PT6_PT7_T5_NS1_7vsmem_tE)
        .other          _ZN3cub18CUB_300001_SM_10006detail10merge_sort30DeviceMergeSortBlockSortKernelINS2_10policy_hubIN6thrust24THRUST_300001_SM_1000_NS6detail15normal_iteratorINS6_10device_ptrI14TriangleVertexEEEEE9Policy600ESC_PNS0_8NullTypeESC_SG_j15CompareVerticesSA_SF_EEvbT0_T1_T2_T3_T4_PT6_PT7_T5_NS1_7vsmem_tE,@"STO_CUDA_ENTRY STV_DEFAULT"
_ZN3cub18CUB_300001_SM_10006detail10merge_sort30DeviceMergeSortBlockSortKernelINS2_10policy_hubIN6thrust24THRUST_300001_SM_1000_NS6detail15normal_iteratorINS6_10device_ptrI14TriangleVertexEEEEE9Policy600ESC_PNS0_8NullTypeESC_SG_j15CompareVerticesSA_SF_EEvbT0_T1_T2_T3_T4_PT6_PT7_T5_NS1_7vsmem_tE:
.text._ZN3cub18CUB_300001_SM_10006detail10merge_sort30DeviceMergeSortBlockSortKernelINS2_10policy_hubIN6thrust24THRUST_300001_SM_1000_NS6detail15normal_iteratorINS6_10device_ptrI14TriangleVertexEEEEE9Policy600ESC_PNS0_8NullTypeESC_SG_j15CompareVerticesSA_SF_EEvbT0_T1_T2_T3_T4_PT6_PT7_T5_NS1_7vsmem_tE:
[----:B------:R-:W-:Y:S01]  /*0000*/  LDC R1, c[0x0][0x37c] ;  /* 0x0000df00ff017b82 */ /* 0x000fe20000000800 */
[----:B------:R-:W0:Y:S01]  /*0010*/  S2R R5, SR_CTAID.X ;  /* 0x0000000000057919 */ /* 0x000e220000002500 */
[----:B------:R-:W1:Y:S01]  /*0020*/  LDCU UR4, c[0x0][0x370] ;  /* 0x00006e00ff0477ac */ /* 0x000e620008000800 */
[----:B------:R-:W2:Y:S01]  /*0030*/  LDCU.64 UR6, c[0x0][0x358] ;  /* 0x00006b00ff0677ac */ /* 0x000ea20008000a00 */
[----:B-1----:R-:W-:-:S06]  /*0040*/  UIADD3 UR4, UPT, UPT, UR4, -0x1, URZ ;  /* 0xffffffff04047890 */ /* 0x002fcc000fffe0ff */
[C---:B0-----:R-:W-:Y:S01]  /*0050*/  ISETP.GE.U32.AND P0, PT, R5.reuse, UR4, PT ;  /* 0x0000000405007c0c */ /* 0x041fe2000bf06070 */
[----:B------:R-:W-:-:S12]  /*0060*/  IMAD.SHL.U32 R5, R5, 0x400, RZ ;  /* 0x0000040005057824 */ /* 0x000fd800078e00ff */
[----:B--2---:R-:W-:Y:S05]  /*0070*/  @P0 BRA `(.L_x_192) ;  /* 0x0000001c002c0947 */ /* 0x004fea0003800000 */
[----:B------:R-:W0:Y:S01]  /*0080*/  S2R R26, SR_TID.X ;  /* 0x00000000001a7919 */ /* 0x000e220000002100 */
[----:B------:R-:W1:Y:S01]  /*0090*/  LDCU.64 UR4, c[0x0][0x388] ;  /* 0x00007100ff0477ac */ /* 0x000e620008000a00 */
[----:B------:R-:W-:Y:S01]  /*00a0*/  ACQBULK ;  /* 0x000000000000782e */ /* 0x000fe20000000000 */
[----:B0-----:R-:W-:-:S05]  /*00b0*/  IMAD.SHL.U32 R0, R26, 0x4, RZ ;  /* 0x000000041a007824 */ /* 0x001fca00078e00ff */
[----:B------:R-:W-:-:S04]  /*00c0*/  LOP3.LUT R7, R0, 0xf80, RZ, 0xc0, !PT ;  /* 0x00000f8000077812 */ /* 0x000fc800078ec0ff */
[----:B------:R-:W-:-:S04]  /*00d0*/  LOP3.LUT R0, R7, 0x1f, R26, 0xf8, !PT ;  /* 0x0000001f07007812 */ /* 0x000fc800078ef81a */
[----:B------:R-:W-:-:S05]  /*00e0*/  IADD3 R0, P0, PT, R5, R0, RZ ;  /* 0x0000000005007210 */ /* 0x000fca0007f1e0ff */
[----:B------:R-:W-:Y:S02]  /*00f0*/  IMAD.X R3, RZ, RZ, RZ, P0 ;  /* 0x000000ffff037224 */ /* 0x000fe400000e06ff */
        /* <DEDUP_REMOVED lines=56> */
.L_x_194:
        /* <DEDUP_REMOVED lines=8> */
.L_x_195:
[----:B------:R-:W-:Y:S05]  /*0500*/  BSYNC.RECONVERGENT B0 ;  /* 0x0000000000007941 */ /* 0x000fea0003800200 */
.L_x_193:
        /* <DEDUP_REMOVED lines=18> */
.L_x_197:
        /* <DEDUP_REMOVED lines=8> */
.L_x_198:
[----:B------:R-:W-:Y:S05]  /*06b0*/  BSYNC.RECONVERGENT B0 ;  /* 0x0000000000007941 */ /* 0x000fea0003800200 */
.L_x_196:
        /* <DEDUP_REMOVED lines=18> */
.L_x_200:
        /* <DEDUP_REMOVED lines=8> */
.L_x_201:
[----:B------:R-:W-:Y:S05]  /*0860*/  BSYNC.RECONVERGENT B0 ;  /* 0x0000000000007941 */ /* 0x000fea0003800200 */
.L_x_199:
        /* <DEDUP_REMOVED lines=18> */
.L_x_203:
        /* <DEDUP_REMOVED lines=8> */
.L_x_204:
[----:B------:R-:W-:Y:S05]  /*0a10*/  BSYNC.RECONVERGENT B0 ;  /* 0x0000000000007941 */ /* 0x000fea0003800200 */
.L_x_202:
        /* <DEDUP_REMOVED lines=18> */
.L_x_206:
        /* <DEDUP_REMOVED lines=8> */
.L_x_207:
[----:B------:R-:W-:Y:S05]  /*0bc0*/  BSYNC.RECONVERGENT B0 ;  /* 0x0000000000007941 */ /* 0x000fea0003800200 */
.L_x_205:
        /* <DEDUP_REMOVED lines=18> */
.L_x_209:
[----:B------:R-:W-:Y:S02]  /*0cf0*/  IMAD.MOV.U32 R15, RZ, RZ, R11 ;  /* 0x000000ffff0f7224 */ /* 0x000fe400078e000b */
[----:B------:R-:W-:Y:S01]  /*0d00*/  IMAD.MOV.U32 R14, RZ, RZ, R10 ;  /* 0x000000ffff0e7224 */ /* 0x000fe200078e000a */
[----:B------:R-:W-:Y:S01]  /*0d10*/  MOV R10, R23 ;  /* 0x00000017000a7202 */ /* 0x000fe20000000f00 */
[----:B------:R-:W-:Y:S02]  /*0d20*/  IMAD.MOV.U32 R13, RZ, RZ, R9 ;  /* 0x000000ffff0d7224 */ /* 0x000fe400078e0009 */
[----:B------:R-:W-:Y:S02]  /*0d30*/  IMAD.MOV.U32 R12, RZ, RZ, R8 ;  /* 0x000000ffff0c7224 */ /* 0x000fe400078e0008 */
[----:B------:R-:W-:Y:S02]  /*0d40*/  IMAD.MOV.U32 R11, RZ, RZ, R21 ;  /* 0x000000ffff0b7224 */ /* 0x000fe400078e0015 */
[----:B------:R-:W-:-:S02]  /*0d50*/  IMAD.MOV.U32 R9, RZ, RZ, R22 ;  /* 0x000000ffff097224 */ /* 0x000fc400078e0016 */
[----:B------:R-:W-:-:S07]  /*0d60*/  IMAD.MOV.U32 R8, RZ, RZ, R27 ;  /* 0x000000ffff087224 */ /* 0x000fce00078e001b */
.L_x_210:
[----:B------:R-:W-:Y:S05]  /*0d70*/  BSYNC.RECONVERGENT B0 ;  /* 0x0000000000007941 */ /* 0x000fea0003800200 */
.L_x_208:
[----:B------:R-:W-:Y:S01]  /*0d80*/  LEA R27, R26, UR4, 0x6 ;  /* 0x000000041a1b7c11 */ /* 0x000fe2000f8e30ff */
[----:B------:R-:W-:-:S07]  /*0d90*/  IMAD.MOV.U32 R28, RZ, RZ, 0x2 ;  /* 0x00000002ff1c7424 */ /* 0x000fce00078e00ff */
.L_x_224:
        /* <DEDUP_REMOVED lines=28> */
[----:B------:R-:W-:Y:S02]  /*0f60*/  IMAD.MOV.U32 R12, RZ, RZ, R4 ;  /* 0x000000ffff0c7224 */ /* 0x000fe400078e0004 */
[----:B------:R-:W-:Y:S01]  /*0f70*/  IMAD.IADD R14, R22, 0x1, R3 ;  /* 0x00000001160e7824 */ /* 0x000fe200078e0203 */
[----:B0-----:R-:W-:-:S07]  /*0f80*/  LEA R15, R6, R5, 0x18 ;  /* 0x00000005060f7211 */ /* 0x001fce00078ec0ff */
.L_x_215:
[----:B------:R-:W-:Y:S01]  /*0f90*/  IADD3 R4, PT, PT, R12, -R21, RZ ;  /* 0x800000150c047210 */ /* 0x000fe20007ffe0ff */
[----:B------:R-:W-:Y:S01]  /*0fa0*/  BSSY.RECONVERGENT B1, `(.L_x_213) ;  /* 0x0000015000017945 */ /* 0x000fe20003800200 */
[----:B------:R-:W-:Y:S02]  /*0fb0*/  PLOP3.LUT P0, PT, PT, PT, PT, 0x8, 0x80 ;  /* 0x000000000080781c */ /* 0x000fe40003f0e170 */
        /* <DEDUP_REMOVED lines=19> */
.L_x_214:
[----:B------:R-:W-:Y:S05]  /*10f0*/  BSYNC.RECONVERGENT B1 ;  /* 0x0000000000017941 */ /* 0x000fea0003800200 */
.L_x_213:
[----:B------:R-:W-:Y:S01]  /*1100*/  @P0 VIADD R21, R13, 0x1 ;  /* 0x000000010d150836 */ /* 0x000fe20000000000 */
[----:B------:R-:W-:-:S04]  /*1110*/  SEL R12, R12, R13, P0 ;  /* 0x0000000d0c0c7207 */ /* 0x000fc80000000000 */
[----:B------:R-:W-:-:S13]  /*1120*/  ISETP.GE.AND P0, PT, R21, R12, PT ;  /* 0x0000000c1500720c */ /* 0x000fda0003f06270 */
[----:B------:R-:W-:Y:S05]  /*1130*/  @!P0 BRA `(.L_x_215) ;  /* 0xfffffffc00948947 */ /* 0x000fea000383ffff */
.L_x_212:
[----:B------:R-:W-:Y:S05]  /*1140*/  BSYNC.RECONVERGENT B0 ;  /* 0x0000000000007941 */ /* 0x000fea0003800200 */
.L_x_211:
        /* <DEDUP_REMOVED lines=25> */
.L_x_217:
[----:B------:R-:W-:Y:S05]  /*12e0*/  BSYNC.RECONVERGENT B0 ;  /* 0x0000000000007941 */ /* 0x000fea0003800200 */
.L_x_216:
        /* <DEDUP_REMOVED lines=26> */
.L_x_219:
[----:B------:R-:W-:Y:S05]  /*1490*/  BSYNC.RECONVERGENT B0 ;  /* 0x0000000000007941 */ /* 0x000fea0003800200 */
.L_x_218:
[----:B01----:R-:W-:Y:S01]  /*14a0*/  VIADD R12, R8, 0x1 ;  /* 0x00000001080c7836 */ /* 0x003fe20000000000 */
[----:B--23--:R-:W-:Y:S01]  /*14b0*/  SEL R11, R23, R19, P1 ;  /* 0x00000013170b7207 */ /* 0x00cfe20000800000 */
[C---:B------:R-:W-:Y:S01]  /*14c0*/  VIADD R13, R9.reuse, 0x1 ;  /* 0x00000001090d7836 */ /* 0x040fe20000000000 */
[----:B------:R-:W-:Y:S01]  /*14d0*/  @!P1 IADD3 R13, PT, PT, R9, RZ, RZ ;  /* 0x000000ff090d9210 */ /* 0x000fe20007ffe0ff */
[----:B------:R-:W-:Y:S01]  /*14e0*/  @P1 IMAD.MOV R12, RZ, RZ, R8 ;  /* 0x000000ffff0c1224 */ /* 0x000fe200078e0208 */
[----:B------:R-:W-:Y:S01]  /*14f0*/  FSEL R10, R22, R18, P1 ;  /* 0x00000012160a7208 */ /* 0x000fe20000800000 */
[----:B------:R-:W-:Y:S01]  /*1500*/  BSSY.RECONVERGENT B0, `(.L_x_220) ;  /* 0x0000016000007945 */ /* 0x000fe20003800200 */
[----:B------:R-:W-:Y:S02]  /*1510*/  @P1 LEA R15, R13, UR4, 0x4 ;  /* 0x000000040d0f1c11 */ /* 0x000fe4000f8e20ff */
[----:B------:R-:W-:Y:S02]  /*1520*/  @!P1 LEA R14, R12, UR4, 0x4 ;  /* 0x000000040c0e9c11 */ /* 0x000fe4000f8e20ff */
        /* <DEDUP_REMOVED lines=19> */
.L_x_221:
[----:B------:R-:W-:Y:S05]  /*1660*/  BSYNC.RECONVERGENT B0 ;  /* 0x0000000000007941 */ /* 0x000fea0003800200 */
.L_x_220:
        /* <DEDUP_REMOVED lines=28> */
.L_x_223:
[----:B------:R-:W-:Y:S05]  /*1830*/  BSYNC.RECONVERGENT B0 ;  /* 0x0000000000007941 */ /* 0x000fea0003800200 */
.L_x_222:
        /* <DEDUP_REMOVED lines=16> */
[----:B------:R-:W-:Y:S04]  /*1940*/  STS.128 [R28], R4 ;  /* 0x000000041c007388 */ /* 0x000fe80000000c00 */
[----:B------:R-:W-:Y:S04]  /*1950*/  STS.128 [R28+0x10], R8 ;  /* 0x000010081c007388 */ /* 0x000fe80000000c00 */
[----:B------:R-:W-:Y:S04]  /*1960*/  STS.128 [R28+0x20], R12 ;  /* 0x0000200c1c007388 */ /* 0x000fe80000000c00 */
[----:B------:R-:W-:Y:S01]  /*1970*/  STS.128 [R28+0x30], R16 ;  /* 0x000030101c007388 */ /* 0x000fe20000000c00 */
[----:B------:R-:W-:-:S03]  /*1980*/  NOP ;  /* 0x0000000000007918 */ /* 0x000fc60000000000 */
[----:B0-----:R-:W0:Y:S04]  /*1990*/  LDS.128 R32, [R29] ;  /* 0x000000001d207984 */ /* 0x001e280000000c00 */
[----:B------:R-:W4:Y:S01]  /*19a0*/  LDS.128 R24, [R29+0x200] ;  /* 0x000200001d187984 */ /* 0x000f220000000c00 */
[C---:B-1----:R-:W-:Y:S01]  /*19b0*/  LOP3.LUT R3, R2.reuse, 0x1f, RZ, 0xc0, !PT ;  /* 0x0000001f02037812 */ /* 0x042fe200078ec0ff */
[----:B------:R-:W-:Y:S02]  /*19c0*/  IMAD.SHL.U32 R2, R2, 0x4, RZ ;  /* 0x0000000402027824 */ /* 0x000fe400078e00ff */
[----:B------:R-:W1:Y:S02]  /*19d0*/  LDS.128 R20, [R29+0x400] ;  /* 0x000400001d147984 */ /* 0x000e640000000c00 */
[----:B---3--:R-:W-:Y:S01]  /*19e0*/  IMAD R0, R0, 0x400, R3 ;  /* 0x0000040000007824 */ /* 0x008fe200078e0203 */
[----:B------:R-:W-:Y:S01]  /*19f0*/  LOP3.LUT R3, R2, 0xf80, RZ, 0xc0, !PT ;  /* 0x00000f8002037812 */ /* 0x000fe200078ec0ff */
[----:B------:R-:W3:Y:S03]  /*1a00*/  LDS.128 R36, [R29+0x600] ;  /* 0x000600001d247984 */ /* 0x000ee60000000c00 */
[----:B------:R-:W-:-:S05]  /*1a10*/  IADD3 R0, P0, PT, R3, R0, RZ ;  /* 0x0000000003007210 */ /* 0x000fca0007f1e0ff */
[----:B------:R-:W-:Y:S01]  /*1a20*/  IMAD.X R3, RZ, RZ, RZ, P0 ;  /* 0x000000ffff037224 */ /* 0x000fe200000e06ff */
[----:B--2---:R-:W-:-:S04]  /*1a30*/  LEA R2, P0, R0, UR4, 0x4 ;  /* 0x0000000400027c11 */ /* 0x004fc8000f8020ff */
[----:B------:R-:W-:-:S05]  /*1a40*/  LEA.HI.X R3, R0, UR5, R3, 0x4, P0 ;  /* 0x0000000500037c11 */ /* 0x000fca00080f2403 */
[----:B0-----:R-:W-:Y:S04]  /*1a50*/  STG.E desc[UR6][R2.64], R32 ;  /* 0x0000002002007986 */ /* 0x001fe8000c101906 */
[----:B------:R-:W-:Y:S04]  /*1a60*/  STG.E desc[UR6][R2.64+0x4], R33 ;  /* 0x0000042102007986 */ /* 0x000fe8000c101906 */
[----:B------:R-:W-:Y:S04]  /*1a70*/  STG.E desc[UR6][R2.64+0x8], R34 ;  /* 0x0000082202007986 */ /* 0x000fe8000c101906 */
[----:B------:R-:W-:Y:S04]  /*1a80*/  STG.E desc[UR6][R2.64+0xc], R35 ;  /* 0x00000c2302007986 */ /* 0x000fe8000c101906 */
[----:B----4-:R-:W-:Y:S04]  /*1a90*/  STG.E desc[UR6][R2.64+0x200], R24 ;  /* 0x0002001802007986 */ /* 0x010fe8000c101906 */
        /* <DEDUP_REMOVED lines=12> */
.L_x_225:
        /* <DEDUP_REMOVED lines=29> */
.L_x_192:
        /* <DEDUP_REMOVED lines=8> */
[----:B------:R0:W5:Y:S01]  /*1db0*/  LDG.E R16, desc[UR6][R2.64] ;  /* 0x0000000602107981 */ /* 0x000162000c1e1900 */
[----:B-1----:R-:W-:-:S02]  /*1dc0*/  IMAD.SHL.U32 R26, R27, 0x4, RZ ;  /* 0x000000041b1a7824 */ /* 0x002fc400078e00ff */
[----:B------:R-:W-:-:S03]  /*1dd0*/  IMAD.MOV R25, RZ, RZ, -R5 ;  /* 0x000000ffff197224 */ /* 0x000fc600078e0a05 */
[----:B------:R-:W-:Y:S02]  /*1de0*/  LOP3.LUT R6, R26, 0xf80, RZ, 0xc0, !PT ;  /* 0x00000f801a067812 */ /* 0x000fe400078ec0ff */
[----:B--2---:R-:W-:Y:S02]  /*1df0*/  VIADDMNMX R25, R25, R0, 0x400, PT ;  /* 0x0000040019197446 */ /* 0x004fe40003800100 */
[----:B------:R-:W-:-:S04]  /*1e00*/  LOP3.LUT R7, R6, 0x1f, R27, 0xf8, !PT ;  /* 0x0000001f06077812 */ /* 0x000fc800078ef81b */
[C---:B------:R-:W-:Y:S01]  /*1e10*/  LEA R4, P0, R7.reuse, R2, 0x4 ;  /* 0x0000000207047211 */ /* 0x040fe200078020ff */
[C---:B0-----:R-:W-:Y:S01]  /*1e20*/  VIADD R2, R7.reuse, 0x60 ;  /* 0x0000006007027836 */ /* 0x041fe20000000000 */
[----:B------:R-:W-:-:S03]  /*1e30*/  IADD3 R24, PT, PT, R7, 0x20, RZ ;  /* 0x0000002007187810 */ /* 0x000fc60007ffe0ff */
[----:B------:R-:W-:Y:S01]  /*1e40*/  IMAD.X R5, RZ, RZ, R3, P0 ;  /* 0x000000ffff057224 */ /* 0x000fe200000e0603 */
[CC--:B------:R-:W-:Y:S01]  /*1e50*/  ISETP.GE.AND P0, PT, R7.reuse, R25.reuse, PT ;  /* 0x000000190700720c */ /* 0x0c0fe20003f06270 */
[----:B------:R-:W-:Y:S01]  /*1e60*/  VIADD R3, R7, 0x40 ;  /* 0x0000004007037836 */ /* 0x000fe20000000000 */
[-C--:B------:R-:W-:Y:S02]  /*1e70*/  ISETP.GE.AND P1, PT, R24, R25.reuse, PT ;  /* 0x000000191800720c */ /* 0x080fe40003f26270 */
[-C--:B------:R-:W-:Y:S02]  /*1e80*/  ISETP.GE.AND P3, PT, R2, R25.reuse, PT ;  /* 0x000000190200720c */ /* 0x080fe40003f66270 */
[----:B------:R-:W-:Y:S01]  /*1e90*/  ISETP.GE.AND P2, PT, R3, R25, PT ;  /* 0x000000190300720c */ /* 0x000fe20003f46270 */
[----:B---3--:R-:W-:-:S06]  /*1ea0*/  IMAD.MOV.U32 R31, RZ, RZ, R19 ;  /* 0x000000ffff1f7224 */ /* 0x008fcc00078e0013 */
[----:B------:R-:W2:Y:S01]  /*1eb0*/  @!P0 LDG.E R19, desc[UR6][R4.64+0xc] ;  /* 0x00000c0604138981 */ /* 0x000ea2000c1e1900 */
[----:B----4-:R-:W-:Y:S02]  /*1ec0*/  IMAD.MOV.U32 R30, RZ, RZ, R18 ;  /* 0x000000ffff1e7224 */ /* 0x010fe400078e0012 */
[----:B------:R-:W-:Y:S01]  /*1ed0*/  IMAD.MOV.U32 R35, RZ, RZ, R31 ;  /* 0x000000ffff237224 */ /* 0x000fe200078e001f */
[----:B------:R-:W2:Y:S01]  /*1ee0*/  @!P0 LDG.E R18, desc[UR6][R4.64+0x8] ;  /* 0x0000080604128981 */ /* 0x000ea2000c1e1900 */
[----:B-----5:R-:W-:Y:S02]  /*1ef0*/  IMAD.MOV.U32 R29, RZ, RZ, R17 ;  /* 0x000000ffff1d7224 */ /* 0x020fe400078e0011 */
[----:B------:R-:W-:Y:S01]  /*1f00*/  IMAD.MOV.U32 R39, RZ, RZ, R31 ;  /* 0x000000ffff277224 */ /* 0x000fe200078e001f */
        /* <DEDUP_REMOVED lines=8> */
[--C-:B------:R-:W-:Y:S01]  /*1f90*/  IMAD.MOV.U32 R32, RZ, RZ, R28.reuse ;  /* 0x000000ffff207224 */ /* 0x100fe200078e001c */
[----:B------:R-:W5:Y:S01]  /*1fa0*/  @!P3 LDG.E R31, desc[UR6][R4.64+0x60c] ;  /* 0x00060c06041fb981 */ /* 0x000f62000c1e1900 */
[----:B------:R-:W-:-:S03]  /*1fb0*/  IMAD.MOV.U32 R36, RZ, RZ, R28 ;  /* 0x000000ffff247224 */ /* 0x000fc600078e001c */
[----:B------:R-:W3:Y:S04]  /*1fc0*/  @!P1 LDG.E R34, desc[UR6][R4.64+0x208] ;  /* 0x0002080604229981 */ /* 0x000ee8000c1e1900 */
[----:B------:R-:W4:Y:S04]  /*1fd0*/  @!P2 LDG.E R38, desc[UR6][R4.64+0x408] ;  /* 0x000408060426a981 */ /* 0x000f28000c1e1900 */
[----:B------:R-:W5:Y:S04]  /*1fe0*/  @!P3 LDG.E R30, desc[UR6][R4.64+0x608] ;  /* 0x00060806041eb981 */ /* 0x000f68000c1e1900 */
[----:B------:R-:W3:Y:S04]  /*1ff0*/  @!P1 LDG.E R33, desc[UR6][R4.64+0x204] ;  /* 0x0002040604219981 */ /* 0x000ee8000c1e1900 */
[----:B------:R-:W4:Y:S04]  /*2000*/  @!P2 LDG.E R37, desc[UR6][R4.64+0x404] ;  /* 0x000404060425a981 */ /* 0x000f28000c1e1900 */
[----:B------:R-:W5:Y:S04]  /*2010*/  @!P3 LDG.E R29, desc[UR6][R4.64+0x604] ;  /* 0x00060406041db981 */ /* 0x000f68000c1e1900 */
[----:B------:R-:W2:Y:S04]  /*2020*/  @!P0 LDG.E R16, desc[UR6][R4.64] ;  /* 0x0000000604108981 */ /* 0x000ea8000c1e1900 */
[----:B------:R-:W3:Y:S04]  /*2030*/  @!P1 LDG.E R32, desc[UR6][R4.64+0x200] ;  /* 0x0002000604209981 */ /* 0x000ee8000c1e1900 */
[----:B------:R-:W4:Y:S04]  /*2040*/  @!P2 LDG.E R36, desc[UR6][R4.64+0x400] ;  /* 0x000400060424a981 */ /* 0x000f28000c1e1900 */
[----:B------:R-:W5:Y:S01]  /*2050*/  @!P3 LDG.E R28, desc[UR6][R4.64+0x600] ;  /* 0x00060006041cb981 */ /* 0x000f62000c1e1900 */
        /* <DEDUP_REMOVED lines=8> */
[----:B---3--:R-:W-:Y:S04]  /*20e0*/  STS.128 [R0+0x200], R32 ;  /* 0x0002002000007388 */ /* 0x008fe80000000c00 */
[----:B----4-:R-:W-:Y:S04]  /*20f0*/  STS.128 [R0+0x400], R36 ;  /* 0x0004002400007388 */ /* 0x010fe80000000c00 */
[----:B-----5:R-:W-:Y:S01]  /*2100*/  STS.128 [R0+0x600], R28 ;  /* 0x0006001c00007388 */ /* 0x020fe20000000c00 */
        /* <DEDUP_REMOVED lines=9> */
[----:B-1----:R-:W-:Y:S01]  /*21a0*/  MOV R29, R4 ;  /* 0x00000004001d7202 */ /* 0x002fe20000000f00 */
[----:B------:R-:W-:Y:S01]  /*21b0*/  IMAD.MOV.U32 R28, RZ, RZ, R5 ;  /* 0x000000ffff1c7224 */ /* 0x000fe200078e0005 */
[----:B------:R-:W-:Y:S01]  /*21c0*/  ISETP.GE.U32.AND P0, PT, R16, R25, PT ;  /* 0x000000191000720c */ /* 0x000fe20003f06070 */
[--C-:B------:R-:W-:Y:S02]  /*21d0*/  IMAD.MOV.U32 R31, RZ, RZ, R6.reuse ;  /* 0x000000ffff1f7224 */ /* 0x100fe400078e0006 */
[--C-:B------:R-:W-:Y:S02]  /*21e0*/  IMAD.MOV.U32 R30, RZ, RZ, R7.reuse ;  /* 0x000000ffff1e7224 */ /* 0x100fe400078e0007 */
[----:B------:R-:W-:Y:S02]  /*21f0*/  IMAD.MOV.U32 R19, RZ, RZ, R7 ;  /* 0x000000ffff137224 */ /* 0x000fe400078e0007 */
[----:B------:R-:W-:-:S02]  /*2200*/  IMAD.MOV.U32 R18, RZ, RZ, R6 ;  /* 0x000000ffff127224 */ /* 0x000fc400078e0006 */
[----:B------:R-:W-:Y:S02]  /*2210*/  IMAD.MOV.U32 R17, RZ, RZ, R5 ;  /* 0x000000ffff117224 */ /* 0x000fe400078e0005 */
[----:B------:R-:W-:Y:S02]  /*2220*/  IMAD.MOV.U32 R16, RZ, RZ, R4 ;  /* 0x000000ffff107224 */ /* 0x000fe400078e0004 */
[----:B--234-:R-:W-:Y:S05]  /*2230*/  @P0 BRA `(.L_x_227) ;  /* 0x0000000000840947 */ /* 0x01cfea0003800000 */
        /* <DEDUP_REMOVED lines=15> */
[----:B------:R-:W-:Y:S02]  /*2330*/  IMAD.MOV.U32 R29, RZ, RZ, R4 ;  /* 0x000000ffff1d7224 */ /* 0x000fe400078e0004 */
[----:B------:R-:W-:Y:S01]  /*2340*/  IMAD.MOV.U32 R28, RZ, RZ, R5 ;  /* 0x000000ffff1c7224 */ /* 0x000fe200078e0005 */
[----:B------:R-:W-:Y:S01]  /*2350*/  FSETP.NEU.OR P0, PT, R5, R21, P0 ;  /* 0x000000150500720b */ /* 0x000fe2000070d400 */
[----:B------:R-:W-:Y:S02]  /*2360*/  IMAD.MOV.U32 R31, RZ, RZ, R6 ;  /* 0x000000ffff1f7224 */ /* 0x000fe400078e0006 */
[----:B------:R-:W-:Y:S02]  /*2370*/  IMAD.MOV.U32 R30, RZ, RZ, R7 ;  /* 0x000000ffff1e7224 */ /* 0x000fe400078e0007 */
[----:B------:R-:W-:Y:S02]  /*2380*/  IMAD.MOV.U32 R19, RZ, RZ, R23 ;  /* 0x000000ffff137224 */ /* 0x000fe400078e0017 */
[----:B------:R-:W-:-:S02]  /*2390*/  IMAD.MOV.U32 R18, RZ, RZ, R22 ;  /* 0x000000ffff127224 */ /* 0x000fc400078e0016 */
[----:B------:R-:W-:Y:S02]  /*23a0*/  IMAD.MOV.U32 R17, RZ, RZ, R21 ;  /* 0x000000ffff117224 */ /* 0x000fe400078e0015 */
[----:B------:R-:W-:Y:S02]  /*23b0*/  IMAD.MOV.U32 R16, RZ, RZ, R20 ;  /* 0x000000ffff107224 */ /* 0x000fe400078e0014 */
[----:B------:R-:W-:Y:S05]  /*23c0*/  @P0 BRA `(.L_x_227) ;  /* 0x0000000000200947 */ /* 0x000fea0003800000 */
.L_x_228:
        /* <DEDUP_REMOVED lines=8> */
.L_x_227:
[----:B------:R-:W-:Y:S05]  /*2450*/  BSYNC.RECONVERGENT B0 ;  /* 0x0000000000007941 */ /* 0x000fea0003800200 */
.L_x_226:
[----:B------:R-:W-:Y:S01]  /*2460*/  VIADD R20, R26, 0x2 ;  /* 0x000000021a147836 */ /* 0x000fe20000000000 */
[----:B------:R-:W-:Y:S01]  /*2470*/  BSSY.RECONVERGENT B0, `(.L_x_229) ;  /* 0x0000020000007945 */ /* 0x000fe20003800200 */
[----:B------:R-:W-:Y:S02]  /*2480*/  IMAD.MOV.U32 R23, RZ, RZ, R30 ;  /* 0x000000ffff177224 */ /* 0x000fe400078e001e */
[----:B------:R-:W-:Y:S01]  /*2490*/  IMAD.MOV.U32 R22, RZ, RZ, R31 ;  /* 0x000000ffff167224 */ /* 0x000fe200078e001f */
[----:B------:R-:W-:Y:S01]  /*24a0*/  ISETP.GE.U32.AND P0, PT, R20, R25, PT ;  /* 0x000000191400720c */ /* 0x000fe20003f06070 */
[----:B------:R-:W-:Y:S02]  /*24b0*/  IMAD.MOV.U32 R21, RZ, RZ, R28 ;  /* 0x000000ffff157224 */ /* 0x000fe400078e001c */
[----:B------:R-:W-:-:S10]  /*24c0*/  IMAD.MOV.U32 R20, RZ, RZ, R29 ;  /* 0x000000ffff147224 */ /* 0x000fd400078e001d */
        /* <DEDUP_REMOVED lines=11> */
[-C--:B------:R-:W-:Y:S01]  /*2580*/  FSETP.GEU.AND P0, PT, R31, R10.reuse, PT ;  /* 0x0000000a1f00720b */ /* 0x080fe20003f0e000 */
[----:B------:R-:W-:Y:S01]  /*2590*/  IMAD.MOV.U32 R23, RZ, RZ, R11 ;  /* 0x000000ffff177224 */ /* 0x000fe200078e000b */
[----:B------:R-:W-:Y:S01]  /*25a0*/  MOV R22, R10 ;  /* 0x0000000a00167202 */ /* 0x000fe20000000f00 */
[----:B------:R-:W-:Y:S01]  /*25b0*/  IMAD.MOV.U32 R21, RZ, RZ, R9 ;  /* 0x000000ffff157224 */ /* 0x000fe200078e0009 */
[----:B------:R-:W-:Y:S01]  /*25c0*/  FSETP.NEU.OR P0, PT, R28, R9, P0 ;  /* 0x000000091c00720b */ /* 0x000fe2000070d400 */
[----:B------:R-:W-:-:S12]  /*25d0*/  IMAD.MOV.U32 R20, RZ, RZ, R8 ;  /* 0x000000ffff147224 */ /* 0x000fd800078e0008 */
[----:B------:R-:W-:Y:S05]  /*25e0*/  @P0 BRA `(.L_x_230) ;  /* 0x0000000000200947 */ /* 0x000fea0003800000 */
.L_x_231:
        /* <DEDUP_REMOVED lines=8> */
.L_x_230:
[----:B------:R-:W-:Y:S05]  /*2670*/  BSYNC.RECONVERGENT B0 ;  /* 0x0000000000007941 */ /* 0x000fea0003800200 */
.L_x_229:
        /* <DEDUP_REMOVED lines=27> */
.L_x_235:
        /* <DEDUP_REMOVED lines=8> */
.L_x_236:
[----:B------:R-:W-:Y:S05]  /*28b0*/  BSYNC.RECONVERGENT B1 ;  /* 0x0000000000017941 */ /* 0x000fea0003800200 */
.L_x_234:
        /* <DEDUP_REMOVED lines=18> */
.L_x_238:
        /* <DEDUP_REMOVED lines=8> */
.L_x_239:
[----:B------:R-:W-:Y:S05]  /*2a60*/  BSYNC.RECONVERGENT B1 ;  /* 0x0000000000017941 */ /* 0x000fea0003800200 */
.L_x_237:
        /* <DEDUP_REMOVED lines=18> */
.L_x_241:
        /* <DEDUP_REMOVED lines=8> */
.L_x_242:
[----:B------:R-:W-:Y:S05]  /*2c10*/  BSYNC.RECONVERGENT B1 ;  /* 0x0000000000017941 */ /* 0x000fea0003800200 */
.L_x_240:
        /* <DEDUP_REMOVED lines=18> */
.L_x_244:
        /* <DEDUP_REMOVED lines=8> */
.L_x_245:
[----:B------:R-:W-:Y:S05]  /*2dc0*/  BSYNC.RECONVERGENT B1 ;  /* 0x0000000000017941 */ /* 0x000fea0003800200 */
.L_x_243:
        /* <DEDUP_REMOVED lines=18> */
.L_x_247:
        /* <DEDUP_REMOVED lines=8> */
.L_x_248:
[----:B------:R-:W-:Y:S05]  /*2f70*/  BSYNC.RECONVERGENT B1 ;  /* 0x0000000000017941 */ /* 0x000fea0003800200 */
.L_x_246:
        /* <DEDUP_REMOVED lines=17> */
.L_x_249:
        /* <DEDUP_REMOVED lines=8> */
.L_x_233:
[----:B------:R-:W-:Y:S05]  /*3110*/  BSYNC.RECONVERGENT B0 ;  /* 0x0000000000007941 */ /* 0x000fea0003800200 */
.L_x_232:
[----:B------:R-:W-:-:S07]  /*3120*/  IMAD.MOV.U32 R30, RZ, RZ, 0x2 ;  /* 0x00000002ff1e7424 */ /* 0x000fce00078e00ff */
.L_x_263:
        /* <DEDUP_REMOVED lines=32> */
.L_x_254:
        /* <DEDUP_REMOVED lines=23> */
.L_x_253:
[----:B------:R-:W-:Y:S05]  /*34a0*/  BSYNC.RECONVERGENT B1 ;  /* 0x0000000000017941 */ /* 0x000fea0003800200 */
.L_x_252:
[----:B------:R-:W-:Y:S01]  /*34b0*/  @P0 VIADD R13, R15, 0x1 ;  /* 0x000000010f0d0836 */ /* 0x000fe20000000000 */
[----:B------:R-:W-:-:S04]  /*34c0*/  SEL R12, R12, R15, P0 ;  /* 0x0000000f0c0c7207 */ /* 0x000fc80000000000 */
[----:B------:R-:W-:Y:S02]  /*34d0*/  ISETP.GE.AND P0, PT, R13, R12, PT ;  /* 0x0000000c0d00720c */ /* 0x000fe40003f06270 */
[----:B------:R-:W-:-:S11]  /*34e0*/  MOV R9, R13 ;  /* 0x0000000d00097202 */ /* 0x000fd60000000f00 */
[----:B------:R-:W-:Y:S05]  /*34f0*/  @!P0 BRA `(.L_x_254) ;  /* 0xfffffffc008c8947 */ /* 0x000fea000383ffff */
.L_x_251:
[----:B------:R-:W-:Y:S05]  /*3500*/  BSYNC.RECONVERGENT B0 ;  /* 0x0000000000007941 */ /* 0x000fea0003800200 */
.L_x_250:
        /* <DEDUP_REMOVED lines=22> */
.L_x_256:
[----:B------:R-:W-:Y:S05]  /*3670*/  BSYNC.RECONVERGENT B0 ;  /* 0x0000000000007941 */ /* 0x000fea0003800200 */
.L_x_255:
        /* <DEDUP_REMOVED lines=26> */
.L_x_258:
[----:B------:R-:W-:Y:S05]  /*3820*/  BSYNC.RECONVERGENT B0 ;  /* 0x0000000000007941 */ /* 0x000fea0003800200 */
.L_x_257:
        /* <DEDUP_REMOVED lines=33> */
.L_x_260:
[----:B------:R-:W-:Y:S05]  /*3a40*/  BSYNC.RECONVERGENT B0 ;  /* 0x0000000000007941 */ /* 0x000fea0003800200 */
.L_x_259:
        /* <DEDUP_REMOVED lines=28> */
.L_x_262:
[----:B------:R-:W-:Y:S05]  /*3c10*/  BSYNC.RECONVERGENT B0 ;  /* 0x0000000000007941 */ /* 0x000fea0003800200 */
.L_x_261:
        /* <DEDUP_REMOVED lines=10> */
[----:B--2---:R-:W-:-:S04]  /*3cc0*/  UPRMT UR4, UR4, 0x8880, URZ ;  /* 0x0000888004047896 */ /* 0x004fc800080000ff */
[----:B------:R-:W-:Y:S01]  /*3cd0*/  UISETP.NE.AND UP0, UPT, UR4, URZ, UPT ;  /* 0x000000ff0400728c */ /* 0x000fe2000bf05270 */
[----:B-1----:R-:W-:Y:S02]  /*3ce0*/  IMAD.SHL.U32 R41, R42, 0x4, RZ ;  /* 0x000000042a297824 */ /* 0x002fe400078e00ff */
[----:B---3--:R-:W-:-:S03]  /*3cf0*/  IMAD R43, R9, 0x30, R0 ;  /* 0x00000030092b7824 */ /* 0x008fc600078e0200 */
[----:B------:R-:W-:-:S04]  /*3d00*/  LOP3.LUT R41, R41, 0xf80, RZ, 0xc0, !PT ;  /* 0x00000f8029297812 */ /* 0x000fc800078ec0ff */
[----:B------:R-:W-:Y:S01]  /*3d10*/  LOP3.LUT R40, R41, 0x1f, R42, 0xf8, !PT ;  /* 0x0000001f29287812 */ /* 0x000fe200078ef82a */
[----:B------:R-:W-:Y:S06]  /*3d20*/  BAR.SYNC.DEFER_BLOCKING 0x0 ;  /* 0x0000000000007b1d */ /* 0x000fec0000010000 */
[----:B------:R-:W-:Y:S05]  /*3d30*/  BRA.U !UP0, `(.L_x_264) ;  /* 0x0000000108ac7547 */ /* 0x000fea000b800000 */
[----:B------:R-:W-:Y:S01]  /*3d40*/  ISETP.NE.AND P0, PT, R27, RZ, PT ;  /* 0x000000ff1b00720c */ /* 0x000fe20003f05270 */
[----:B------:R1:W-:Y:S01]  /*3d50*/  STS.128 [R43], R4 ;  /* 0x000000042b007388 */ /* 0x0003e20000000c00 */
[----:B------:R-:W2:Y:S03]  /*3d60*/  LDCU.64 UR4, c[0x0][0x398] ;  /* 0x00007300ff0477ac */ /* 0x000ea60008000a00 */
[----:B------:R-:W-:Y:S04]  /*3d70*/  STS.128 [R43+0x10], R16 ;  /* 0x000010102b007388 */ /* 0x000fe80000000c00 */
[----:B------:R-:W-:Y:S04]  /*3d80*/  STS.128 [R43+0x20], R20 ;  /* 0x000020142b007388 */ /* 0x000fe80000000c00 */
[----:B------:R-:W-:Y:S01]  /*3d90*/  STS.128 [R43+0x30], R12 ;  /* 0x0000300c2b007388 */ /* 0x000fe20000000c00 */
[----:B------:R-:W-:-:S03]  /*3da0*/  NOP ;  /* 0x0000000000007918 */ /* 0x000fc60000000000 */
[----:B------:R-:W-:Y:S01]  /*3db0*/  LDS.128 R8, [R0] ;  /* 0x0000000000087984 */ /* 0x000fe20000000c00 */
[----:B-1----:R-:W-:-:S03]  /*3dc0*/  LOP3.LUT R5, R42, 0x1f, RZ, 0xc0, !PT ;  /* 0x0000001f2a057812 */ /* 0x002fc600078ec0ff */
[----:B------:R-:W-:Y:S04]  /*3dd0*/  LDS.128 R28, [R0+0x200] ;  /* 0x00020000001c7984 */ /* 0x000fe80000000c00 */
[----:B0-----:R-:W-:Y:S04]  /*3de0*/  LDS.128 R32, [R0+0x400] ;  /* 0x0004000000207984 */ /* 0x001fe80000000c00 */
[----:B------:R-:W-:Y:S04]  /*3df0*/  LDS.128 R36, [R0+0x600] ;  /* 0x0006000000247984 */ /* 0x000fe80000000c00 */
[----:B------:R-:W-:Y:S01]  /*3e00*/  @!P0 STS [R26+0x4000], R25 ;  /* 0x004000191a008388 */ /* 0x000fe20000000800 */
[----:B------:R-:W-:Y:S06]  /*3e10*/  BAR.SYNC.DEFER_BLOCKING 0x0 ;  /* 0x0000000000007b1d */ /* 0x000fec0000010000 */
[----:B------:R-:W0:Y:S01]  /*3e20*/  S2R R4, SR_CTAID.X ;  /* 0x0000000000047919 */ /* 0x000e220000002500 */
[----:B------:R-:W1:Y:S01]  /*3e30*/  LDS R7, [R26+0x4000] ;  /* 0x004000001a077984 */ /* 0x000e620000000800 */
[----:B0-----:R-:W-:-:S05]  /*3e40*/  IMAD R4, R4, 0x400, R5 ;  /* 0x0000040004047824 */ /* 0x001fca00078e0205 */
[----:B------:R-:W-:-:S04]  /*3e50*/  IADD3 R41, P1, PT, R41, R4, RZ ;  /* 0x0000000429297210 */ /* 0x000fc80007f3e0ff */
[----:B--2---:R-:W-:Y:S01]  /*3e60*/  LEA R4, P2, R41, UR4, 0x4 ;  /* 0x0000000429047c11 */ /* 0x004fe2000f8420ff */
[----:B------:R-:W-:-:S05]  /*3e70*/  IMAD.X R6, RZ, RZ, RZ, P1 ;  /* 0x000000ffff067224 */ /* 0x000fca00008e06ff */
[----:B------:R-:W-:Y:S02]  /*3e80*/  LEA.HI.X R5, R41, UR5, R6, 0x4, P2 ;  /* 0x0000000529057c11 */ /* 0x000fe400090f2406 */
[-C--:B-1----:R-:W-:Y:S02]  /*3e90*/  ISETP.GE.AND P0, PT, R40, R7.reuse, PT ;  /* 0x000000072800720c */ /* 0x082fe40003f06270 */
        /* <DEDUP_REMOVED lines=21> */
.L_x_264:
[----:B------:R-:W-:Y:S01]  /*3ff0*/  ISETP.NE.AND P0, PT, R27, RZ, PT ;  /* 0x000000ff1b00720c */ /* 0x000fe20003f05270 */
[----:B------:R1:W-:Y:S01]  /*4000*/  STS.128 [R43], R4 ;  /* 0x000000042b007388 */ /* 0x0003e20000000c00 */
[----:B------:R-:W2:Y:S03]  /*4010*/  LDCU.64 UR4, c[0x0][0x3b0] ;  /* 0x00007600ff0477ac */ /* 0x000ea60008000a00 */
[----:B------:R-:W-:Y:S04]  /*4020*/  STS.128 [R43+0x10], R16 ;  /* 0x000010102b007388 */ /* 0x000fe80000000c00 */
[----:B------:R-:W-:Y:S04]  /*4030*/  STS.128 [R43+0x20], R20 ;  /* 0x000020142b007388 */ /* 0x000fe80000000c00 */
[----:B------:R-:W-:Y:S01]  /*4040*/  STS.128 [R43+0x30], R12 ;  /* 0x0000300c2b007388 */ /* 0x000fe20000000c00 */
[----:B------:R-:W-:-:S03]  /*4050*/  NOP ;  /* 0x0000000000007918 */ /* 0x000fc60000000000 */
[----:B------:R-:W-:Y:S04]  /*4060*/  LDS.128 R8, [R0] ;  /* 0x0000000000087984 */ /* 0x000fe80000000c00 */
[----:B------:R-:W-:Y:S04]  /*4070*/  LDS.128 R28, [R0+0x200] ;  /* 0x00020000001c7984 */ /* 0x000fe80000000c00 */
[----:B0-----:R-:W-:Y:S04]  /*4080*/  LDS.128 R32, [R0+0x400] ;  /* 0x0004000000207984 */ /* 0x001fe80000000c00 */
[----:B------:R-:W-:Y:S04]  /*4090*/  LDS.128 R36, [R0+0x600] ;  /* 0x0006000000247984 */ /* 0x000fe80000000c00 */
[----:B------:R-:W-:Y:S01]  /*40a0*/  @!P0 STS [R26+0x4000], R25 ;  /* 0x004000191a008388 */ /* 0x000fe20000000800 */
[----:B------:R-:W-:Y:S06]  /*40b0*/  BAR.SYNC.DEFER_BLOCKING 0x0 ;  /* 0x0000000000007b1d */ /* 0x000fec0000010000 */
[----:B-1----:R-:W0:Y:S01]  /*40c0*/  S2R R5, SR_CTAID.X ;  /* 0x0000000000057919 */ /* 0x002e220000002500 */
[----:B------:R-:W1:Y:S01]  /*40d0*/  LDS R7, [R26+0x4000] ;  /* 0x004000001a077984 */ /* 0x000e620000000800 */
[----:B0-----:R-:W-:-:S04]  /*40e0*/  LEA R5, P1, R5, R40, 0xa ;  /* 0x0000002805057211 */ /* 0x001fc800078250ff */
[----:B--2---:R-:W-:Y:S01]  /*40f0*/  LEA R4, P2, R5, UR4, 0x4 ;  /* 0x0000000405047c11 */ /* 0x004fe2000f8420ff */
[----:B------:R-:W-:-:S05]  /*4100*/  IMAD.X R6, RZ, RZ, RZ, P1 ;  /* 0x000000ffff067224 */ /* 0x000fca00008e06ff */
[----:B------:R-:W-:Y:S02]  /*4110*/  LEA.HI.X R5, R5, UR5, R6, 0x4, P2 ;  /* 0x0000000505057c11 */ /* 0x000fe400090f2406 */
[-C--:B-1----:R-:W-:Y:S02]  /*4120*/  ISETP.GE.AND P0, PT, R40, R7.reuse, PT ;  /* 0x000000072800720c */ /* 0x082fe40003f06270 */
        /* <DEDUP_REMOVED lines=21> */
.L_x_265:
        /* <DEDUP_REMOVED lines=16> */
.L_x_483:


//--------------------- .text._ZN3cub18CUB_300001_SM_10006detail10merge_sort26DeviceMergeSortMergeKernelINS2_10policy_hubIN6thrust24THRUST_300001_SM_1000_NS6detail15normal_iteratorINS6_10device_ptrI6MortonEEEEE9Policy600ESC_PNS0_8NullTypeESC_SG_m13CompareMortonSA_SF_EEvbT2_T3_T4_PT6_PT7_T5_PSK_SK_NS1_7vsmem_tE --------------------------
	.section	.text._ZN3cub18CUB_300001_SM_10006detail10merge_sort26DeviceMergeSortMergeKernelINS2_10policy_hubIN6thrust24THRUST_300001_SM_1000_NS6detail15normal_iteratorINS6_10device_ptrI6MortonEEEEE9Policy600ESC_PNS0_8NullTypeESC_SG_m13CompareMortonSA_SF_EEvbT2_T3_T4_PT6_PT7_T5_PSK_SK_NS1_7vsmem_tE,"ax",@progbits
	.align	128
        .global         _ZN3cub18CUB_300001_SM_10006detail10merge_sort26DeviceMergeSortMergeKernelINS2_10policy_hubIN6thrust24THRUST_300001_SM_1000_NS6detail15normal_iteratorINS6_10device_ptrI6MortonEEEEE9Policy600ESC_PNS0_8NullTypeESC_SG_m13CompareMortonSA_SF_EEvbT2_T3_T4_PT6_PT7_T5_PSK_SK_NS1_7vsmem_tE
        .type           _ZN3cub18CUB_300001_SM_10006detail10merge_sort26DeviceMergeSortMergeKernelINS2_10policy_hubIN6thrust24THRUST_300001_SM_1000_NS6detail15normal_iteratorINS6_10device_ptrI6MortonEEEEE9Policy600ESC_PNS0_8NullTypeESC_SG_m13CompareMortonSA_SF_EEvbT2_T3_T4_PT6_PT7_T5_PSK_SK_NS1_7vsmem_tE,@function
        .size           _ZN3cub18CUB_300001_SM_10006detail10merge_sort26DeviceMergeSortMergeKernelINS2_10policy_hubIN6thrust24THRUST_300001_SM_1000_NS6detail15normal_iteratorINS6_10device_ptrI6MortonEEEEE9Policy600ESC_PNS0_8NullTypeESC_SG_m13CompareMortonSA_SF_EEvbT2_T3_T4_PT6_PT7_T5_PSK_SK_NS1_7vsmem_tE,(.L_x_484 - _ZN3cub18CUB_300001_SM_10006detail10merge_sort26DeviceMergeSortMergeKernelINS2_10policy_hubIN6thrust24THRUST_300001_SM_1000_NS6detail15normal_iteratorINS6_10device_ptrI6MortonEEEEE9Policy600ESC_PNS0_8NullTypeESC_SG_m13CompareMortonSA_SF_EEvbT2_T3_T4_PT6_PT7_T5_PSK_SK_NS1_7vsmem_tE)
        .other          _ZN3cub18CUB_300001_SM_10006detail10merge_sort26DeviceMergeSortMergeKernelINS2_10policy_hubIN6thrust24THRUST_300001_SM_1000_NS6detail15normal_iteratorINS6_10device_ptrI6MortonEEEEE9Policy600ESC_PNS0_8NullTypeESC_SG_m13CompareMortonSA_SF_EEvbT2_T3_T4_PT6_PT7_T5_PSK_SK_NS1_7vsmem_tE,@"STO_CUDA_ENTRY STV_DEFAULT"
_ZN3cub18CUB_300001_SM_10006detail10merge_sort26DeviceMergeSortMergeKernelINS2_10policy_hubIN6thrust24THRUST_300001_SM_1000_NS6detail15normal_iteratorINS6_10device_ptrI6MortonEEEEE9Policy600ESC_PNS0_8NullTypeESC_SG_m13CompareMortonSA_SF_EEvbT2_T3_T4_PT6_PT7_T5_PSK_SK_NS1_7vsmem_tE:
.text._ZN3cub18CUB_300001_SM_10006detail10merge_sort26DeviceMergeSortMergeKernelINS2_10policy_hubIN6thrust24THRUST_300001_SM_1000_NS6detail15normal_iteratorINS6_10device_ptrI6MortonEEEEE9Policy600ESC_PNS0_8NullTypeESC_SG_m13CompareMortonSA_SF_EEvbT2_T3_T4_PT6_PT7_T5_PSK_SK_NS1_7vsmem_tE:
        /* <DEDUP_REMOVED lines=17> */
[----:B------:R0:W4:Y:S01]  /*0110*/  LDG.E.64 R6, desc[UR6][R14.64] ;  /* 0x000000060e067981 */ /* 0x000122000c1e1b00 */
[-C--:B------:R-:W-:Y:S01]  /*0120*/  LOP3.LUT R19, R23, R28.reuse, RZ, 0xc0, !PT ;  /* 0x0000001c17137212 */ /* 0x080fe200078ec0ff */
[----:B------:R-:W-:Y:S01]  /*0130*/  IMAD.SHL.U32 R21, R5, 0x200, RZ ;  /* 0x0000020005157824 */ /* 0x000fe200078e00ff */
[----:B------:R-:W-:Y:S01]  /*0140*/  LOP3.LUT R4, R23, R28, RZ, 0xfc, !PT ;  /* 0x0000001c17047212 */ /* 0x000fe200078efcff */
[----:B--2---:R-:W-:Y:S01]  /*0150*/  UPRMT UR4, UR4, 0x8880, URZ ;  /* 0x0000888004047896 */ /* 0x004fe200080000ff */
[----:B------:R-:W-:Y:S01]  /*0160*/  LOP3.LUT R2, R8, 0xfffffc00, RZ, 0xc0, !PT ;  /* 0xfffffc0008027812 */ /* 0x000fe200078ec0ff */
[----:B------:R-:W-:Y:S01]  /*0170*/  IMAD.SHL.U32 R11, R19, 0x400, RZ ;  /* 0x00000400130b7824 */ /* 0x000fe200078e00ff */
[----:B------:R-:W-:Y:S01]  /*0180*/  ISETP.NE.U32.AND P0, PT, R4, -0x1, PT ;  /* 0xffffffff0400780c */ /* 0x000fe20003f05070 */
[----:B------:R-:W-:Y:S01]  /*0190*/  IMAD.IADD R0, R9, 0x1, R21 ;  /* 0x0000000109007824 */ /* 0x000fe200078e0215 */
[----:B------:R-:W-:Y:S01]  /*01a0*/  SHF.L.U64.HI R9, R19, 0xa, RZ ;  /* 0x0000000a13097819 */ /* 0x000fe200000102ff */
[----:B------:R-:W-:Y:S01]  /*01b0*/  IMAD.MOV.U32 R21, RZ, RZ, 0x3ff ;  /* 0x000003ffff157424 */ /* 0x000fe200078e00ff */
[----:B------:R-:W-:Y:S01]  /*01c0*/  IADD3 R4, P3, PT, R28, -R19, RZ ;  /* 0x800000131c047210 */ /* 0x000fe20007f7e0ff */
[----:B------:R-:W-:Y:S01]  /*01d0*/  UISETP.NE.AND UP0, UPT, UR4, URZ, UPT ;  /* 0x000000ff0400728c */ /* 0x000fe2000bf05270 */
[----:B------:R-:W-:-:S03]  /*01e0*/  ACQBULK ;  /* 0x000000000000782e */ /* 0x000fc60000000000 */
[----:B0-----:R-:W-:Y:S01]  /*01f0*/  IMAD.X R15, RZ, RZ, -0x1, P3 ;  /* 0xffffffffff0f7424 */ /* 0x001fe200018e06ff */
[-C--:B---3--:R-:W-:Y:S02]  /*0200*/  IADD3 R30, P1, PT, R16, -R11.reuse, RZ ;  /* 0x8000000b101e7210 */ /* 0x088fe40007f3e0ff */
[----:B----4-:R-:W-:-:S03]  /*0210*/  IADD3 R23, P3, PT, R6, -R11, RZ ;  /* 0x8000000b06177210 */ /* 0x010fc60007f7e0ff */
[----:B------:R-:W-:Y:S01]  /*0220*/  IMAD.X R16, R17, 0x1, ~R9, P1 ;  /* 0x0000000111107824 */ /* 0x000fe200008e0e09 */
[----:B-1----:R-:W-:Y:S01]  /*0230*/  IADD3 R17, P4, PT, -R11, R12, RZ ;  /* 0x0000000c0b117210 */ /* 0x002fe20007f9e1ff */
[----:B------:R-:W-:Y:S01]  /*0240*/  IMAD.X R12, RZ, RZ, ~R5, P2 ;  /* 0x000000ffff0c7224 */ /* 0x000fe200010e0e05 */
[C---:B------:R-:W-:Y:S01]  /*0250*/  ISETP.NE.U32.AND P1, PT, R4.reuse, -0x1, PT ;  /* 0xffffffff0400780c */ /* 0x040fe20003f25070 */
[----:B------:R-:W-:Y:S01]  /*0260*/  IMAD.X R10, R7, 0x1, ~R9, P3 ;  /* 0x00000001070a7824 */ /* 0x000fe200018e0e09 */
[C---:B------:R-:W-:Y:S01]  /*0270*/  SHF.L.U64.HI R5, R4.reuse, 0xa, R15 ;  /* 0x0000000a04057819 */ /* 0x040fe2000001020f */
[----:B------:R-:W-:Y:S01]  /*0280*/  IMAD.X R19, R13, 0x1, ~R9, P4 ;  /* 0x000000010d137824 */ /* 0x000fe200020e0e09 */
[----:B------:R-:W-:Y:S01]  /*0290*/  ISETP.NE.AND.EX P1, PT, R15, -0x1, PT, P1 ;  /* 0xffffffff0f00780c */ /* 0x000fe20003f25310 */
[----:B------:R-:W-:Y:S01]  /*02a0*/  IMAD.SHL.U32 R4, R4, 0x400, RZ ;  /* 0x0000040004047824 */ /* 0x000fe200078e00ff */
[----:B------:R-:W-:Y:S02]  /*02b0*/  ISETP.GT.U32.AND P2, PT, R17, R2, PT ;  /* 0x000000021100720c */ /* 0x000fe40003f44070 */
[----:B------:R-:W-:-:S02]  /*02c0*/  SEL R21, R21, 0x400, !P1 ;  /* 0x0000040015157807 */ /* 0x000fc40004800000 */
[----:B------:R-:W-:Y:S02]  /*02d0*/  ISETP.GT.U32.AND.EX P1, PT, R19, R0, PT, P2 ;  /* 0x000000001300720c */ /* 0x000fe40003f24120 */
[----:B------:R-:W-:Y:S02]  /*02e0*/  IADD3 R8, P2, PT, -R23, R4, RZ ;  /* 0x0000000417087210 */ /* 0x000fe40007f5e1ff */
[----:B------:R-:W-:Y:S02]  /*02f0*/  IADD3 R21, P3, P4, -R30, R21, R4 ;  /* 0x000000151e157210 */ /* 0x000fe40007c7e104 */
[----:B------:R-:W-:Y:S01]  /*0300*/  SEL R13, R17, R2, P1 ;  /* 0x00000002110d7207 */ /* 0x000fe20000800000 */
[----:B------:R-:W-:Y:S01]  /*0310*/  IMAD.X R10, R5, 0x1, ~R10, P2 ;  /* 0x00000001050a7824 */ /* 0x000fe200010e0e0a */
[----:B------:R-:W-:Y:S02]  /*0320*/  ISETP.NE.AND.EX P0, PT, R12, -0x1, PT, P0 ;  /* 0xffffffff0c00780c */ /* 0x000fe40003f05300 */
[----:B------:R-:W-:-:S02]  /*0330*/  SEL R15, R19, R0, P1 ;  /* 0x00000000130f7207 */ /* 0x000fc40000800000 */
[----:B------:R-:W-:Y:S02]  /*0340*/  IADD3.X R5, PT, PT, ~R16, RZ, R5, P3, P4 ;  /* 0x000000ff10057210 */ /* 0x000fe40001fe8505 */
[----:B------:R-:W-:Y:S02]  /*0350*/  IADD3 R12, P1, PT, R13, -R2, RZ ;  /* 0x800000020d0c7210 */ /* 0x000fe40007f3e0ff */
[----:B------:R-:W-:Y:S02]  /*0360*/  SEL R21, R2, R21, !P0 ;  /* 0x0000001502157207 */ /* 0x000fe40004000000 */
[----:B------:R-:W-:Y:S01]  /*0370*/  SEL R4, R0, R5, !P0 ;  /* 0x0000000500047207 */ /* 0x000fe20004000000 */
[----:B------:R-:W-:Y:S01]  /*0380*/  IMAD.X R5, R15, 0x1, ~R0, P1 ;  /* 0x000000010f057824 */ /* 0x000fe200008e0e00 */
[----:B------:R-:W-:Y:S02]  /*0390*/  ISETP.LT.U32.AND P2, PT, R2, R17, PT ;  /* 0x000000110200720c */ /* 0x000fe40003f41070 */
[----:B------:R-:W-:-:S02]  /*03a0*/  ISETP.LT.U32.AND P1, PT, R8, R12, PT ;  /* 0x0000000c0800720c */ /* 0x000fc40003f21070 */
[-C--:B------:R-:W-:Y:S02]  /*03b0*/  ISETP.LT.U32.AND P3, PT, R21, R12.reuse, PT ;  /* 0x0000000c1500720c */ /* 0x080fe40003f61070 */
[----:B------:R-:W-:Y:S02]  /*03c0*/  ISETP.LT.U32.AND.EX P2, PT, R0, R19, PT, P2 ;  /* 0x000000130000720c */ /* 0x000fe40003f41120 */
[-C--:B------:R-:W-:Y:S02]  /*03d0*/  ISETP.LT.U32.AND.EX P1, PT, R10, R5.reuse, PT, P1 ;  /* 0x000000050a00720c */ /* 0x080fe40003f21110 */
[----:B------:R-:W-:Y:S02]  /*03e0*/  ISETP.LT.U32.AND.EX P3, PT, R4, R5, PT, P3 ;  /* 0x000000050400720c */ /* 0x000fe40003f61130 */
[----:B------:R-:W-:Y:S02]  /*03f0*/  @!P0 SEL R30, R2, R17, P2 ;  /* 0x00000011021e8207 */ /* 0x000fe40001000000 */
[----:B------:R-:W-:-:S02]  /*0400*/  SEL R4, R8, R12, P1 ;  /* 0x0000000c08047207 */ /* 0x000fc40000800000 */
[----:B------:R-:W-:Y:S01]  /*0410*/  SEL R21, R21, R12, P3 ;  /* 0x0000000c15157207 */ /* 0x000fe20001800000 */
[----:B------:R-:W-:Y:S01]  /*0420*/  IMAD.IADD R30, R30, 0x1, -R23 ;  /* 0x000000011e1e7824 */ /* 0x000fe200078e0a17 */
[----:B------:R-:W-:-:S03]  /*0430*/  SEL R5, R10, R5, P1 ;  /* 0x000000050a057207 */ /* 0x000fc60000800000 */
[----:B------:R-:W-:Y:S01]  /*0440*/  IMAD.IADD R21, R21, 0x1, -R4 ;  /* 0x0000000115157824 */ /* 0x000fe200078e0a04 */
[----:B------:R-:W-:Y:S06]  /*0450*/  BRA.U !UP0, `(.L_x_267) ;  /* 0x0000000108907547 */ /* 0x000fec000b800000 */
[----:B------:R-:W-:Y:S01]  /*0460*/  IADD3 R11, P0, P1, R4, R11, R2 ;  /* 0x0000000b040b7210 */ /* 0x000fe2000791e002 */
[----:B------:R-:W0:Y:S01]  /*0470*/  LDCU.64 UR4, c[0x0][0x388] ;  /* 0x00007100ff0477ac */ /* 0x000e220008000a00 */
[----:B------:R-:W-:Y:S02]  /*0480*/  IMAD.IADD R2, R3, 0x1, -R30 ;  /* 0x0000000103027824 */ /* 0x000fe400078e0a1e */
[----:B------:R-:W-:Y:S01]  /*0490*/  IADD3.X R9, PT, PT, R5, R9, R0, P0, P1 ;  /* 0x0000000905097210 */ /* 0x000fe200007e2400 */
[----:B------:R-:W-:Y:S01]  /*04a0*/  VIADD R5, R3, 0x100 ;  /* 0x0000010003057836 */ /* 0x000fe20000000000 */
[----:B------:R-:W-:Y:S02]  /*04b0*/  IADD3 R4, P0, PT, R6, R3, RZ ;  /* 0x0000000306047210 */ /* 0x000fe40007f1e0ff */
[----:B------:R-:W-:-:S03]  /*04c0*/  IADD3 R0, P1, PT, R2, R11, RZ ;  /* 0x0000000b02007210 */ /* 0x000fc60007f3e0ff */
[----:B------:R-:W-:Y:S01]  /*04d0*/  IMAD.X R11, RZ, RZ, R7, P0 ;  /* 0x000000ffff0b7224 */ /* 0x000fe200000e0607 */
[-C--:B------:R-:W-:Y:S01]  /*04e0*/  ISETP.GE.AND P0, PT, R5, R30.reuse, PT ;  /* 0x0000001e0500720c */ /* 0x080fe20003f06270 */
[C---:B------:R-:W-:Y:S01]  /*04f0*/  VIADD R5, R3.reuse, 0x200 ;  /* 0x0000020003057836 */ /* 0x040fe20000000000 */
[----:B------:R-:W-:Y:S01]  /*0500*/  LEA.HI.X.SX32 R9, R2, R9, 0x1, P1 ;  /* 0x0000000902097211 */ /* 0x000fe200008f0eff */
[C---:B------:R-:W-:Y:S01]  /*0510*/  VIADD R7, R3.reuse, 0x300 ;  /* 0x0000030003077836 */ /* 0x040fe20000000000 */
[-C--:B------:R-:W-:Y:S02]  /*0520*/  ISETP.GE.AND P1, PT, R3, R30.reuse, PT ;  /* 0x0000001e0300720c */ /* 0x080fe40003f26270 */
[-C--:B------:R-:W-:Y:S02]  /*0530*/  ISETP.GE.AND P2, PT, R5, R30.reuse, PT ;  /* 0x0000001e0500720c */ /* 0x080fe40003f46270 */
[----:B------:R-:W-:Y:S02]  /*0540*/  ISETP.GE.AND P3, PT, R7, R30, PT ;  /* 0x0000001e0700720c */ /* 0x000fe40003f66270 */
[----:B0-----:R-:W-:-:S02]  /*0550*/  LEA R22, P4, R4, UR4, 0x4 ;  /* 0x0000000404167c11 */ /* 0x001fc4000f8820ff */
[----:B------:R-:W-:Y:S02]  /*0560*/  LEA R24, P5, R0, UR4, 0x4 ;  /* 0x0000000400187c11 */ /* 0x000fe4000f8a20ff */
[----:B------:R-:W-:Y:S02]  /*0570*/  LEA.HI.X R23, R4, UR5, R11, 0x4, P4 ;  /* 0x0000000504177c11 */ /* 0x000fe4000a0f240b */
[----:B------:R-:W-:-:S03]  /*0580*/  LEA.HI.X R25, R0, UR5, R9, 0x4, P5 ;  /* 0x0000000500197c11 */ /* 0x000fc6000a8f2409 */
[----:B------:R0:W5:Y:S04]  /*0590*/  @!P1 LDG.E.64 R4, desc[UR6][R22.64] ;  /* 0x0000000616049981 */ /* 0x000168000c1e1b00 */
[----:B------:R0:W5:Y:S04]  /*05a0*/  @!P1 LDG.E.64 R6, desc[UR6][R22.64+0x8] ;  /* 0x0000080616069981 */ /* 0x000168000c1e1b00 */
[----:B------:R0:W5:Y:S04]  /*05b0*/  @P0 LDG.E.64 R8, desc[UR6][R24.64+0x1000] ;  /* 0x0010000618080981 */ /* 0x000168000c1e1b00 */
[----:B------:R0:W5:Y:S04]  /*05c0*/  @P0 LDG.E.64 R10, desc[UR6][R24.64+0x1008] ;  /* 0x00100806180a0981 */ /* 0x000168000c1e1b00 */
[----:B------:R0:W5:Y:S04]  /*05d0*/  @P2 LDG.E.64 R12, desc[UR6][R24.64+0x2000] ;  /* 0x00200006180c2981 */ /* 0x000168000c1e1b00 */
[----:B------:R0:W5:Y:S04]  /*05e0*/  @P2 LDG.E.64 R14, desc[UR6][R24.64+0x2008] ;  /* 0x00200806180e2981 */ /* 0x000168000c1e1b00 */
[----:B------:R0:W5:Y:S04]  /*05f0*/  @P3 LDG.E.64 R16, desc[UR6][R24.64+0x3000] ;  /* 0x0030000618103981 */ /* 0x000168000c1e1b00 */
[----:B------:R0:W5:Y:S04]  /*0600*/  @P3 LDG.E.64 R18, desc[UR6][R24.64+0x3008] ;  /* 0x0030080618123981 */ /* 0x000168000c1e1b00 */
[----:B------:R0:W5:Y:S04]  /*0610*/  @P1 LDG.E.64 R4, desc[UR6][R24.64] ;  /* 0x0000000618041981 */ /* 0x000168000c1e1b00 */
[----:B------:R0:W5:Y:S04]  /*0620*/  @P1 LDG.E.64 R6, desc[UR6][R24.64+0x8] ;  /* 0x0000080618061981 */ /* 0x000168000c1e1b00 */
[----:B------:R0:W5:Y:S04]  /*0630*/  @!P0 LDG.E.64 R8, desc[UR6][R22.64+0x1000] ;  /* 0x0010000616088981 */ /* 0x000168000c1e1b00 */
[----:B------:R0:W5:Y:S04]  /*0640*/  @!P0 LDG.E.64 R10, desc[UR6][R22.64+0x1008] ;  /* 0x00100806160a8981 */ /* 0x000168000c1e1b00 */
[----:B------:R0:W5:Y:S04]  /*0650*/  @!P2 LDG.E.64 R12, desc[UR6][R22.64+0x2000] ;  /* 0x00200006160ca981 */ /* 0x000168000c1e1b00 */
[----:B------:R0:W5:Y:S04]  /*0660*/  @!P2 LDG.E.64 R14, desc[UR6][R22.64+0x2008] ;  /* 0x00200806160ea981 */ /* 0x000168000c1e1b00 */
[----:B------:R0:W5:Y:S04]  /*0670*/  @!P3 LDG.E.64 R16, desc[UR6][R22.64+0x3000] ;  /* 0x003000061610b981 */ /* 0x000168000c1e1b00 */
[----:B------:R0:W5:Y:S01]  /*0680*/  @!P3 LDG.E.64 R18, desc[UR6][R22.64+0x3008] ;  /* 0x003008061612b981 */ /* 0x000162000c1e1b00 */
[----:B------:R-:W-:Y:S05]  /*0690*/  BRA `(.L_x_268) ;  /* 0x00000000008c7947 */ /* 0x000fea0003800000 */
.L_x_267:
[----:B------:R-:W-:Y:S01]  /*06a0*/  IADD3 R2, P0, P1, R4, R11, R2 ;  /* 0x0000000b04027210 */ /* 0x000fe2000791e002 */
[----:B------:R-:W0:Y:S01]  /*06b0*/  LDCU.64 UR4, c[0x0][0x3a0] ;  /* 0x00007400ff0477ac */ /* 0x000e220008000a00 */
[C---:B------:R-:W-:Y:S01]  /*06c0*/  IMAD.IADD R11, R3.reuse, 0x1, -R30 ;  /* 0x00000001030b7824 */ /* 0x040fe200078e0a1e */
[----:B------:R-:W-:Y:S02]  /*06d0*/  ISETP.GE.AND P3, PT, R3, R30, PT ;  /* 0x0000001e0300720c */ /* 0x000fe40003f66270 */
[----:B------:R-:W-:Y:S01]  /*06e0*/  IADD3.X R0, PT, PT, R5, R9, R0, P0, P1 ;  /* 0x0000000905007210 */ /* 0x000fe200007e2400 */
[C---:B------:R-:W-:Y:S01]  /*06f0*/  VIADD R5, R3.reuse, 0x100 ;  /* 0x0000010003057836 */ /* 0x040fe20000000000 */
[----:B------:R-:W-:Y:S01]  /*0700*/  IADD3 R4, P0, PT, R6, R3, RZ ;  /* 0x0000000306047210 */ /* 0x000fe20007f1e0ff */
[----:B------:R-:W-:Y:S01]  /*0710*/  VIADD R9, R3, 0x300 ;  /* 0x0000030003097836 */ /* 0x000fe20000000000 */
[----:B------:R-:W-:-:S03]  /*0720*/  IADD3 R2, P1, PT, R11, R2, RZ ;  /* 0x000000020b027210 */ /* 0x000fc60007f3e0ff */
[----:B------:R-:W-:Y:S01]  /*0730*/  IMAD.X R7, RZ, RZ, R7, P0 ;  /* 0x000000ffff077224 */ /* 0x000fe200000e0607 */
[-C--:B------:R-:W-:Y:S01]  /*0740*/  ISETP.GE.AND P0, PT, R5, R30.reuse, PT ;  /* 0x0000001e0500720c */ /* 0x080fe20003f06270 */
[----:B------:R-:W-:Y:S01]  /*0750*/  VIADD R5, R3, 0x200 ;  /* 0x0000020003057836 */ /* 0x000fe20000000000 */
[----:B------:R-:W-:Y:S02]  /*0760*/  ISETP.GE.AND P5, PT, R9, R30, PT ;  /* 0x0000001e0900720c */ /* 0x000fe40003fa6270 */
[----:B------:R-:W-:Y:S02]  /*0770*/  LEA.HI.X.SX32 R11, R11, R0, 0x1, P1 ;  /* 0x000000000b0b7211 */ /* 0x000fe400008f0eff */
[----:B------:R-:W-:Y:S02]  /*0780*/  ISETP.GE.AND P4, PT, R5, R30, PT ;  /* 0x0000001e0500720c */ /* 0x000fe40003f86270 */
[----:B0-----:R-:W-:Y:S02]  /*0790*/  LEA R22, P1, R4, UR4, 0x4 ;  /* 0x0000000404167c11 */ /* 0x001fe4000f8220ff */
[----:B------:R-:W-:-:S02]  /*07a0*/  LEA R24, P2, R2, UR4, 0x4 ;  /* 0x0000000402187c11 */ /* 0x000fc4000f8420ff */
        /* <DEDUP_REMOVED lines=17> */
[----:B------:R1:W5:Y:S02]  /*08c0*/  @!P5 LDG.E.64 R18, desc[UR6][R22.64+0x3008] ;  /* 0x003008061612d981 */ /* 0x000364000c1e1b00 */
.L_x_268:
[----:B01----:R-:W0:Y:S01]  /*08d0*/  S2R R23, SR_CgaCtaId ;  /* 0x0000000000177919 */ /* 0x003e220000008800 */
[----:B------:R-:W-:-:S04]  /*08e0*/  MOV R2, 0x400 ;  /* 0x0000040000027802 */ /* 0x000fc80000000f00 */
[----:B0-----:R-:W-:-:S05]  /*08f0*/  LEA R2, R23, R2, 0x18 ;  /* 0x0000000217027211 */ /* 0x001fca00078ec0ff */
[----:B------:R-:W-:-:S05]  /*0900*/  IMAD R23, R3, 0x10, R2 ;  /* 0x0000001003177824 */ /* 0x000fca00078e0202 */
[----:B-----5:R-:W-:Y:S04]  /*0910*/  STS.128 [R23], R4 ;  /* 0x0000000417007388 */ /* 0x020fe80000000c00 */
[----:B------:R0:W-:Y:S04]  /*0920*/  STS.128 [R23+0x1000], R8 ;  /* 0x0010000817007388 */ /* 0x0001e80000000c00 */
[----:B------:R1:W-:Y:S04]  /*0930*/  STS.128 [R23+0x2000], R12 ;  /* 0x0020000c17007388 */ /* 0x0003e80000000c00 */
[----:B------:R1:W-:Y:S01]  /*0940*/  STS.128 [R23+0x3000], R16 ;  /* 0x0030001017007388 */ /* 0x0003e20000000c00 */
[----:B------:R-:W-:Y:S01]  /*0950*/  BAR.SYNC.DEFER_BLOCKING 0x0 ;  /* 0x0000000000007b1d */ /* 0x000fe20000010000 */
[----:B------:R-:W-:-:S07]  /*0960*/  IMAD.IADD R31, R30, 0x1, R21 ;  /* 0x000000011e1f7824 */ /* 0x000fce00078e0215 */
[----:B------:R-:W-:Y:S01]  /*0970*/  PREEXIT ;  /* 0x000000000000782d */ /* 0x000fe20000000000 */
[----:B------:R-:W-:Y:S01]  /*0980*/  IMAD.SHL.U32 R0, R3, 0x4, RZ ;  /* 0x0000000403007824 */ /* 0x000fe200078e00ff */
[----:B------:R-:W-:Y:S01]  /*0990*/  BSSY.RECONVERGENT B0, `(.L_x_269) ;  /* 0x0000019000007945 */ /* 0x000fe20003800200 */
[----:B0-----:R-:W-:-:S03]  /*09a0*/  IMAD R9, R30, 0x10, R2 ;  /* 0x000000101e097824 */ /* 0x001fc600078e0202 */
[----:B------:R-:W-:-:S04]  /*09b0*/  VIMNMX R8, PT, PT, R31, R0, PT ;  /* 0x000000001f087248 */ /* 0x000fc80003fe0100 */
[C---:B------:R-:W-:Y:S01]  /*09c0*/  ISETP.GE.AND P0, PT, R8.reuse, R21, PT ;  /* 0x000000150800720c */ /* 0x040fe20003f06270 */
[----:B------:R-:W-:Y:S01]  /*09d0*/  IMAD.IADD R21, R8, 0x1, -R21 ;  /* 0x0000000108157824 */ /* 0x000fe200078e0a15 */
[----:B------:R-:W-:-:S04]  /*09e0*/  VIMNMX R4, PT, PT, R30, R8, PT ;  /* 0x000000081e047248 */ /* 0x000fc80003fe0100 */
[----:B------:R-:W-:-:S04]  /*09f0*/  SEL R21, R21, RZ, P0 ;  /* 0x000000ff15157207 */ /* 0x000fc80000000000 */
[----:B------:R-:W-:-:S13]  /*0a00*/  ISETP.GE.AND P0, PT, R21, R4, PT ;  /* 0x000000041500720c */ /* 0x000fda0003f06270 */
[----:B-1----:R-:W-:Y:S05]  /*0a10*/  @P0 BRA `(.L_x_270) ;  /* 0x0000000000400947 */ /* 0x002fea0003800000 */
[----:B------:R-:W-:-:S07]  /*0a20*/  IMAD.MOV.U32 R10, RZ, RZ, R4 ;  /* 0x000000ffff0a7224 */ /* 0x000fce00078e0004 */
.L_x_271:
[----:B------:R-:W-:-:S05]  /*0a30*/  IMAD.IADD R4, R10, 0x1, -R21 ;  /* 0x000000010a047824 */ /* 0x000fca00078e0a15 */
[----:B------:R-:W-:-:S04]  /*0a40*/  LEA.HI R4, R4, R4, RZ, 0x1 ;  /* 0x0000000404047211 */ /* 0x000fc800078f08ff */
[----:B------:R-:W-:-:S04]  /*0a50*/  LEA.HI.SX32 R11, R4, R21, 0x1f ;  /* 0x00000015040b7211 */ /* 0x000fc800078ffaff */
[----:B------:R-:W-:Y:S01]  /*0a60*/  LOP3.LUT R5, RZ, R11, RZ, 0x33, !PT ;  /* 0x0000000bff057212 */ /* 0x000fe200078e33ff */
[----:B------:R-:W-:-:S04]  /*0a70*/  IMAD R4, R11, 0x10, R2 ;  /* 0x000000100b047824 */ /* 0x000fc800078e0202 */
[----:B------:R-:W-:Y:S02]  /*0a80*/  IMAD.IADD R6, R8, 0x1, R5 ;  /* 0x0000000108067824 */ /* 0x000fe400078e0205 */
[----:B------:R-:W-:Y:S02]  /*0a90*/  LDS.64 R4, [R4] ;  /* 0x0000000004047984 */ /* 0x000fe40000000a00 */
[----:B------:R-:W-:-:S06]  /*0aa0*/  IMAD R6, R6, 0x10, R9 ;  /* 0x0000001006067824 */ /* 0x000fcc00078e0209 */
[----:B------:R-:W0:Y:S02]  /*0ab0*/  LDS.64 R6, [R6] ;  /* 0x0000000006067984 */ /* 0x000e240000000a00 */
[----:B0-----:R-:W-:-:S04]  /*0ac0*/  ISETP.GE.U32.AND P0, PT, R6, R4, PT ;  /* 0x000000040600720c */ /* 0x001fc80003f06070 */
[----:B------:R-:W-:-:S04]  /*0ad0*/  ISETP.GE.U32.AND.EX P0, PT, R7, R5, PT, P0 ;  /* 0x000000050700720c */ /* 0x000fc80003f06100 */
[----:B------:R-:W-:-:S09]  /*0ae0*/  SEL R10, R11, R10, !P0 ;  /* 0x0000000a0b0a7207 */ /* 0x000fd20004000000 */
[----:B------:R-:W-:-:S05]  /*0af0*/  @P0 VIADD R21, R11, 0x1 ;  /* 0x000000010b150836 */ /* 0x000fca0000000000 */
[----:B------:R-:W-:-:S13]  /*0b00*/  ISETP.GE.AND P0, PT, R21, R10, PT ;  /* 0x0000000a1500720c */ /* 0x000fda0003f06270 */
[----:B------:R-:W-:Y:S05]  /*0b10*/  @!P0 BRA `(.L_x_271) ;  /* 0xfffffffc00c48947 */ /* 0x000fea000383ffff */
.L_x_270:
[----:B------:R-:W-:Y:S05]  /*0b20*/  BSYNC.RECONVERGENT B0 ;  /* 0x0000000000007941 */ /* 0x000fea0003800200 */
.L_x_269:
[----:B------:R-:W-:Y:S01]  /*0b30*/  IMAD.IADD R12, R8, 0x1, -R21 ;  /* 0x00000001080c7824 */ /* 0x000fe200078e0a15 */
[----:B------:R-:W-:Y:S01]  /*0b40*/  PLOP3.LUT P1, PT, PT, PT, PT, 0x8, 0x80 ;  /* 0x000000000080781c */ /* 0x000fe20003f2e170 */
[----:B------:R-:W-:Y:S02]  /*0b50*/  IMAD R16, R21, 0x10, R2 ;  /* 0x0000001015107824 */ /* 0x000fe400078e0202 */
[----:B------:R-:W-:Y:S02]  /*0b60*/  IMAD R13, R12, 0x10, R9 ;  /* 0x000000100c0d7824 */ /* 0x000fe400078e0209 */
[----:B------:R-:W-:Y:S01]  /*0b70*/  IMAD.IADD R22, R30, 0x1, R12 ;  /* 0x000000011e167824 */ /* 0x000fe200078e020c */
[----:B------:R-:W0:Y:S03]  /*0b80*/  LDS.128 R4, [R16] ;  /* 0x0000000010047984 */ /* 0x000e260000000c00 */
[C---:B------:R-:W-:Y:S01]  /*0b90*/  VIADD R20, R22.reuse, 0x1 ;  /* 0x0000000116147836 */ /* 0x040fe20000000000 */
[----:B------:R-:W1:Y:S01]  /*0ba0*/  LDS.128 R8, [R13] ;  /* 0x000000000d087984 */ /* 0x000e620000000c00 */
[----:B------:R-:W-:Y:S01]  /*0bb0*/  ISETP.GE.AND P2, PT, R22, R31, PT ;  /* 0x0000001f1600720c */ /* 0x000fe20003f46270 */
[----:B0-----:R-:W-:-:S02]  /*0bc0*/  IMAD.MOV.U32 R34, RZ, RZ, R5 ;  /* 0x000000ffff227224 */ /* 0x001fc400078e0005 */
[----:B-1----:R-:W-:-:S10]  /*0bd0*/  IMAD.MOV.U32 R29, RZ, RZ, R8 ;  /* 0x000000ffff1d7224 */ /* 0x002fd400078e0008 */
[----:B------:R-:W-:-:S04]  /*0be0*/  @!P2 ISETP.GE.U32.AND P0, PT, R29, R4, PT ;  /* 0x000000041d00a20c */ /* 0x000fc80003f06070 */
[----:B------:R-:W-:-:S04]  /*0bf0*/  @!P2 ISETP.GE.U32.AND.EX P0, PT, R9, R34, PT, P0 ;  /* 0x000000220900a20c */ /* 0x000fc80003f06100 */
[----:B------:R-:W-:Y:S02]  /*0c00*/  @!P2 ISETP.GE.OR P1, PT, R21, R30, !P0 ;  /* 0x0000001e1500a20c */ /* 0x000fe40004726670 */
[----:B------:R-:W-:Y:S02]  /*0c10*/  PLOP3.LUT P2, PT, PT, PT, PT, 0x8, 0x80 ;  /* 0x000000000080781c */ /* 0x000fe40003f4e170 */
[----:B------:R-:W-:Y:S02]  /*0c20*/  SEL R8, R29, R4, P1 ;  /* 0x000000041d087207 */ /* 0x000fe40000800000 */
[----:B------:R-:W-:Y:S02]  /*0c30*/  SEL R5, R9, R34, P1 ;  /* 0x0000002209057207 */ /* 0x000fe40000800000 */
[----:B------:R-:W-:-:S05]  /*0c40*/  SEL R36, R10, R6, P1 ;  /* 0x000000060a247207 */ /* 0x000fca0000800000 */
[----:B------:R-:W0:Y:S01]  /*0c50*/  @P1 LDS.128 R12, [R13+0x10] ;  /* 0x000010000d0c1984 */ /* 0x000e220000000c00 */
[----:B------:R-:W-:-:S03]  /*0c60*/  @!P1 IMAD.MOV R20, RZ, RZ, R22 ;  /* 0x000000ffff149224 */ /* 0x000fc600078e0216 */
[----:B------:R-:W1:Y:S02]  /*0c70*/  @!P1 LDS.128 R16, [R16+0x10] ;  /* 0x0000100010109984 */ /* 0x000e640000000c00 */
[----:B------:R-:W-:Y:S01]  /*0c80*/  ISETP.GE.AND P3, PT, R20, R31, PT ;  /* 0x0000001f1400720c */ /* 0x000fe20003f66270 */
[----:B0-----:R-:W-:Y:S02]  /*0c90*/  @P1 IMAD.MOV.U32 R29, RZ, RZ, R12 ;  /* 0x000000ffff1d1224 */ /* 0x001fe400078e000c */
[----:B------:R-:W-:Y:S02]  /*0ca0*/  @P1 IMAD.MOV.U32 R9, RZ, RZ, R13 ;  /* 0x000000ffff091224 */ /* 0x000fe400078e000d */
[----:B-1----:R-:W-:Y:S02]  /*0cb0*/  @!P1 IMAD.MOV.U32 R4, RZ, RZ, R16 ;  /* 0x000000ffff049224 */ /* 0x002fe400078e0010 */
[----:B------:R-:W-:Y:S02]  /*0cc0*/  @!P1 IMAD.MOV.U32 R34, RZ, RZ, R17 ;  /* 0x000000ffff229224 */ /* 0x000fe400078e0011 */
[----:B------:R-:W-:-:S04]  /*0cd0*/  VIADD R17, R21, 0x1 ;  /* 0x0000000115117836 */ /* 0x000fc80000000000 */
[----:B------:R-:W-:Y:S01]  /*0ce0*/  @!P3 ISETP.GE.U32.AND P0, PT, R29, R4, PT ;  /* 0x000000041d00b20c */ /* 0x000fe20003f06070 */
[----:B------:R-:W-:Y:S02]  /*0cf0*/  @P1 IMAD.MOV R17, RZ, RZ, R21 ;  /* 0x000000ffff111224 */ /* 0x000fe400078e0215 */
[----:B------:R-:W-:Y:S01]  /*0d00*/  VIADD R12, R20, 0x1 ;  /* 0x00000001140c7836 */ /* 0x000fe20000000000 */
[----:B------:R-:W-:Y:S01]  /*0d10*/  @!P3 ISETP.GE.U32.AND.EX P0, PT, R9, R34, PT, P0 ;  /* 0x000000220900b20c */ /* 0x000fe20003f06100 */
[C---:B------:R-:W-:Y:S02]  /*0d20*/  VIADD R13, R17.reuse, 0x1 ;  /* 0x00000001110d7836 */ /* 0x040fe40000000000 */
[----:B------:R-:W-:Y:S01]  /*0d30*/  @P1 IMAD.MOV.U32 R10, RZ, RZ, R14 ;  /* 0x000000ffff0a1224 */ /* 0x000fe200078e000e */
[----:B------:R-:W-:Y:S01]  /*0d40*/  @!P3 ISETP.GE.OR P2, PT, R17, R30, !P0 ;  /* 0x0000001e1100b20c */ /* 0x000fe20004746670 */
[----:B------:R-:W-:Y:S01]  /*0d50*/  @!P1 IMAD.MOV.U32 R6, RZ, RZ, R18 ;  /* 0x000000ffff069224 */ /* 0x000fe200078e0012 */
[----:B------:R-:W-:-:S02]  /*0d60*/  PLOP3.LUT P3, PT, PT, PT, PT, 0x8, 0x80 ;  /* 0x000000000080781c */ /* 0x000fc40003f6e170 */
[----:B------:R-:W-:Y:S02]  /*0d70*/  SEL R32, R29, R4, P2 ;  /* 0x000000041d207207 */ /* 0x000fe40001000000 */
[----:B------:R-:W-:-:S07]  /*0d80*/  SEL R33, R9, R34, P2 ;  /* 0x0000002209217207 */ /* 0x000fce0001000000 */
[----:B------:R-:W-:Y:S02]  /*0d90*/  @P2 IMAD.MOV R13, RZ, RZ, R17 ;  /* 0x000000ffff0d2224 */ /* 0x000fe400078e0211 */
[----:B------:R-:W-:Y:S02]  /*0da0*/  @!P2 IMAD.MOV R12, RZ, RZ, R20 ;  /* 0x000000ffff0ca224 */ /* 0x000fe400078e0214 */
[C-C-:B------:R-:W-:Y:S02]  /*0db0*/  @!P2 IMAD R20, R13.reuse, 0x10, R2.reuse ;  /* 0x000000100d14a824 */ /* 0x140fe400078e0202 */
[C---:B------:R-:W-:Y:S01]  /*0dc0*/  @P2 IMAD R24, R12.reuse, 0x10, R2 ;  /* 0x000000100c182824 */ /* 0x040fe200078e0202 */
[----:B------:R-:W-:Y:S01]  /*0dd0*/  ISETP.GE.AND P4, PT, R12, R31, PT ;  /* 0x0000001f0c00720c */ /* 0x000fe20003f86270 */
[----:B------:R-:W-:Y:S02]  /*0de0*/  VIADD R37, R13, 0x1 ;  /* 0x000000010d257836 */ /* 0x000fe40000000000 */
[----:B------:R-:W0:Y:S04]  /*0df0*/  @!P2 LDS.128 R20, [R20] ;  /* 0x000000001414a984 */ /* 0x000e280000000c00 */
[----:B------:R-:W1:Y:S01]  /*0e00*/  @P2 LDS.128 R24, [R24] ;  /* 0x0000000018182984 */ /* 0x000e620000000c00 */
[----:B0-----:R-:W-:-:S02]  /*0e10*/  @!P2 IMAD.MOV.U32 R4, RZ, RZ, R20 ;  /* 0x000000ffff04a224 */ /* 0x001fc400078e0014 */
[----:B------:R-:W-:Y:S02]  /*0e20*/  @!P2 IMAD.MOV.U32 R34, RZ, RZ, R21 ;  /* 0x000000ffff22a224 */ /* 0x000fe400078e0015 */
[----:B-1----:R-:W-:Y:S01]  /*0e30*/  @P2 IMAD.MOV.U32 R29, RZ, RZ, R24 ;  /* 0x000000ffff1d2224 */ /* 0x002fe200078e0018 */
[----:B------:R-:W-:Y:S01]  /*0e40*/  SEL R24, R10, R6, P2 ;  /* 0x000000060a187207 */ /* 0x000fe20001000000 */
[----:B------:R-:W-:Y:S01]  /*0e50*/  @P2 IMAD.MOV.U32 R9, RZ, RZ, R25 ;  /* 0x000000ffff092224 */ /* 0x000fe200078e0019 */
[----:B------:R-:W-:Y:S01]  /*0e60*/  SEL R25, R11, R7, P1 ;  /* 0x000000070b197207 */ /* 0x000fe20000800000 */
[----:B------:R-:W-:Y:S01]  /*0e70*/  VIADD R20, R12, 0x1 ;  /* 0x000000010c147836 */ /* 0x000fe20000000000 */
[----:B------:R-:W-:Y:S01]  /*0e80*/  @!P4 ISETP.GE.U32.AND P0, PT, R29, R4, PT ;  /* 0x000000041d00c20c */ /* 0x000fe20003f06070 */
[----:B------:R-:W-:Y:S02]  /*0e90*/  @P1 IMAD.MOV.U32 R11, RZ, RZ, R15 ;  /* 0x000000ffff0b1224 */ /* 0x000fe400078e000f */
[----:B------:R-:W-:Y:S01]  /*0ea0*/  @!P1 IMAD.MOV.U32 R7, RZ, RZ, R19 ;  /* 0x000000ffff079224 */ /* 0x000fe200078e0013 */
[----:B------:R-:W-:Y:S01]  /*0eb0*/  @!P4 ISETP.GE.U32.AND.EX P0, PT, R9, R34, PT, P0 ;  /* 0x000000220900c20c */ /* 0x000fe20003f06100 */
[----:B------:R-:W-:Y:S01]  /*0ec0*/  @!P2 IMAD.MOV.U32 R6, RZ, RZ, R22 ;  /* 0x000000ffff06a224 */ /* 0x000fe200078e0016 */
[----:B------:R-:W-:Y:S01]  /*0ed0*/  PLOP3.LUT P1, PT, PT, PT, PT, 0x8, 0x80 ;  /* 0x000000000080781c */ /* 0x000fe20003f2e170 */
[----:B------:R-:W-:Y:S01]  /*0ee0*/  @P2 IMAD.MOV.U32 R10, RZ, RZ, R26 ;  /* 0x000000ffff0a2224 */ /* 0x000fe200078e001a */
[----:B------:R-:W-:-:S02]  /*0ef0*/  @!P4 ISETP.GE.OR P3, PT, R13, R30, !P0 ;  /* 0x0000001e0d00c20c */ /* 0x000fc40004766670 */
[----:B------:R-:W-:Y:S01]  /*0f00*/  SEL R35, R11, R7, P2 ;  /* 0x000000070b237207 */ /* 0x000fe20001000000 */
[----:B------:R-:W-:Y:S01]  /*0f10*/  @!P2 IMAD.MOV.U32 R7, RZ, RZ, R23 ;  /* 0x000000ffff07a224 */ /* 0x000fe200078e0017 */
[----:B------:R-:W-:Y:S01]  /*0f20*/  SEL R21, R9, R34, P3 ;  /* 0x0000002209157207 */ /* 0x000fe20001800000 */
[----:B------:R-:W-:Y:S01]  /*0f30*/  @P2 IMAD.MOV.U32 R11, RZ, RZ, R27 ;  /* 0x000000ffff0b2224 */ /* 0x000fe200078e001b */
[----:B------:R-:W-:-:S04]  /*0f40*/  SEL R22, R10, R6, P3 ;  /* 0x000000060a167207 */ /* 0x000fc80001800000 */
[----:B------:R-:W-:-:S03]  /*0f50*/  SEL R23, R11, R7, P3 ;  /* 0x000000070b177207 */ /* 0x000fc60001800000 */
[----:B------:R-:W-:Y:S02]  /*0f60*/  @P3 IMAD.MOV R37, RZ, RZ, R13 ;  /* 0x000000ffff253224 */ /* 0x000fe400078e020d */
[----:B------:R-:W-:Y:S02]  /*0f70*/  @!P3 IMAD.MOV R20, RZ, RZ, R12 ;  /* 0x000000ffff14b224 */ /* 0x000fe400078e020c */
[--C-:B------:R-:W-:Y:S02]  /*0f80*/  @!P3 IMAD R12, R37, 0x10, R2.reuse ;  /* 0x00000010250cb824 */ /* 0x100fe400078e0202 */
[C---:B------:R-:W-:Y:S01]  /*0f90*/  @P3 IMAD R16, R20.reuse, 0x10, R2 ;  /* 0x0000001014103824 */ /* 0x040fe200078e0202 */
[----:B------:R-:W-:Y:S02]  /*0fa0*/  ISETP.GE.AND P4, PT, R20, R31, PT ;  /* 0x0000001f1400720c */ /* 0x000fe40003f86270 */
[----:B------:R-:W-:Y:S01]  /*0fb0*/  SEL R20, R29, R4, P3 ;  /* 0x000000041d147207 */ /* 0x000fe20001800000 */
[----:B------:R-:W0:Y:S04]  /*0fc0*/  @!P3 LDS.128 R12, [R12] ;  /* 0x000000000c0cb984 */ /* 0x000e280000000c00 */
[----:B------:R-:W1:Y:S01]  /*0fd0*/  @P3 LDS.128 R16, [R16] ;  /* 0x0000000010103984 */ /* 0x000e620000000c00 */
[----:B0-----:R-:W-:-:S02]  /*0fe0*/  @!P3 IMAD.MOV.U32 R4, RZ, RZ, R12 ;  /* 0x000000ffff04b224 */ /* 0x001fc400078e000c */
[----:B------:R-:W-:Y:S02]  /*0ff0*/  @!P3 IMAD.MOV.U32 R34, RZ, RZ, R13 ;  /* 0x000000ffff22b224 */ /* 0x000fe400078e000d */
[----:B-1----:R-:W-:Y:S02]  /*1000*/  @P3 IMAD.MOV.U32 R29, RZ, RZ, R16 ;  /* 0x000000ffff1d3224 */ /* 0x002fe400078e0010 */
[----:B------:R-:W-:Y:S02]  /*1010*/  @P3 IMAD.MOV.U32 R9, RZ, RZ, R17 ;  /* 0x000000ffff093224 */ /* 0x000fe400078e0011 */
[----:B------:R-:W-:Y:S01]  /*1020*/  @!P3 IMAD.MOV.U32 R6, RZ, RZ, R14 ;  /* 0x000000ffff06b224 */ /* 0x000fe200078e000e */
[----:B------:R-:W-:Y:S01]  /*1030*/  BAR.SYNC.DEFER_BLOCKING 0x0 ;  /* 0x0000000000007b1d */ /* 0x000fe20000010000 */
[----:B------:R-:W-:Y:S01]  /*1040*/  @!P4 ISETP.GE.U32.AND P0, PT, R29, R4, PT ;  /* 0x000000041d00c20c */ /* 0x000fe20003f06070 */
[----:B------:R-:W-:Y:S02]  /*1050*/  @!P3 IMAD.MOV.U32 R7, RZ, RZ, R15 ;  /* 0x000000ffff07b224 */ /* 0x000fe400078e000f */
[----:B------:R-:W-:Y:S01]  /*1060*/  @P3 IMAD.MOV.U32 R10, RZ, RZ, R18 ;  /* 0x000000ffff0a3224 */ /* 0x000fe200078e0012 */
[----:B------:R-:W-:Y:S01]  /*1070*/  @!P4 ISETP.GE.U32.AND.EX P0, PT, R9, R34, PT, P0 ;  /* 0x000000220900c20c */ /* 0x000fe20003f06100 */
[----:B------:R-:W-:-:S03]  /*1080*/  @P3 IMAD.MOV.U32 R11, RZ, RZ, R19 ;  /* 0x000000ffff0b3224 */ /* 0x000fc600078e0013 */
[----:B------:R-:W-:-:S04]  /*1090*/  @!P4 ISETP.GE.OR P1, PT, R37, R30, !P0 ;  /* 0x0000001e2500c20c */ /* 0x000fc80004726670 */
[----:B------:R-:W-:Y:S01]  /*10a0*/  SEL R13, R9, R34, P1 ;  /* 0x00000022090d7207 */ /* 0x000fe20000800000 */
[----:B------:R-:W-:Y:S01]  /*10b0*/  IMAD.MOV.U32 R9, RZ, RZ, R5 ;  /* 0x000000ffff097224 */ /* 0x000fe200078e0005 */
[----:B------:R-:W-:Y:S01]  /*10c0*/  SEL R6, R10, R6, P1 ;  /* 0x000000060a067207 */ /* 0x000fe20000800000 */
[----:B------:R-:W-:Y:S01]  /*10d0*/  IMAD.MOV.U32 R10, RZ, RZ, R36 ;  /* 0x000000ffff0a7224 */ /* 0x000fe200078e0024 */
[----:B------:R-:W-:Y:S01]  /*10e0*/  SEL R7, R11, R7, P1 ;  /* 0x000000070b077207 */ /* 0x000fe20000800000 */
[----:B------:R-:W-:Y:S01]  /*10f0*/  IMAD.MOV.U32 R11, RZ, RZ, R25 ;  /* 0x000000ffff0b7224 */ /* 0x000fe200078e0019 */
[----:B------:R-:W-:Y:S01]  /*1100*/  SEL R4, R29, R4, P1 ;  /* 0x000000041d047207 */ /* 0x000fe20000800000 */
[----:B------:R-:W-:Y:S02]  /*1110*/  IMAD.MOV.U32 R34, RZ, RZ, R24 ;  /* 0x000000ffff227224 */ /* 0x000fe400078e0018 */
[----:B------:R-:W-:Y:S01]  /*1120*/  IMAD.MOV.U32 R5, RZ, RZ, R13 ;  /* 0x000000ffff057224 */ /* 0x000fe200078e000d */
[----:B------:R-:W-:Y:S06]  /*1130*/  BRA.U !UP0, `(.L_x_272) ;  /* 0x0000000108747547 */ /* 0x000fec000b800000 */
[----:B------:R-:W0:Y:S01]  /*1140*/  S2R R30, SR_LANEID ;  /* 0x00000000001e7919 */ /* 0x000e220000000000 */
[----:B------:R-:W-:Y:S01]  /*1150*/  LOP3.LUT R0, R0, 0xf80, RZ, 0xc0, !PT ;  /* 0x00000f8000007812 */ /* 0x000fe200078ec0ff */
[----:B------:R-:W1:Y:S04]  /*1160*/  LDCU.64 UR4, c[0x0][0x3a0] ;  /* 0x00007400ff0477ac */ /* 0x000e680008000a00 */
[----:B0-----:R-:W-:-:S04]  /*1170*/  IMAD R13, R30, 0x4, R0 ;  /* 0x000000041e0d7824 */ /* 0x001fc800078e0200 */
[----:B------:R-:W-:Y:S01]  /*1180*/  IMAD R29, R13, 0x10, R2 ;  /* 0x000000100d1d7824 */ /* 0x000fe200078e0202 */
[----:B------:R-:W-:Y:S01]  /*1190*/  LOP3.LUT R2, R0, 0x1f, R3, 0xf8, !PT ;  /* 0x0000001f00027812 */ /* 0x000fe200078ef803 */
[----:B------:R-:W-:Y:S02]  /*11a0*/  IMAD.MOV.U32 R3, RZ, RZ, RZ ;  /* 0x000000ffff037224 */ /* 0x000fe400078e00ff */
[----:B------:R-:W-:Y:S01]  /*11b0*/  IMAD R30, R30, -0x30, R29 ;  /* 0xffffffd01e1e7824 */ /* 0x000fe200078e021d */
[----:B------:R-:W-:Y:S01]  /*11c0*/  STS.128 [R29], R8 ;  /* 0x000000081d007388 */ /* 0x000fe20000000c00 */
[----:B------:R-:W-:-:S03]  /*11d0*/  IMAD.WIDE.U32 R2, R28, 0x400, R2 ;  /* 0x000004001c027825 */ /* 0x000fc600078e0002 */
[----:B------:R-:W-:Y:S04]  /*11e0*/  STS.128 [R29+0x10], R32 ;  /* 0x000010201d007388 */ /* 0x000fe80000000c00 */
[----:B------:R-:W-:Y:S04]  /*11f0*/  STS.128 [R29+0x20], R20 ;  /* 0x000020141d007388 */ /* 0x000fe80000000c00 */
[----:B------:R1:W-:Y:S01]  /*1200*/  STS.128 [R29+0x30], R4 ;  /* 0x000030041d007388 */ /* 0x0003e20000000c00 */
[----:B------:R-:W-:-:S03]  /*1210*/  NOP ;  /* 0x0000000000007918 */ /* 0x000fc60000000000 */
[----:B------:R-:W0:Y:S04]  /*1220*/  LDS.128 R36, [R30] ;  /* 0x000000001e247984 */ /* 0x000e280000000c00 */
[----:B------:R-:W2:Y:S04]  /*1230*/  LDS.128 R24, [R30+0x200] ;  /* 0x000200001e187984 */ /* 0x000ea80000000c00 */
[----:B------:R-:W3:Y:S01]  /*1240*/  LDS.128 R16, [R30+0x400] ;  /* 0x000400001e107984 */ /* 0x000ee20000000c00 */
[----:B-1----:R-:W-:-:S03]  /*1250*/  LEA R4, P0, R2, UR4, 0x4 ;  /* 0x0000000402047c11 */ /* 0x002fc6000f8020ff */
[----:B------:R-:W1:Y:S01]  /*1260*/  LDS.128 R12, [R30+0x600] ;  /* 0x000600001e0c7984 */ /* 0x000e620000000c00 */
[----:B------:R-:W-:-:S05]  /*1270*/  LEA.HI.X R5, R2, UR5, R3, 0x4, P0 ;  /* 0x0000000502057c11 */ /* 0x000fca00080f2403 */
[----:B0-----:R-:W-:Y:S04]  /*1280*/  STG.E.64 desc[UR6][R4.64], R36 ;  /* 0x0000002404007986 */ /* 0x001fe8000c101b06 */
[----:B------:R-:W-:Y:S04]  /*1290*/  STG.E.64 desc[UR6][R4.64+0x8], R38 ;  /* 0x0000082604007986 */ /* 0x000fe8000c101b06 */
[----:B--2---:R-:W-:Y:S04]  /*12a0*/  STG.E.64 desc[UR6][R4.64+0x200], R24 ;  /* 0x0002001804007986 */ /* 0x004fe8000c101b06 */
[----:B------:R-:W-:Y:S04]  /*12b0*/  STG.E.64 desc[UR6][R4.64+0x208], R26 ;  /* 0x0002081a04007986 */ /* 0x000fe8000c101b06 */
[----:B---3--:R-:W-:Y:S04]  /*12c0*/  STG.E.64 desc[UR6][R4.64+0x400], R16 ;  /* 0x0004001004007986 */ /* 0x008fe8000c101b06 */
[----:B------:R-:W-:Y:S04]  /*12d0*/  STG.E.64 desc[UR6][R4.64+0x408], R18 ;  /* 0x0004081204007986 */ /* 0x000fe8000c101b06 */
[----:B-1----:R-:W-:Y:S04]  /*12e0*/  STG.E.64 desc[UR6][R4.64+0x600], R12 ;  /* 0x0006000c04007986 */ /* 0x002fe8000c101b06 */
[----:B------:R-:W-:Y:S01]  /*12f0*/  STG.E.64 desc[UR6][R4.64+0x608], R14 ;  /* 0x0006080e04007986 */ /* 0x000fe2000c101b06 */
[----:B------:R-:W-:Y:S05]  /*1300*/  EXIT ;  /* 0x000000000000794d */ /* 0x000fea0003800000 */
.L_x_272:
[----:B------:R-:W0:Y:S01]  /*1310*/  S2R R13, SR_LANEID ;  /* 0x00000000000d7919 */ /* 0x000e220000000000 */
[----:B------:R-:W-:Y:S01]  /*1320*/  LOP3.LUT R0, R0, 0xf80, RZ, 0xc0, !PT ;  /* 0x00000f8000007812 */ /* 0x000fe200078ec0ff */
[----:B------:R-:W1:Y:S04]  /*1330*/  LDCU.64 UR4, c[0x0][0x388] ;  /* 0x00007100ff0477ac */ /* 0x000e680008000a00 */
[----:B0-----:R-:W-:-:S04]  /*1340*/  IMAD R15, R13, 0x4, R0 ;  /* 0x000000040d0f7824 */ /* 0x001fc800078e0200 */
[----:B------:R-:W-:Y:S01]  /*1350*/  IMAD R29, R15, 0x10, R2 ;  /* 0x000000100f1d7824 */ /* 0x000fe200078e0202 */
[----:B------:R-:W-:Y:S01]  /*1360*/  LOP3.LUT R2, R3, 0x1f, RZ, 0xc0, !PT ;  /* 0x0000001f03027812 */ /* 0x000fe200078ec0ff */
        /* <DEDUP_REMOVED lines=10> */
[----:B------:R-:W0:Y:S01]  /*1410*/  LDS.128 R36, [R30] ;  /* 0x000000001e247984 */ /* 0x000e220000000c00 */
[----:B-1----:R-:W-:-:S03]  /*1420*/  LEA R2, P0, R0, UR4, 0x4 ;  /* 0x0000000400027c11 */ /* 0x002fc6000f8020ff */
[----:B------:R-:W1:Y:S01]  /*1430*/  LDS.128 R24, [R30+0x200] ;  /* 0x000200001e187984 */ /* 0x000e620000000c00 */
[----:B------:R-:W-:-:S03]  /*1440*/  LEA.HI.X R3, R0, UR5, R3, 0x4, P0 ;  /* 0x0000000500037c11 */ /* 0x000fc600080f2403 */
[----:B------:R-:W2:Y:S04]  /*1450*/  LDS.128 R16, [R30+0x400] ;  /* 0x000400001e107984 */ /* 0x000ea80000000c00 */
[----:B------:R-:W3:Y:S04]  /*1460*/  LDS.128 R12, [R30+0x600] ;  /* 0x000600001e0c7984 */ /* 0x000ee80000000c00 */
[----:B0-----:R-:W-:Y:S04]  /*1470*/  STG.E.64 desc[UR6][R2.64], R36 ;  /* 0x0000002402007986 */ /* 0x001fe8000c101b06 */
[----:B------:R-:W-:Y:S04]  /*1480*/  STG.E.64 desc[UR6][R2.64+0x8], R38 ;  /* 0x0000082602007986 */ /* 0x000fe8000c101b06 */
[----:B-1----:R-:W-:Y:S04]  /*1490*/  STG.E.64 desc[UR6][R2.64+0x200], R24 ;  /* 0x0002001802007986 */ /* 0x002fe8000c101b06 */
[----:B------:R-:W-:Y:S04]  /*14a0*/  STG.E.64 desc[UR6][R2.64+0x208], R26 ;  /* 0x0002081a02007986 */ /* 0x000fe8000c101b06 */
[----:B--2---:R-:W-:Y:S04]  /*14b0*/  STG.E.64 desc[UR6][R2.64+0x400], R16 ;  /* 0x0004001002007986 */ /* 0x004fe8000c101b06 */
[----:B------:R-:W-:Y:S04]  /*14c0*/  STG.E.64 desc[UR6][R2.64+0x408], R18 ;  /* 0x0004081202007986 */ /* 0x000fe8000c101b06 */
[----:B---3--:R-:W-:Y:S04]  /*14d0*/  STG.E.64 desc[UR6][R2.64+0x600], R12 ;  /* 0x0006000c02007986 */ /* 0x008fe8000c101b06 */
[----:B------:R-:W-:Y:S01]  /*14e0*/  STG.E.64 desc[UR6][R2.64+0x608], R14 ;  /* 0x0006080e02007986 */ /* 0x000fe2000c101b06 */
[----:B------:R-:W-:Y:S05]  /*14f0*/  EXIT ;  /* 0x000000000000794d */ /* 0x000fea0003800000 */
.L_x_266:
        /* <DEDUP_REMOVED lines=9> */
[----:B------:R-:W-:Y:S01]  /*1590*/  IMAD.X R8, RZ, RZ, ~R5, P2 ;  /* 0x000000ffff087224 */ /* 0x000fe200010e0e05 */
[----:B------:R-:W-:Y:S01]  /*15a0*/  LOP3.LUT R17, R17, R28, RZ, 0xfc, !PT ;  /* 0x0000001c11117212 */ /* 0x000fe200078efcff */
[----:B-1----:R-:W-:Y:S01]  /*15b0*/  UPRMT UR4, UR4, 0x8880, URZ ;  /* 0x0000888004047896 */ /* 0x002fe200080000ff */
[C---:B------:R-:W-:Y:S01]  /*15c0*/  SHF.L.U64.HI R0, R19.reuse, 0xa, RZ ;  /* 0x0000000a13007819 */ /* 0x040fe200000102ff */
[----:B------:R-:W-:Y:S01]  /*15d0*/  IMAD.SHL.U32 R9, R19, 0x400, RZ ;  /* 0x0000040013097824 */ /* 0x000fe200078e00ff */
[----:B------:R-:W-:Y:S01]  /*15e0*/  IADD3 R19, P3, PT, R28, -R19, RZ ;  /* 0x800000131c137210 */ /* 0x000fe20007f7e0ff */
[----:B------:R-:W-:Y:S01]  /*15f0*/  UISETP.NE.AND UP0, UPT, UR4, URZ, UPT ;  /* 0x000000ff0400728c */ /* 0x000fe2000bf05270 */
[----:B------:R-:W-:Y:S01]  /*1600*/  ISETP.NE.U32.AND P0, PT, R17, -0x1, PT ;  /* 0xffffffff1100780c */ /* 0x000fe20003f05070 */
[----:B------:R-:W-:Y:S01]  /*1610*/  BSSY.RECONVERGENT B0, `(.L_x_273) ;  /* 0x0000091000007945 */ /* 0x000fe20003800200 */
[----:B--2---:R-:W-:Y:S01]  /*1620*/  IADD3 R15, P2, PT, -R9, R12, RZ ;  /* 0x0000000c090f7210 */ /* 0x004fe20007f5e1ff */
[----:B------:R-:W-:Y:S01]  /*1630*/  ACQBULK ;  /* 0x000000000000782e */ /* 0x000fe20000000000 */
[----:B------:R-:W-:-:S03]  /*1640*/  ISETP.NE.AND.EX P0, PT, R8, -0x1, PT, P0 ;  /* 0xffffffff0800780c */ /* 0x000fc60003f05300 */
[----:B------:R-:W-:Y:S01]  /*1650*/  IMAD.X R14, R13, 0x1, ~R0, P2 ;  /* 0x000000010d0e7824 */ /* 0x000fe200010e0e00 */
[-C--:B---3--:R-:W-:Y:S01]  /*1660*/  IADD3 R30, P1, PT, R10, -R9.reuse, RZ ;  /* 0x800000090a1e7210 */ /* 0x088fe20007f3e0ff */
[----:B------:R-:W-:Y:S01]  /*1670*/  IMAD.X R10, RZ, RZ, -0x1, P3 ;  /* 0xffffffffff0a7424 */ /* 0x000fe200018e06ff */
[----:B----4-:R-:W-:-:S03]  /*1680*/  IADD3 R13, P3, PT, R6, -R9, RZ ;  /* 0x80000009060d7210 */ /* 0x010fc60007f7e0ff */
[--C-:B------:R-:W-:Y:S01]  /*1690*/  IMAD.X R2, R11, 0x1, ~R0.reuse, P1 ;  /* 0x000000010b027824 */ /* 0x100fe200008e0e00 */
[C---:B------:R-:W-:Y:S01]  /*16a0*/  SHF.L.U64.HI R11, R4.reuse, 0x9, R5 ;  /* 0x00000009040b7819 */ /* 0x040fe20000010205 */
[----:B------:R-:W-:Y:S01]  /*16b0*/  IMAD.SHL.U32 R4, R4, 0x200, RZ ;  /* 0x0000020004047824 */ /* 0x000fe200078e00ff */
[----:B------:R-:W-:Y:S01]  /*16c0*/  ISETP.NE.U32.AND P1, PT, R19, -0x1, PT ;  /* 0xffffffff1300780c */ /* 0x000fe20003f25070 */
[----:B------:R-:W-:-:S03]  /*16d0*/  IMAD.X R5, R7, 0x1, ~R0, P3 ;  /* 0x0000000107057824 */ /* 0x000fc600018e0e00 */
[----:B------:R-:W-:Y:S01]  /*16e0*/  LOP3.LUT R12, R4, 0xfffffc00, RZ, 0xc0, !PT ;  /* 0xfffffc00040c7812 */ /* 0x000fe200078ec0ff */
[----:B------:R-:W-:Y:S01]  /*16f0*/  IMAD.MOV.U32 R4, RZ, RZ, 0x3ff ;  /* 0x000003ffff047424 */ /* 0x000fe200078e00ff */
[----:B------:R-:W-:Y:S02]  /*1700*/  ISETP.NE.AND.EX P2, PT, R10, -0x1, PT, P1 ;  /* 0xffffffff0a00780c */ /* 0x000fe40003f45310 */
[C---:B------:R-:W-:Y:S01]  /*1710*/  SHF.L.U64.HI R10, R19.reuse, 0xa, R10 ;  /* 0x0000000a130a7819 */ /* 0x040fe2000001020a */
[----:B------:R-:W-:Y:S01]  /*1720*/  IMAD.SHL.U32 R19, R19, 0x400, RZ ;  /* 0x0000040013137824 */ /* 0x000fe200078e00ff */
[----:B------:R-:W-:Y:S02]  /*1730*/  ISETP.GT.U32.AND P1, PT, R15, R12, PT ;  /* 0x0000000c0f00720c */ /* 0x000fe40003f24070 */
[----:B------:R-:W-:Y:S02]  /*1740*/  SEL R21, R4, 0x400, !P2 ;  /* 0x0000040004157807 */ /* 0x000fe40005000000 */
[----:B------:R-:W-:-:S02]  /*1750*/  ISETP.GT.U32.AND.EX P1, PT, R14, R11, PT, P1 ;  /* 0x0000000b0e00720c */ /* 0x000fc40003f24110 */
[----:B------:R-:W-:Y:S02]  /*1760*/  IADD3 R4, P2, PT, -R13, R19, RZ ;  /* 0x000000130d047210 */ /* 0x000fe40007f5e1ff */
[----:B------:R-:W-:Y:S02]  /*1770*/  IADD3 R21, P3, P4, -R30, R21, R19 ;  /* 0x000000151e157210 */ /* 0x000fe40007c7e113 */
[-C--:B------:R-:W-:Y:S01]  /*1780*/  SEL R8, R15, R12.reuse, P1 ;  /* 0x0000000c0f087207 */ /* 0x080fe20000800000 */
[----:B------:R-:W-:Y:S01]  /*1790*/  IMAD.X R5, R10, 0x1, ~R5, P2 ;  /* 0x000000010a057824 */ /* 0x000fe200010e0e05 */
[----:B------:R-:W-:Y:S02]  /*17a0*/  IADD3.X R2, PT, PT, ~R2, RZ, R10, P3, P4 ;  /* 0x000000ff02027210 */ /* 0x000fe40001fe850a */
[----:B------:R-:W-:Y:S02]  /*17b0*/  SEL R10, R14, R11, P1 ;  /* 0x0000000b0e0a7207 */ /* 0x000fe40000800000 */
[----:B------:R-:W-:-:S02]  /*17c0*/  IADD3 R8, P1, PT, R8, -R12, RZ ;  /* 0x8000000c08087210 */ /* 0x000fc40007f3e0ff */
[C---:B------:R-:W-:Y:S02]  /*17d0*/  SEL R21, R12.reuse, R21, !P0 ;  /* 0x000000150c157207 */ /* 0x040fe40004000000 */
[----:B------:R-:W-:Y:S01]  /*17e0*/  ISETP.LT.U32.AND P2, PT, R12, R15, PT ;  /* 0x0000000f0c00720c */ /* 0x000fe20003f41070 */
[----:B------:R-:W-:Y:S01]  /*17f0*/  IMAD.X R10, R10, 0x1, ~R11, P1 ;  /* 0x000000010a0a7824 */ /* 0x000fe200008e0e0b */
[----:B------:R-:W-:Y:S02]  /*1800*/  SEL R2, R11, R2, !P0 ;  /* 0x000000020b027207 */ /* 0x000fe40004000000 */
[-C--:B------:R-:W-:Y:S02]  /*1810*/  ISETP.LT.U32.AND P1, PT, R4, R8.reuse, PT ;  /* 0x000000080400720c */ /* 0x080fe40003f21070 */
[----:B------:R-:W-:Y:S02]  /*1820*/  ISETP.LT.U32.AND P3, PT, R21, R8, PT ;  /* 0x000000081500720c */ /* 0x000fe40003f61070 */
[----:B------:R-:W-:-:S02]  /*1830*/  ISETP.LT.U32.AND.EX P2, PT, R11, R14, PT, P2 ;  /* 0x0000000e0b00720c */ /* 0x000fc40003f41120 */
        /* <DEDUP_REMOVED lines=10> */
[----:B------:R-:W-:Y:S01]  /*18e0*/  IMAD.IADD R29, R30, 0x1, R21 ;  /* 0x000000011e1d7824 */ /* 0x000fe200078e0215 */
[----:B------:R-:W-:Y:S01]  /*18f0*/  IADD3 R9, P0, P1, R2, R9, R12 ;  /* 0x0000000902097210 */ /* 0x000fe2000791e00c */
[C---:B------:R-:W-:Y:S01]  /*1900*/  IMAD.IADD R2, R3.reuse, 0x1, -R30 ;  /* 0x0000000103027824 */ /* 0x040fe200078e0a1e */
[----:B------:R-:W-:Y:S01]  /*1910*/  BSSY.RECONVERGENT B1, `(.L_x_275) ;  /* 0x0000017000017945 */ /* 0x000fe20003800200 */
[C---:B------:R-:W-:Y:S01]  /*1920*/  VIADD R12, R3.reuse, 0x200 ;  /* 0x00000200030c7836 */ /* 0x040fe20000000000 */
[C---:B------:R-:W-:Y:S01]  /*1930*/  ISETP.GE.AND P3, PT, R3.reuse, R29, PT ;  /* 0x0000001d0300720c */ /* 0x040fe20003f66270 */
[----:B------:R-:W-:Y:S01]  /*1940*/  VIADD R16, R3, 0x300 ;  /* 0x0000030003107836 */ /* 0x000fe20000000000 */
[----:B------:R-:W-:Y:S02]  /*1950*/  IADD3.X R5, PT, PT, R5, R0, R11, P0, P1 ;  /* 0x0000000005057210 */ /* 0x000fe400007e240b */
[----:B------:R-:W-:-:S02]  /*1960*/  IADD3 R4, P0, PT, R6, R3, RZ ;  /* 0x0000000306047210 */ /* 0x000fc40007f1e0ff */
[----:B------:R-:W-:-:S03]  /*1970*/  IADD3 R0, P1, PT, R2, R9, RZ ;  /* 0x0000000902007210 */ /* 0x000fc60007f3e0ff */
[----:B------:R-:W-:Y:S01]  /*1980*/  IMAD.X R7, RZ, RZ, R7, P0 ;  /* 0x000000ffff077224 */ /* 0x000fe200000e0607 */
[----:B------:R-:W-:Y:S01]  /*1990*/  LEA.HI.X.SX32 R5, R2, R5, 0x1, P1 ;  /* 0x0000000502057211 */ /* 0x000fe200008f0eff */
[----:B------:R-:W-:Y:S01]  /*19a0*/  VIADD R2, R3, 0x100 ;  /* 0x0000010003027836 */ /* 0x000fe20000000000 */
[----:B0-----:R-:W-:Y:S02]  /*19b0*/  LEA R22, P4, R4, UR4, 0x4 ;  /* 0x0000000404167c11 */ /* 0x001fe4000f8820ff */
[----:B------:R-:W-:Y:S02]  /*19c0*/  LEA R24, P5, R0, UR4, 0x4 ;  /* 0x0000000400187c11 */ /* 0x000fe4000f8a20ff */
[----:B------:R-:W-:Y:S02]  /*19d0*/  LEA.HI.X R23, R4, UR5, R7, 0x4, P4 ;  /* 0x0000000504177c11 */ /* 0x000fe4000a0f2407 */
[----:B------:R-:W-:Y:S02]  /*19e0*/  LEA.HI.X R25, R0, UR5, R5, 0x4, P5 ;  /* 0x0000000500197c11 */ /* 0x000fe4000a8f2405 */
[----:B------:R-:W-:-:S02]  /*19f0*/  ISETP.GE.AND P2, PT, R2, R29, PT ;  /* 0x0000001d0200720c */ /* 0x000fc40003f46270 */
[-C--:B------:R-:W-:Y:S02]  /*1a00*/  ISETP.GE.AND P1, PT, R12, R29.reuse, PT ;  /* 0x0000001d0c00720c */ /* 0x080fe40003f26270 */
[----:B------:R-:W-:Y:S01]  /*1a10*/  ISETP.GE.AND P0, PT, R16, R29, PT ;  /* 0x0000001d1000720c */ /* 0x000fe20003f06270 */
[----:B------:R-:W-:-:S12]  /*1a20*/  @P3 BRA `(.L_x_276) ;  /* 0x0000000000143947 */ /* 0x000fd80003800000 */
[----:B------:R-:W-:-:S13]  /*1a30*/  ISETP.GE.AND P3, PT, R3, R30, PT ;  /* 0x0000001e0300720c */ /* 0x000fda0003f66270 */
[----:B------:R0:W5:Y:S04]  /*1a40*/  @!P3 LDG.E.64 R4, desc[UR6][R22.64] ;  /* 0x000000061604b981 */ /* 0x000168000c1e1b00 */
[----:B------:R0:W5:Y:S04]  /*1a50*/  @!P3 LDG.E.64 R6, desc[UR6][R22.64+0x8] ;  /* 0x000008061606b981 */ /* 0x000168000c1e1b00 */
[----:B------:R0:W5:Y:S04]  /*1a60*/  @P3 LDG.E.64 R4, desc[UR6][R24.64] ;  /* 0x0000000618043981 */ /* 0x000168000c1e1b00 */
[----:B------:R0:W5:Y:S02]  /*1a70*/  @P3 LDG.E.64 R6, desc[UR6][R24.64+0x8] ;  /* 0x0000080618063981 */ /* 0x000164000c1e1b00 */
.L_x_276:
[----:B------:R-:W-:Y:S05]  /*1a80*/  BSYNC.RECONVERGENT B1 ;  /* 0x0000000000017941 */ /* 0x000fea0003800200 */
.L_x_275:
[----:B------:R-:W-:Y:S04]  /*1a90*/  BSSY.RECONVERGENT B1, `(.L_x_277) ;  /* 0x0000007000017945 */ /* 0x000fe80003800200 */
[----:B------:R-:W-:Y:S05]  /*1aa0*/  @P2 BRA `(.L_x_278) ;  /* 0x0000000000142947 */ /* 0x000fea0003800000 */
[----:B------:R-:W-:-:S13]  /*1ab0*/  ISETP.GE.AND P2, PT, R2, R30, PT ;  /* 0x0000001e0200720c */ /* 0x000fda0003f46270 */
[----:B------:R1:W5:Y:S04]  /*1ac0*/  @P2 LDG.E.64 R8, desc[UR6][R24.64+0x1000] ;  /* 0x0010000618082981 */ /* 0x000368000c1e1b00 */
[----:B------:R1:W5:Y:S04]  /*1ad0*/  @P2 LDG.E.64 R10, desc[UR6][R24.64+0x1008] ;  /* 0x00100806180a2981 */ /* 0x000368000c1e1b00 */
[----:B------:R1:W5:Y:S04]  /*1ae0*/  @!P2 LDG.E.64 R8, desc[UR6][R22.64+0x1000] ;  /* 0x001000061608a981 */ /* 0x000368000c1e1b00 */
[----:B------:R1:W5:Y:S02]  /*1af0*/  @!P2 LDG.E.64 R10, desc[UR6][R22.64+0x1008] ;  /* 0x00100806160aa981 */ /* 0x000364000c1e1b00 */
.L_x_278:
[----:B------:R-:W-:Y:S05]  /*1b00*/  BSYNC.RECONVERGENT B1 ;  /* 0x0000000000017941 */ /* 0x000fea0003800200 */
.L_x_277:
[----:B------:R-:W-:Y:S04]  /*1b10*/  BSSY.RECONVERGENT B1, `(.L_x_279) ;  /* 0x0000007000017945 */ /* 0x000fe80003800200 */
[----:B------:R-:W-:Y:S05]  /*1b20*/  @P1 BRA `(.L_x_280) ;  /* 0x0000000000141947 */ /* 0x000fea0003800000 */
[----:B------:R-:W-:-:S13]  /*1b30*/  ISETP.GE.AND P1, PT, R12, R30, PT ;  /* 0x0000001e0c00720c */ /* 0x000fda0003f26270 */
[----:B------:R2:W5:Y:S04]  /*1b40*/  @P1 LDG.E.64 R12, desc[UR6][R24.64+0x2000] ;  /* 0x00200006180c1981 */ /* 0x000568000c1e1b00 */
[----:B------:R2:W5:Y:S04]  /*1b50*/  @P1 LDG.E.64 R14, desc[UR6][R24.64+0x2008] ;  /* 0x00200806180e1981 */ /* 0x000568000c1e1b00 */
[----:B------:R2:W5:Y:S04]  /*1b60*/  @!P1 LDG.E.64 R12, desc[UR6][R22.64+0x2000] ;  /* 0x00200006160c9981 */ /* 0x000568000c1e1b00 */
[----:B------:R2:W5:Y:S02]  /*1b70*/  @!P1 LDG.E.64 R14, desc[UR6][R22.64+0x2008] ;  /* 0x00200806160e9981 */ /* 0x000564000c1e1b00 */
.L_x_280:
[----:B------:R-:W-:Y:S05]  /*1b80*/  BSYNC.RECONVERGENT B1 ;  /* 0x0000000000017941 */ /* 0x000fea0003800200 */
.L_x_279:
[----:B------:R-:W-:Y:S05]  /*1b90*/  @P0 BRA `(.L_x_281) ;  /* 0x0000000000e00947 */ /* 0x000fea0003800000 */
[----:B------:R-:W-:-:S13]  /*1ba0*/  ISETP.GE.AND P0, PT, R16, R30, PT ;  /* 0x0000001e1000720c */ /* 0x000fda0003f06270 */
[----:B------:R4:W5:Y:S04]  /*1bb0*/  @P0 LDG.E.64 R16, desc[UR6][R24.64+0x3000] ;  /* 0x0030000618100981 */ /* 0x000968000c1e1b00 */
[----:B------:R4:W5:Y:S04]  /*1bc0*/  @P0 LDG.E.64 R18, desc[UR6][R24.64+0x3008] ;  /* 0x0030080618120981 */ /* 0x000968000c1e1b00 */
[----:B------:R4:W5:Y:S04]  /*1bd0*/  @!P0 LDG.E.64 R16, desc[UR6][R22.64+0x3000] ;  /* 0x0030000616108981 */ /* 0x000968000c1e1b00 */
[----:B------:R4:W5:Y:S01]  /*1be0*/  @!P0 LDG.E.64 R18, desc[UR6][R22.64+0x3008] ;  /* 0x0030080616128981 */ /* 0x000962000c1e1b00 */
[----:B------:R-:W-:Y:S05]  /*1bf0*/  BRA `(.L_x_281) ;  /* 0x0000000000c87947 */ /* 0x000fea0003800000 */
.L_x_274:
        /* <DEDUP_REMOVED lines=10> */
[C---:B------:R-:W-:Y:S02]  /*1ca0*/  IADD3 R2, P1, PT, R9.reuse, R2, RZ ;  /* 0x0000000209027210 */ /* 0x040fe40007f3e0ff */
[----:B------:R-:W-:Y:S01]  /*1cb0*/  ISETP.GE.AND P2, PT, R16, R29, PT ;  /* 0x0000001d1000720c */ /* 0x000fe20003f46270 */
[----:B------:R-:W-:Y:S01]  /*1cc0*/  IMAD.X R7, RZ, RZ, R7, P0 ;  /* 0x000000ffff077224 */ /* 0x000fe200000e0607 */
[----:B------:R-:W-:Y:S01]  /*1cd0*/  LEA.HI.X.SX32 R9, R9, R0, 0x1, P1 ;  /* 0x0000000009097211 */ /* 0x000fe200008f0eff */
[----:B------:R-:W-:Y:S01]  /*1ce0*/  VIADD R0, R3, 0x100 ;  /* 0x0000010003007836 */ /* 0x000fe20000000000 */
[----:B0-----:R-:W-:Y:S02]  /*1cf0*/  LEA R22, P3, R4, UR4, 0x4 ;  /* 0x0000000404167c11 */ /* 0x001fe4000f8620ff */
[----:B------:R-:W-:Y:S02]  /*1d00*/  LEA R24, P4, R2, UR4, 0x4 ;  /* 0x0000000402187c11 */ /* 0x000fe4000f8820ff */
[----:B------:R-:W-:-:S02]  /*1d10*/  LEA.HI.X R23, R4, UR5, R7, 0x4, P3 ;  /* 0x0000000504177c11 */ /* 0x000fc400098f2407 */
[----:B------:R-:W-:Y:S02]  /*1d20*/  LEA.HI.X R25, R2, UR5, R9, 0x4, P4 ;  /* 0x0000000502197c11 */ /* 0x000fe4000a0f2409 */
        /* <DEDUP_REMOVED lines=8> */
.L_x_283:
[----:B------:R-:W-:Y:S05]  /*1db0*/  BSYNC.RECONVERGENT B1 ;  /* 0x0000000000017941 */ /* 0x000fea0003800200 */
.L_x_282:
[----:B------:R-:W-:Y:S04]  /*1dc0*/  BSSY.RECONVERGENT B1, `(.L_x_284) ;  /* 0x0000007000017945 */ /* 0x000fe80003800200 */
[----:B------:R-:W-:Y:S05]  /*1dd0*/  @P0 BRA `(.L_x_285) ;  /* 0x0000000000140947 */ /* 0x000fea0003800000 */
[----:B------:R-:W-:-:S13]  /*1de0*/  ISETP.GE.AND P0, PT, R0, R30, PT ;  /* 0x0000001e0000720c */ /* 0x000fda0003f06270 */
[----:B------:R1:W5:Y:S04]  /*1df0*/  @P0 LDG.E.64 R8, desc[UR6][R24.64+0x1000] ;  /* 0x0010000618080981 */ /* 0x000368000c1e1b00 */
[----:B------:R1:W5:Y:S04]  /*1e00*/  @P0 LDG.E.64 R10, desc[UR6][R24.64+0x1008] ;  /* 0x00100806180a0981 */ /* 0x000368000c1e1b00 */
[----:B------:R1:W5:Y:S04]  /*1e10*/  @!P0 LDG.E.64 R8, desc[UR6][R22.64+0x1000] ;  /* 0x0010000616088981 */ /* 0x000368000c1e1b00 */
[----:B------:R1:W5:Y:S02]  /*1e20*/  @!P0 LDG.E.64 R10, desc[UR6][R22.64+0x1008] ;  /* 0x00100806160a8981 */ /* 0x000364000c1e1b00 */
.L_x_285:
[----:B------:R-:W-:Y:S05]  /*1e30*/  BSYNC.RECONVERGENT B1 ;  /* 0x0000000000017941 */ /* 0x000fea0003800200 */
.L_x_284:
[----:B------:R-:W-:Y:S04]  /*1e40*/  BSSY.RECONVERGENT B1, `(.L_x_286) ;  /* 0x0000007000017945 */ /* 0x000fe80003800200 */
[----:B------:R-:W-:Y:S05]  /*1e50*/  @P1 BRA `(.L_x_287) ;  /* 0x0000000000141947 */ /* 0x000fea0003800000 */
[----:B------:R-:W-:-:S13]  /*1e60*/  ISETP.GE.AND P0, PT, R12, R30, PT ;  /* 0x0000001e0c00720c */ /* 0x000fda0003f06270 */
[----:B------:R2:W5:Y:S04]  /*1e70*/  @P0 LDG.E.64 R12, desc[UR6][R24.64+0x2000] ;  /* 0x00200006180c0981 */ /* 0x000568000c1e1b00 */
[----:B------:R2:W5:Y:S04]  /*1e80*/  @P0 LDG.E.64 R14, desc[UR6][R24.64+0x2008] ;  /* 0x00200806180e0981 */ /* 0x000568000c1e1b00 */
[----:B------:R2:W5:Y:S04]  /*1e90*/  @!P0 LDG.E.64 R12, desc[UR6][R22.64+0x2000] ;  /* 0x00200006160c8981 */ /* 0x000568000c1e1b00 */
[----:B------:R2:W5:Y:S02]  /*1ea0*/  @!P0 LDG.E.64 R14, desc[UR6][R22.64+0x2008] ;  /* 0x00200806160e8981 */ /* 0x000564000c1e1b00 */
.L_x_287:
[----:B------:R-:W-:Y:S05]  /*1eb0*/  BSYNC.RECONVERGENT B1 ;  /* 0x0000000000017941 */ /* 0x000fea0003800200 */
.L_x_286:
[----:B------:R-:W-:Y:S05]  /*1ec0*/  @P2 BRA `(.L_x_281) ;  /* 0x0000000000142947 */ /* 0x000fea0003800000 */
[----:B------:R-:W-:-:S13]  /*1ed0*/  ISETP.GE.AND P0, PT, R16, R30, PT ;  /* 0x0000001e1000720c */ /* 0x000fda0003f06270 */
[----:B------:R3:W5:Y:S04]  /*1ee0*/  @P0 LDG.E.64 R16, desc[UR6][R24.64+0x3000] ;  /* 0x0030000618100981 */ /* 0x000768000c1e1b00 */
[----:B------:R3:W5:Y:S04]  /*1ef0*/  @P0 LDG.E.64 R18, desc[UR6][R24.64+0x3008] ;  /* 0x0030080618120981 */ /* 0x000768000c1e1b00 */
[----:B------:R3:W5:Y:S04]  /*1f00*/  @!P0 LDG.E.64 R16, desc[UR6][R22.64+0x3000] ;  /* 0x0030000616108981 */ /* 0x000768000c1e1b00 */
[----:B------:R3:W5:Y:S02]  /*1f10*/  @!P0 LDG.E.64 R18, desc[UR6][R22.64+0x3008] ;  /* 0x0030080616128981 */ /* 0x000764000c1e1b00 */
.L_x_281:
[----:B------:R-:W-:Y:S05]  /*1f20*/  BSYNC.RECONVERGENT B0 ;  /* 0x0000000000007941 */ /* 0x000fea0003800200 */
.L_x_273:
[----:B01234-:R-:W0:Y:S01]  /*1f30*/  S2R R23, SR_CgaCtaId ;  /* 0x0000000000177919 */ /* 0x01fe220000008800 */
        /* <DEDUP_REMOVED lines=8> */
[----:B------:R-:W-:-:S07]  /*1fc0*/  IMAD.SHL.U32 R0, R3, 0x4, RZ ;  /* 0x0000000403007824 */ /* 0x000fce00078e00ff */
[----:B------:R-:W-:Y:S01]  /*1fd0*/  PREEXIT ;  /* 0x000000000000782d */ /* 0x000fe20000000000 */
[----:B------:R-:W-:Y:S01]  /*1fe0*/  BSSY.RECONVERGENT B0, `(.L_x_288) ;  /* 0x0000019000007945 */ /* 0x000fe20003800200 */
[----:B0-----:R-:W-:Y:S01]  /*1ff0*/  IMAD R9, R30, 0x10, R2 ;  /* 0x000000101e097824 */ /* 0x001fe200078e0202 */
        /* <DEDUP_REMOVED lines=8> */
.L_x_290:
        /* <DEDUP_REMOVED lines=15> */
.L_x_289:
[----:B------:R-:W-:Y:S05]  /*2170*/  BSYNC.RECONVERGENT B0 ;  /* 0x0000000000007941 */ /* 0x000fea0003800200 */
.L_x_288:
        /* <DEDUP_REMOVED lines=10> */
[----:B------:R-:W-:Y:S02]  /*2220*/  IMAD.MOV.U32 R34, RZ, RZ, R5 ;  /* 0x000000ffff227224 */ /* 0x000fe400078e0005 */
[----:B-1----:R-:W-:-:S08]  /*2230*/  IMAD.MOV.U32 R33, RZ, RZ, R9 ;  /* 0x000000ffff217224 */ /* 0x002fd000078e0009 */
[----:B------:R-:W-:Y:S01]  /*2240*/  @!P2 ISETP.GE.U32.AND P0, PT, R8, R31, PT ;  /* 0x0000001f0800a20c */ /* 0x000fe20003f06070 */
[----:B------:R-:W-:-:S03]  /*2250*/  VIADD R9, R21, 0x1 ;  /* 0x0000000115097836 */ /* 0x000fc60000000000 */
[----:B------:R-:W-:-:S04]  /*2260*/  @!P2 ISETP.GE.U32.AND.EX P0, PT, R33, R34, PT, P0 ;  /* 0x000000222100a20c */ /* 0x000fc80003f06100 */
[----:B------:R-:W-:Y:S02]  /*2270*/  @!P2 ISETP.GE.OR P1, PT, R21, R30, !P0 ;  /* 0x0000001e1500a20c */ /* 0x000fe40004726670 */
[----:B------:R-:W-:Y:S02]  /*2280*/  PLOP3.LUT P2, PT, PT, PT, PT, 0x8, 0x80 ;  /* 0x000000000080781c */ /* 0x000fe40003f4e170 */
[----:B------:R-:W-:Y:S02]  /*2290*/  SEL R4, R8, R31, P1 ;  /* 0x0000001f08047207 */ /* 0x000fe40000800000 */
[----:B------:R-:W-:Y:S02]  /*22a0*/  SEL R5, R33, R34, P1 ;  /* 0x0000002221057207 */ /* 0x000fe40000800000 */
[----:B------:R-:W-:Y:S02]  /*22b0*/  SEL R36, R10, R6, P1 ;  /* 0x000000060a247207 */ /* 0x000fe40000800000 */
[----:B------:R-:W-:-:S03]  /*22c0*/  SEL R35, R11, R7, P1 ;  /* 0x000000070b237207 */ /* 0x000fc60000800000 */
[----:B------:R-:W0:Y:S01]  /*22d0*/  @P1 LDS.128 R12, [R13+0x10] ;  /* 0x000010000d0c1984 */ /* 0x000e220000000c00 */
[----:B------:R-:W-:Y:S02]  /*22e0*/  @!P1 IMAD.MOV R20, RZ, RZ, R22 ;  /* 0x000000ffff149224 */ /* 0x000fe400078e0216 */
[----:B------:R-:W-:Y:S01]  /*22f0*/  @P1 IMAD.MOV R9, RZ, RZ, R21 ;  /* 0x000000ffff091224 */ /* 0x000fe200078e0215 */
[----:B------:R-:W1:Y:S02]  /*2300*/  @!P1 LDS.128 R16, [R16+0x10] ;  /* 0x0000100010109984 */ /* 0x000e640000000c00 */
[----:B------:R-:W-:Y:S01]  /*2310*/  ISETP.GE.AND P3, PT, R20, R29, PT ;  /* 0x0000001d1400720c */ /* 0x000fe20003f66270 */
[----:B0-----:R-:W-:Y:S02]  /*2320*/  @P1 IMAD.MOV.U32 R8, RZ, RZ, R12 ;  /* 0x000000ffff081224 */ /* 0x001fe400078e000c */
[----:B------:R-:W-:Y:S02]  /*2330*/  @P1 IMAD.MOV.U32 R33, RZ, RZ, R13 ;  /* 0x000000ffff211224 */ /* 0x000fe400078e000d */
[----:B-1----:R-:W-:-:S02]  /*2340*/  @!P1 IMAD.MOV.U32 R31, RZ, RZ, R16 ;  /* 0x000000ffff1f9224 */ /* 0x002fc400078e0010 */
[----:B------:R-:W-:Y:S02]  /*2350*/  @!P1 IMAD.MOV.U32 R34, RZ, RZ, R17 ;  /* 0x000000ffff229224 */ /* 0x000fe400078e0011 */
[----:B------:R-:W-:-:S04]  /*2360*/  VIADD R13, R9, 0x1 ;  /* 0x00000001090d7836 */ /* 0x000fc80000000000 */
[----:B------:R-:W-:Y:S01]  /*2370*/  @!P3 ISETP.GE.U32.AND P0, PT, R8, R31, PT ;  /* 0x0000001f0800b20c */ /* 0x000fe20003f06070 */
[----:B------:R-:W-:Y:S02]  /*2380*/  VIADD R12, R20, 0x1 ;  /* 0x00000001140c7836 */ /* 0x000fe40000000000 */
[----:B------:R-:W-:Y:S01]  /*2390*/  @P1 IMAD.MOV.U32 R10, RZ, RZ, R14 ;  /* 0x000000ffff0a1224 */ /* 0x000fe200078e000e */
[----:B------:R-:W-:Y:S01]  /*23a0*/  @!P3 ISETP.GE.U32.AND.EX P0, PT, R33, R34, PT, P0 ;  /* 0x000000222100b20c */ /* 0x000fe20003f06100 */
[----:B------:R-:W-:Y:S02]  /*23b0*/  @P1 IMAD.MOV.U32 R11, RZ, RZ, R15 ;  /* 0x000000ffff0b1224 */ /* 0x000fe400078e000f */
[----:B------:R-:W-:Y:S01]  /*23c0*/  @!P1 IMAD.MOV.U32 R6, RZ, RZ, R18 ;  /* 0x000000ffff069224 */ /* 0x000fe200078e0012 */
[----:B------:R-:W-:Y:S01]  /*23d0*/  @!P3 ISETP.GE.OR P2, PT, R9, R30, !P0 ;  /* 0x0000001e0900b20c */ /* 0x000fe20004746670 */
[----:B------:R-:W-:Y:S01]  /*23e0*/  @!P1 IMAD.MOV.U32 R7, RZ, RZ, R19 ;  /* 0x000000ffff079224 */ /* 0x000fe200078e0013 */
[----:B------:R-:W-:-:S02]  /*23f0*/  PLOP3.LUT P3, PT, PT, PT, PT, 0x8, 0x80 ;  /* 0x000000000080781c */ /* 0x000fc40003f6e170 */
[----:B------:R-:W-:Y:S02]  /*2400*/  SEL R32, R8, R31, P2 ;  /* 0x0000001f08207207 */ /* 0x000fe40001000000 */
[----:B------:R-:W-:-:S07]  /*2410*/  PLOP3.LUT P1, PT, PT, PT, PT, 0x8, 0x80 ;  /* 0x000000000080781c */ /* 0x000fce0003f2e170 */
[----:B------:R-:W-:Y:S01]  /*2420*/  @P2 IMAD.MOV R13, RZ, RZ, R9 ;  /* 0x000000ffff0d2224 */ /* 0x000fe200078e0209 */
[----:B------:R-:W-:Y:S01]  /*2430*/  SEL R9, R33, R34, P2 ;  /* 0x0000002221097207 */ /* 0x000fe20001000000 */
        /* <DEDUP_REMOVED lines=15> */
[----:B------:R-:W-:Y:S02]  /*2530*/  @!P2 IMAD.MOV.U32 R6, RZ, RZ, R22 ;  /* 0x000000ffff06a224 */ /* 0x000fe400078e0016 */
[----:B------:R-:W-:Y:S01]  /*2540*/  @!P2 IMAD.MOV.U32 R7, RZ, RZ, R23 ;  /* 0x000000ffff07a224 */ /* 0x000fe200078e0017 */
[----:B------:R-:W-:Y:S01]  /*2550*/  @!P4 ISETP.GE.U32.AND.EX P0, PT, R33, R34, PT, P0 ;  /* 0x000000222100c20c */ /* 0x000fe20003f06100 */
[----:B------:R-:W-:-:S02]  /*2560*/  @P2 IMAD.MOV.U32 R10, RZ, RZ, R26 ;  /* 0x000000ffff0a2224 */ /* 0x000fc400078e001a */
[----:B------:R-:W-:Y:S01]  /*2570*/  @P2 IMAD.MOV.U32 R11, RZ, RZ, R27 ;  /* 0x000000ffff0b2224 */ /* 0x000fe200078e001b */
[----:B------:R-:W-:-:S04]  /*2580*/  @!P4 ISETP.GE.OR P3, PT, R13, R30, !P0 ;  /* 0x0000001e0d00c20c */ /* 0x000fc80004766670 */
[----:B------:R-:W-:-:S09]  /*2590*/  SEL R21, R8, R31, P3 ;  /* 0x0000001f08157207 */ /* 0x000fd20001800000 */
        /* <DEDUP_REMOVED lines=8> */
[----:B0-----:R-:W-:Y:S01]  /*2620*/  @!P3 IMAD.MOV.U32 R31, RZ, RZ, R12 ;  /* 0x000000ffff1fb224 */ /* 0x001fe200078e000c */
[----:B------:R-:W-:Y:S01]  /*2630*/  SEL R12, R11, R7, P3 ;  /* 0x000000070b0c7207 */ /* 0x000fe20001800000 */
[----:B------:R-:W-:Y:S01]  /*2640*/  @!P3 IMAD.MOV.U32 R34, RZ, RZ, R13 ;  /* 0x000000ffff22b224 */ /* 0x000fe200078e000d */
[----:B------:R-:W-:Y:S01]  /*2650*/  SEL R13, R10, R6, P3 ;  /* 0x000000060a0d7207 */ /* 0x000fe20001800000 */
[----:B-1----:R-:W-:-:S02]  /*2660*/  @P3 IMAD.MOV.U32 R8, RZ, RZ, R16 ;  /* 0x000000ffff083224 */ /* 0x002fc400078e0010 */
[----:B------:R-:W-:Y:S02]  /*2670*/  @P3 IMAD.MOV.U32 R33, RZ, RZ, R17 ;  /* 0x000000ffff213224 */ /* 0x000fe400078e0011 */
[----:B------:R-:W-:Y:S01]  /*2680*/  @!P3 IMAD.MOV.U32 R6, RZ, RZ, R14 ;  /* 0x000000ffff06b224 */ /* 0x000fe200078e000e */
[----:B------:R-:W-:Y:S01]  /*2690*/  BAR.SYNC.DEFER_BLOCKING 0x0 ;  /* 0x0000000000007b1d */ /* 0x000fe20000010000 */
[----:B------:R-:W-:Y:S01]  /*26a0*/  @!P4 ISETP.GE.U32.AND P0, PT, R8, R31, PT ;  /* 0x0000001f0800c20c */ /* 0x000fe20003f06070 */
[----:B------:R-:W-:Y:S02]  /*26b0*/  @!P3 IMAD.MOV.U32 R7, RZ, RZ, R15 ;  /* 0x000000ffff07b224 */ /* 0x000fe400078e000f */
[----:B------:R-:W-:Y:S01]  /*26c0*/  @P3 IMAD.MOV.U32 R10, RZ, RZ, R18 ;  /* 0x000000ffff0a3224 */ /* 0x000fe200078e0012 */
[----:B------:R-:W-:Y:S01]  /*26d0*/  @!P4 ISETP.GE.U32.AND.EX P0, PT, R33, R34, PT, P0 ;  /* 0x000000222100c20c */ /* 0x000fe20003f06100 */
[----:B------:R-:W-:Y:S02]  /*26e0*/  @P3 IMAD.MOV.U32 R11, RZ, RZ, R19 ;  /* 0x000000ffff0b3224 */ /* 0x000fe400078e0013 */
[----:B------:R-:W-:Y:S01]  /*26f0*/  IMAD.MOV.U32 R14, RZ, RZ, R13 ;  /* 0x000000ffff0e7224 */ /* 0x000fe200078e000d */
[----:B------:R-:W-:Y:S01]  /*2700*/  @!P4 ISETP.GE.OR P1, PT, R37, R30, !P0 ;  /* 0x0000001e2500c20c */ /* 0x000fe20004726670 */
[----:B------:R-:W-:-:S02]  /*2710*/  IMAD.MOV.U32 R15, RZ, RZ, R12 ;  /* 0x000000ffff0f7224 */ /* 0x000fc400078e000c */
[----:B------:R-:W-:Y:S01]  /*2720*/  IMAD.MOV.U32 R12, RZ, RZ, R21 ;  /* 0x000000ffff0c7224 */ /* 0x000fe200078e0015 */
        /* <DEDUP_REMOVED lines=8> */
[----:B------:R-:W-:-:S02]  /*27b0*/  IMAD.MOV.U32 R8, RZ, RZ, R32 ;  /* 0x000000ffff087224 */ /* 0x000fc400078e0020 */
[----:B------:R-:W-:Y:S01]  /*27c0*/  IMAD.MOV.U32 R13, RZ, RZ, R20 ;  /* 0x000000ffff0d7224 */ /* 0x000fe200078e0014 */
[----:B------:R-:W-:Y:S06]  /*27d0*/  BRA.U !UP0, `(.L_x_291) ;  /* 0x0000000108a87547 */ /* 0x000fec000b800000 */
[----:B------:R-:W0:Y:S01]  /*27e0*/  S2R R21, SR_LANEID ;  /* 0x0000000000157919 */ /* 0x000e220000000000 */
[----:B------:R-:W-:Y:S01]  /*27f0*/  LOP3.LUT R0, R0, 0xf80, RZ, 0xc0, !PT ;  /* 0x00000f8000007812 */ /* 0x000fe200078ec0ff */
[----:B------:R-:W1:Y:S01]  /*2800*/  LDCU.64 UR4, c[0x0][0x3a0] ;  /* 0x00007400ff0477ac */ /* 0x000e620008000a00 */
[C---:B------:R-:W-:Y:S02]  /*2810*/  ISETP.NE.AND P0, PT, R3.reuse, RZ, PT ;  /* 0x000000ff0300720c */ /* 0x040fe40003f05270 */
[----:B------:R-:W-:Y:S01]  /*2820*/  LOP3.LUT R3, R3, 0x1f, RZ, 0xc0, !PT ;  /* 0x0000001f03037812 */ /* 0x000fe200078ec0ff */
[----:B0-----:R-:W-:-:S04]  /*2830*/  IMAD R23, R21, 0x4, R0 ;  /* 0x0000000415177824 */ /* 0x001fc800078e0200 */
[----:B------:R-:W-:-:S04]  /*2840*/  IMAD R31, R23, 0x10, R2 ;  /* 0x00000010171f7824 */ /* 0x000fc800078e0202 */
[----:B------:R-:W-:Y:S01]  /*2850*/  IMAD R30, R21, -0x30, R31 ;  /* 0xffffffd0151e7824 */ /* 0x000fe200078e021f */
[----:B------:R0:W-:Y:S04]  /*2860*/  STS.128 [R31], R4 ;  /* 0x000000041f007388 */ /* 0x0001e80000000c00 */
[----:B------:R2:W-:Y:S04]  /*2870*/  STS.128 [R31+0x10], R8 ;  /* 0x000010081f007388 */ /* 0x0005e80000000c00 */
[----:B------:R-:W-:Y:S04]  /*2880*/  STS.128 [R31+0x20], R12 ;  /* 0x0000200c1f007388 */ /* 0x000fe80000000c00 */
[----:B------:R-:W-:Y:S01]  /*2890*/  STS.128 [R31+0x30], R16 ;  /* 0x000030101f007388 */ /* 0x000fe20000000c00 */
[----:B------:R-:W-:-:S03]  /*28a0*/  NOP ;  /* 0x0000000000007918 */ /* 0x000fc60000000000 */
[----:B------:R-:W-:Y:S01]  /*28b0*/  LDS.128 R24, [R30] ;  /* 0x000000001e187984 */ /* 0x000fe20000000c00 */
[----:B0-----:R-:W-:Y:S02]  /*28c0*/  IMAD.IADD R4, R0, 0x1, R3 ;  /* 0x0000000100047824 */ /* 0x001fe400078e0203 */
[----:B------:R-:W-:Y:S01]  /*28d0*/  IMAD.MOV.U32 R5, RZ, RZ, RZ ;  /* 0x000000ffff057224 */ /* 0x000fe200078e00ff */
[----:B------:R-:W-:Y:S01]  /*28e0*/  LDS.128 R32, [R30+0x200] ;  /* 0x000200001e207984 */ /* 0x000fe20000000c00 */
[----:B------:R-:W-:Y:S02]  /*28f0*/  VIADD R0, R4, 0x20 ;  /* 0x0000002004007836 */ /* 0x000fe40000000000 */
[----:B------:R-:W-:Y:S01]  /*2900*/  IMAD.WIDE.U32 R6, R28, 0x400, R4 ;  /* 0x000004001c067825 */ /* 0x000fe200078e0004 */
[----:B------:R-:W-:Y:S03]  /*2910*/  LDS.128 R36, [R30+0x400] ;  /* 0x000400001e247984 */ /* 0x000fe60000000c00 */
[----:B--2---:R-:W-:Y:S01]  /*2920*/  VIADD R10, R4, 0x40 ;  /* 0x00000040040a7836 */ /* 0x004fe20000000000 */
[----:B------:R-:W-:Y:S01]  /*2930*/  LDS.128 R20, [R30+0x600] ;  /* 0x000600001e147984 */ /* 0x000fe20000000c00 */
[----:B-1----:R-:W-:-:S03]  /*2940*/  LEA R8, P3, R6, UR4, 0x4 ;  /* 0x0000000406087c11 */ /* 0x002fc6000f8620ff */
[----:B------:R-:W-:Y:S01]  /*2950*/  @!P0 STS [R2+0x4000], R29 ;  /* 0x0040001d02008388 */ /* 0x000fe20000000800 */
[----:B------:R-:W-:Y:S01]  /*2960*/  LEA.HI.X R9, R6, UR5, R7, 0x4, P3 ;  /* 0x0000000506097c11 */ /* 0x000fe200098f2407 */
[----:B------:R-:W-:Y:S06]  /*2970*/  BAR.SYNC.DEFER_BLOCKING 0x0 ;  /* 0x0000000000007b1d */ /* 0x000fec0000010000 */
[----:B------:R-:W0:Y:S02]  /*2980*/  LDS R11, [R2+0x4000] ;  /* 0x00400000020b7984 */ /* 0x000e240000000800 */
[CC--:B0-----:R-:W-:Y:S01]  /*2990*/  ISETP.GE.AND P0, PT, R4.reuse, R11.reuse, PT ;  /* 0x0000000b0400720c */ /* 0x0c1fe20003f06270 */
[----:B------:R-:W-:Y:S01]  /*29a0*/  VIADD R4, R4, 0x60 ;  /* 0x0000006004047836 */ /* 0x000fe20000000000 */
[----:B------:R-:W-:-:S02]  /*29b0*/  ISETP.GE.AND P1, PT, R0, R11, PT ;  /* 0x0000000b0000720c */ /* 0x000fc40003f26270 */
[----:B------:R-:W-:-:S09]  /*29c0*/  ISETP.GE.AND P2, PT, R10, R11, PT ;  /* 0x0000000b0a00720c */ /* 0x000fd20003f46270 */
[----:B------:R0:W-:Y:S04]  /*29d0*/  @!P0 STG.E.64 desc[UR6][R8.64], R24 ;  /* 0x0000001808008986 */ /* 0x0001e8000c101b06 */
[----:B------:R0:W-:Y:S01]  /*29e0*/  @!P0 STG.E.64 desc[UR6][R8.64+0x8], R26 ;  /* 0x0000081a08008986 */ /* 0x0001e2000c101b06 */
[----:B------:R-:W-:-:S03]  /*29f0*/  ISETP.GE.AND P0, PT, R4, R11, PT ;  /* 0x0000000b0400720c */ /* 0x000fc60003f06270 */
[----:B------:R0:W-:Y:S04]  /*2a00*/  @!P1 STG.E.64 desc[UR6][R8.64+0x200], R32 ;  /* 0x0002002008009986 */ /* 0x0001e8000c101b06 */
[----:B------:R0:W-:Y:S04]  /*2a10*/  @!P1 STG.E.64 desc[UR6][R8.64+0x208], R34 ;  /* 0x0002082208009986 */ /* 0x0001e8000c101b06 */
[----:B------:R0:W-:Y:S04]  /*2a20*/  @!P2 STG.E.64 desc[UR6][R8.64+0x400], R36 ;  /* 0x000400240800a986 */ /* 0x0001e8000c101b06 */
[----:B------:R0:W-:Y:S01]  /*2a30*/  @!P2 STG.E.64 desc[UR6][R8.64+0x408], R38 ;  /* 0x000408260800a986 */ /* 0x0001e2000c101b06 */
[----:B------:R-:W-:Y:S05]  /*2a40*/  @P0 EXIT ;  /* 0x000000000000094d */ /* 0x000fea0003800000 */
[----:B------:R-:W-:Y:S04]  /*2a50*/  STG.E.64 desc[UR6][R8.64+0x600], R20 ;  /* 0x0006001408007986 */ /* 0x000fe8000c101b06 */
[----:B------:R-:W-:Y:S01]  /*2a60*/  STG.E.64 desc[UR6][R8.64+0x608], R22 ;  /* 0x0006081608007986 */ /* 0x000fe2000c101b06 */
[----:B------:R-:W-:Y:S05]  /*2a70*/  EXIT ;  /* 0x000000000000794d */ /* 0x000fea0003800000 */
.L_x_291:
[----:B------:R-:W0:Y:S01]  /*2a80*/  S2R R21, SR_LANEID ;  /* 0x0000000000157919 */ /* 0x000e220000000000 */
[----:B------:R-:W-:Y:S01]  /*2a90*/  LOP3.LUT R0, R0, 0xf80, RZ, 0xc0, !PT ;  /* 0x00000f8000007812 */ /* 0x000fe200078ec0ff */
[----:B------:R-:W1:Y:S01]  /*2aa0*/  LDCU.64 UR4, c[0x0][0x388] ;  /* 0x00007100ff0477ac */ /* 0x000e620008000a00 */
[----:B------:R-:W-:-:S03]  /*2ab0*/  ISETP.NE.AND P0, PT, R3, RZ, PT ;  /* 0x000000ff0300720c */ /* 0x000fc60003f05270 */
        /* <DEDUP_REMOVED lines=9> */
[----:B0-----:R-:W-:Y:S01]  /*2b50*/  LOP3.LUT R4, R3, 0x1f, RZ, 0xc0, !PT ;  /* 0x0000001f03047812 */ /* 0x001fe200078ec0ff */
[----:B------:R-:W-:Y:S02]  /*2b60*/  IMAD.MOV.U32 R5, RZ, RZ, RZ ;  /* 0x000000ffff057224 */ /* 0x000fe400078e00ff */
[----:B------:R-:W-:Y:S02]  /*2b70*/  LDS.128 R32, [R30+0x200] ;  /* 0x000200001e207984 */ /* 0x000fe40000000c00 */
[----:B------:R-:W-:Y:S02]  /*2b80*/  IMAD.WIDE.U32 R6, R28, 0x400, R4 ;  /* 0x000004001c067825 */ /* 0x000fe400078e0004 */
[----:B------:R-:W-:Y:S02]  /*2b90*/  LDS.128 R36, [R30+0x400] ;  /* 0x000400001e247984 */ /* 0x000fe40000000c00 */
[----:B------:R-:W-:-:S02]  /*2ba0*/  IMAD.IADD R5, R0, 0x1, R4 ;  /* 0x0000000100057824 */ /* 0x000fc400078e0204 */
[----:B------:R-:W-:Y:S02]  /*2bb0*/  LDS.128 R20, [R30+0x600] ;  /* 0x000600001e147984 */ /* 0x000fe40000000c00 */
[C---:B------:R-:W-:Y:S02]  /*2bc0*/  VIADD R3, R5.reuse, 0x20 ;  /* 0x0000002005037836 */ /* 0x040fe40000000000 */
[----:B------:R-:W-:Y:S01]  /*2bd0*/  @!P0 STS [R2+0x4000], R29 ;  /* 0x0040001d02008388 */ /* 0x000fe20000000800 */
[----:B------:R-:W-:Y:S01]  /*2be0*/  BAR.SYNC.DEFER_BLOCKING 0x0 ;  /* 0x0000000000007b1d */ /* 0x000fe20000010000 */
[----:B------:R-:W-:Y:S01]  /*2bf0*/  IADD3 R0, P0, PT, R0, R6, RZ ;  /* 0x0000000600007210 */ /* 0x000fe20007f1e0ff */
[----:B--2---:R-:W-:-:S04]  /*2c00*/  VIADD R9, R5, 0x40 ;  /* 0x0000004005097836 */ /* 0x004fc80000000000 */
[----:B------:R-:W-:Y:S01]  /*2c10*/  IMAD.X R7, RZ, RZ, R7, P0 ;  /* 0x000000ffff077224 */ /* 0x000fe200000e0607 */
[----:B------:R1:W0:Y:S02]  /*2c20*/  LDS R8, [R2+0x4000] ;  /* 0x0040000002087984 */ /* 0x0002240000000800 */
[C---:B-1----:R-:W-:Y:S02]  /*2c30*/  LEA R2, P3, R0.reuse, UR4, 0x4 ;  /* 0x0000000400027c11 */ /* 0x042fe4000f8620ff */
[CC--:B0-----:R-:W-:Y:S01]  /*2c40*/  ISETP.GE.AND P0, PT, R5.reuse, R8.reuse, PT ;  /* 0x000000080500720c */ /* 0x0c1fe20003f06270 */
[----:B------:R-:W-:Y:S01]  /*2c50*/  VIADD R5, R5, 0x60 ;  /* 0x0000006005057836 */ /* 0x000fe20000000000 */
[-C--:B------:R-:W-:Y:S02]  /*2c60*/  ISETP.GE.AND P1, PT, R3, R8.reuse, PT ;  /* 0x000000080300720c */ /* 0x080fe40003f26270 */
[----:B------:R-:W-:Y:S02]  /*2c70*/  ISETP.GE.AND P2, PT, R9, R8, PT ;  /* 0x000000080900720c */ /* 0x000fe40003f46270 */
[----:B------:R-:W-:-:S02]  /*2c80*/  LEA.HI.X R3, R0, UR5, R7, 0x4, P3 ;  /* 0x0000000500037c11 */ /* 0x000fc400098f2407 */
[----:B------:R-:W-:-:S05]  /*2c90*/  ISETP.GE.AND P3, PT, R5, R8, PT ;  /* 0x000000080500720c */ /* 0x000fca0003f66270 */
[----:B------:R0:W-:Y:S04]  /*2ca0*/  @!P0 STG.E.64 desc[UR6][R2.64], R24 ;  /* 0x0000001802008986 */ /* 0x0001e8000c101b06 */
[----:B------:R0:W-:Y:S04]  /*2cb0*/  @!P0 STG.E.64 desc[UR6][R2.64+0x8], R26 ;  /* 0x0000081a02008986 */ /* 0x0001e8000c101b06 */
        /* <DEDUP_REMOVED lines=8> */
.L_x_292:
        /* <DEDUP_REMOVED lines=12> */
.L_x_484:


//--------------------- .text._ZN3cub18CUB_300001_SM_10006detail10merge_sort30DeviceMergeSortPartitionKernelIN6thrust24THRUST_300001_SM_1000_NS6detail15normal_iteratorINS5_10device_ptrI6MortonEEEEm13CompareMortonS9_EEvbT_PT2_T0_SG_PSG_T1_SG_i --------------------------
	.section	.text._ZN3cub18CUB_300001_SM_10006detail10merge_sort30DeviceMergeSortPartitionKernelIN6thrust24THRUST_300001_SM_1000_NS6detail15normal_iteratorINS5_10device_ptrI6MortonEEEEm13CompareMortonS9_EEvbT_PT2_T0_SG_PSG_T1_SG_i,"ax",@progbits
	.align	128
        .global         _ZN3cub18CUB_300001_SM_10006detail10merge_sort30DeviceMergeSortPartitionKernelIN6thrust24THRUST_300001_SM_1000_NS6detail15normal_iteratorINS5_10device_ptrI6MortonEEEEm13CompareMortonS9_EEvbT_PT2_T0_SG_PSG_T1_SG_i
        .type           _ZN3cub18CUB_300001_SM_10006detail10merge_sort30DeviceMergeSortPartitionKernelIN6thrust24THRUST_300001_SM_1000_NS6detail15normal_iteratorINS5_10device_ptrI6MortonEEEEm13CompareMortonS9_EEvbT_PT2_T0_SG_PSG_T1_SG_i,@function
        .size           _ZN3cub18CUB_300001_SM_10006detail10merge_sort30DeviceMergeSortPartitionKernelIN6thrust24THRUST_300001_SM_1000_NS6detail15normal_iteratorINS5_10device_ptrI6MortonEEEEm13CompareMortonS9_EEvbT_PT2_T0_SG_PSG_T1_SG_i,(.L_x_485 - _ZN3cub18CUB_300001_SM_10006detail10merge_sort30DeviceMergeSortPartitionKernelIN6thrust24THRUST_300001_SM_1000_NS6detail15normal_iteratorINS5_10device_ptrI6MortonEEEEm13CompareMortonS9_EEvbT_PT2_T0_SG_PSG_T1_SG_i)
        .other          _ZN3cub18CUB_300001_SM_10006detail10merge_sort30DeviceMergeSortPartitionKernelIN6thrust24THRUST_300001_SM_1000_NS6detail15normal_iteratorINS5_10device_ptrI6MortonEEEEm13CompareMortonS9_EEvbT_PT2_T0_SG_PSG_T1_SG_i,@"STO_CUDA_ENTRY STV_DEFAULT"
_ZN3cub18CUB_300001_SM_10006detail10merge_sort30DeviceMergeSortPartitionKernelIN6thrust24THRUST_300001_SM_1000_NS6detail15normal_iteratorINS5_10device_ptrI6MortonEEEEm13CompareMortonS9_EEvbT_PT2_T0_SG_PSG_T1_SG_i:
.text._ZN3cub18CUB_300001_SM_10006detail10merge_sort30DeviceMergeSortPartitionKernelIN6thrust24THRUST_300001_SM_1000_NS6detail15normal_iteratorINS5_10device_ptrI6MortonEEEEm13CompareMortonS9_EEvbT_PT2_T0_SG_PSG_T1_SG_i:
        /* <DEDUP_REMOVED lines=35> */
[----:B------:R-:W-:-:S05]  /*0230*/  IADD3 R2, P1, PT, R3, R4, RZ ;  /* 0x0000000403027210 */ /* 0x000fca0007f3e0ff */
[----:B------:R-:W-:Y:S01]  /*0240*/  IMAD.X R3, R6, 0x1, R5, P1 ;  /* 0x0000000106037824 */ /* 0x000fe200008e0605 */
[----:B0-----:R-:W-:Y:S01]  /*0250*/  ISETP.LT.U32.AND P1, PT, R2, UR4, PT ;  /* 0x0000000402007c0c */ /* 0x001fe2000bf21070 */
[----:B------:R-:W0:Y:S03]  /*0260*/  @!P0 LDC.64 R6, c[0x0][0x3a8] ;  /* 0x0000ea00ff068b82 */ /* 0x000e260000000a00 */
        /* <DEDUP_REMOVED lines=10> */
[----:B0-----:R-:W-:Y:S02]  /*0310*/  @!P0 LEA R10, P2, R0, R6, 0x3 ;  /* 0x00000006000a8211 */ /* 0x001fe400078418ff */
        /* <DEDUP_REMOVED lines=48> */
.L_x_297:
        /* <DEDUP_REMOVED lines=15> */
[----:B------:R-:W-:-:S04]  /*0710*/  LEA.HI.X R9, R9, UR5, R14, 0x4, P1 ;  /* 0x0000000509097c11 */ /* 0x000fc800088f240e */
[----:B------:R-:W2:Y:S04]  /*0720*/  LDG.E.64 R2, desc[UR8][R2.64] ;  /* 0x0000000802027981 */ /* 0x000ea8000c1e1b00 */
[----:B------:R-:W2:Y:S01]  /*0730*/  LDG.E.64 R8, desc[UR8][R8.64] ;  /* 0x0000000808087981 */ /* 0x000ea2000c1e1b00 */
[----:B------:R-:W-:-:S05]  /*0740*/  IADD3 R15, P1, PT, R18, 0x1, RZ ;  /* 0x00000001120f7810 */ /* 0x000fca0007f3e0ff */
[----:B------:R-:W-:Y:S01]  /*0750*/  IMAD.X R17, RZ, RZ, R20, P1 ;  /* 0x000000ffff117224 */ /* 0x000fe200008e0614 */
[----:B--2---:R-:W-:-:S04]  /*0760*/  ISETP.GE.U32.AND P0, PT, R8, R2, PT ;  /* 0x000000020800720c */ /* 0x004fc80003f06070 */
[----:B------:R-:W-:-:S04]  /*0770*/  ISETP.GE.U32.AND.EX P0, PT, R9, R3, PT, P0 ;  /* 0x000000030900720c */ /* 0x000fc80003f06100 */
[----:B------:R-:W-:Y:S02]  /*0780*/  SEL R6, R6, R15, !P0 ;  /* 0x0000000f06067207 */ /* 0x000fe40004000000 */
[----:B------:R-:W-:Y:S02]  /*0790*/  SEL R11, R18, R11, !P0 ;  /* 0x0000000b120b7207 */ /* 0x000fe40004000000 */
[----:B------:R-:W-:Y:S02]  /*07a0*/  SEL R4, R4, R17, !P0 ;  /* 0x0000001104047207 */ /* 0x000fe40004000000 */
[----:B------:R-:W-:Y:S02]  /*07b0*/  SEL R13, R20, R13, !P0 ;  /* 0x0000000d140d7207 */ /* 0x000fe40004000000 */
[----:B------:R-:W-:-:S04]  /*07c0*/  ISETP.GE.U32.AND P0, PT, R6, R11, PT ;  /* 0x0000000b0600720c */ /* 0x000fc80003f06070 */
[----:B------:R-:W-:-:S13]  /*07d0*/  ISETP.GE.U32.AND.EX P0, PT, R4, R13, PT, P0 ;  /* 0x0000000d0400720c */ /* 0x000fda0003f06100 */
[----:B------:R-:W-:Y:S05]  /*07e0*/  @!P0 BRA `(.L_x_297) ;  /* 0xfffffffc008c8947 */ /* 0x000fea000383ffff */
.L_x_296:
[----:B------:R-:W-:Y:S05]  /*07f0*/  BSYNC.RECONVERGENT B1 ;  /* 0x0000000000017941 */ /* 0x000fea0003800200 */
.L_x_295:
[----:B------:R-:W-:Y:S05]  /*0800*/  BRA `(.L_x_298) ;  /* 0x0000000000c47947 */ /* 0x000fea0003800000 */
.L_x_294:
        /* <DEDUP_REMOVED lines=12> */
[----:B------:R-:W-:-:S03]  /*08d0*/  SEL R11, R4, R15, P1 ;  /* 0x0000000f040b7207 */ /* 0x000fc60000800000 */
[----:B------:R-:W-:Y:S01]  /*08e0*/  IMAD.X R4, R13, 0x1, ~R10, P0 ;  /* 0x000000010d047824 */ /* 0x000fe200000e0e0a */
[----:B------:R-:W-:Y:S02]  /*08f0*/  SEL R13, R8, R9, P1 ;  /* 0x00000009080d7207 */ /* 0x000fe40000800000 */
[----:B------:R-:W-:-:S04]  /*0900*/  ISETP.GE.U32.AND P0, PT, R6, R11, PT ;  /* 0x0000000b0600720c */ /* 0x000fc80003f06070 */
[----:B------:R-:W-:-:S13]  /*0910*/  ISETP.GE.U32.AND.EX P0, PT, R4, R13, PT, P0 ;  /* 0x0000000d0400720c */ /* 0x000fda0003f06100 */
[----:B0-----:R-:W-:Y:S05]  /*0920*/  @P0 BRA `(.L_x_298) ;  /* 0x00000000007c0947 */ /* 0x001fea0003800000 */
[----:B------:R-:W-:-:S05]  /*0930*/  IADD3 R10, P0, PT, R15, R2, RZ ;  /* 0x000000020f0a7210 */ /* 0x000fca0007f1e0ff */
[----:B------:R-:W-:-:S08]  /*0940*/  IMAD.X R12, R9, 0x1, R3, P0 ;  /* 0x00000001090c7824 */ /* 0x000fd000000e0603 */
.L_x_299:
        /* <DEDUP_REMOVED lines=29> */
.L_x_298:
[----:B------:R-:W-:Y:S05]  /*0b20*/  BSYNC.RECONVERGENT B0 ;  /* 0x0000000000007941 */ /* 0x000fea0003800200 */
.L_x_293:
[----:B------:R-:W0:Y:S01]  /*0b30*/  LDCU.64 UR6, c[0x0][0x3a8] ;  /* 0x00007500ff0677ac */ /* 0x000e220008000a00 */
[----:B------:R-:W-:-:S05]  /*0b40*/  IADD3 R6, P0, PT, R6, R7, RZ ;  /* 0x0000000706067210 */ /* 0x000fca0007f1e0ff */
[----:B------:R-:W-:Y:S01]  /*0b50*/  IMAD.X R7, R4, 0x1, R5, P0 ;  /* 0x0000000104077824 */ /* 0x000fe200000e0605 */
[----:B0-----:R-:W-:-:S04]  /*0b60*/  LEA R2, P1, R0, UR6, 0x3 ;  /* 0x0000000600027c11 */ /* 0x001fc8000f8218ff */
[----:B------:R-:W-:-:S05]  /*0b70*/  LEA.HI.X R3, R0, UR7, RZ, 0x3, P1 ;  /* 0x0000000700037c11 */ /* 0x000fca00088f1cff */
[----:B------:R-:W-:Y:S01]  /*0b80*/  STG.E.64 desc[UR8][R2.64], R6 ;  /* 0x0000000602007986 */ /* 0x000fe2000c101b08 */
[----:B------:R-:W-:Y:S05]  /*0b90*/  EXIT ;  /* 0x000000000000794d */ /* 0x000fea0003800000 */
.L_x_300:
        /* <DEDUP_REMOVED lines=14> */
.L_x_485:


//--------------------- .text._ZN3cub18CUB_300001_SM_10006detail10merge_sort30DeviceMergeSortBlockSortKernelINS2_10policy_hubIN6thrust24THRUST_300001_SM_1000_NS6detail15normal_iteratorINS6_10device_ptrI6MortonEEEEE9Policy600ESC_PNS0_8NullTypeESC_SG_m13CompareMortonSA_SF_EEvbT0_T1_T2_T3_T4_PT6_PT7_T5_NS1_7vsmem_tE --------------------------
	.section	.text._ZN3cub18CUB_300001_SM_10006detail10merge_sort30DeviceMergeSortBlockSortKernelINS2_10policy_hubIN6thrust24THRUST_300001_SM_1000_NS6detail15normal_iteratorINS6_10device_ptrI6MortonEEEEE9Policy600ESC_PNS0_8NullTypeESC_SG_m13CompareMortonSA_SF_EEvbT0_T1_T2_T3_T4_PT6_PT7_T5_NS1_7vsmem_tE,"ax",@progbits
	.align	128
        .global         _ZN3cub18CUB_300001_SM_10006detail10merge_sort30DeviceMergeSortBlockSortKernelINS2_10policy_hubIN6thrust24THRUST_300001_SM_1000_NS6detail15normal_iteratorINS6_10device_ptrI6MortonEEEEE9Policy600ESC_PNS0_8NullTypeESC_SG_m13CompareMortonSA_SF_EEvbT0_T1_T2_T3_T4_PT6_PT7_T5_NS1_7vsmem_tE
        .type           _ZN3cub18CUB_300001_SM_10006detail10merge_sort30DeviceMergeSortBlockSortKernelINS2_10policy_hubIN6thrust24THRUST_300001_SM_1000_NS6detail15normal_iteratorINS6_10device_ptrI6MortonEEEEE9Policy600ESC_PNS0_8NullTypeESC_SG_m13CompareMortonSA_SF_EEvbT0_T1_T2_T3_T4_PT6_PT7_T5_NS1_7vsmem_tE,@function
        .size           _ZN3cub18CUB_300001_SM_10006detail10merge_sort30DeviceMergeSortBlockSortKernelINS2_10policy_hubIN6thrust24THRUST_300001_SM_1000_NS6detail15normal_iteratorINS6_10device_ptrI6MortonEEEEE9Policy600ESC_PNS0_8NullTypeESC_SG_m13CompareMortonSA_SF_EEvbT0_T1_T2_T3_T4_PT6_PT7_T5_NS1_7vsmem_tE,(.L_x_486 - _ZN3cub18CUB_300001_SM_10006detail10merge_sort30DeviceMergeSortBlockSortKernelINS2_10policy_hubIN6thrust24THRUST_300001_SM_1000_NS6detail15normal_iteratorINS6_10device_ptrI6MortonEEEEE9Policy600ESC_PNS0_8NullTypeESC_SG_m13CompareMortonSA_SF_EEvbT0_T1_T2_T3_T4_PT6_PT7_T5_NS1_7vsmem_tE)
        .other          _ZN3cub18CUB_300001_SM_10006detail10merge_sort30DeviceMergeSortBlockSortKernelINS2_10policy_hubIN6thrust24THRUST_300001_SM_1000_NS6detail15normal_iteratorINS6_10device_ptrI6MortonEEEEE9Policy600ESC_PNS0_8NullTypeESC_SG_m13CompareMortonSA_SF_EEvbT0_T1_T2_T3_T4_PT6_PT7_T5_NS1_7vsmem_tE,@"STO_CUDA_ENTRY STV_DEFAULT"
_ZN3cub18CUB_300001_SM_10006detail10merge_sort30DeviceMergeSortBlockSortKernelINS2_10policy_hubIN6thrust24THRUST_300001_SM_1000_NS6detail15normal_iteratorINS6_10device_ptrI6MortonEEEEE9Policy600ESC_PNS0_8NullTypeESC_SG_m13CompareMortonSA_SF_EEvbT0_T1_T2_T3_T4_PT6_PT7_T5_NS1_7vsmem_tE:
.text._ZN3cub18CUB_300001_SM_10006detail10merge_sort30DeviceMergeSortBlockSortKernelINS2_10policy_hubIN6thrust24THRUST_300001_SM_1000_NS6detail15normal_iteratorINS6_10device_ptrI6MortonEEEEE9Policy600ESC_PNS0_8NullTypeESC_SG_m13CompareMortonSA_SF_EEvbT0_T1_T2_T3_T4_PT6_PT7_T5_NS1_7vsmem_tE:
        /* <DEDUP_REMOVED lines=23> */
[----:B------:R-:W2:Y:S04]  /*0170*/  LDG.E.64 R20, desc[UR6][R4.64] ;  /* 0x0000000604147981 */ /* 0x000ea8000c1e1b00 */
[----:B------:R-:W2:Y:S04]  /*0180*/  LDG.E.64 R22, desc[UR6][R4.64+0x8] ;  /* 0x0000080604167981 */ /* 0x000ea8000c1e1b00 */
[----:B------:R-:W3:Y:S04]  /*0190*/  LDG.E.64 R28, desc[UR6][R4.64+0x200] ;  /* 0x00020006041c7981 */ /* 0x000ee8000c1e1b00 */
[----:B------:R-:W3:Y:S04]  /*01a0*/  LDG.E.64 R30, desc[UR6][R4.64+0x208] ;  /* 0x00020806041e7981 */ /* 0x000ee8000c1e1b00 */
[----:B------:R-:W4:Y:S04]  /*01b0*/  LDG.E.64 R32, desc[UR6][R4.64+0x400] ;  /* 0x0004000604207981 */ /* 0x000f28000c1e1b00 */
[----:B------:R-:W4:Y:S04]  /*01c0*/  LDG.E.64 R34, desc[UR6][R4.64+0x408] ;  /* 0x0004080604227981 */ /* 0x000f28000c1e1b00 */
[----:B------:R-:W5:Y:S04]  /*01d0*/  LDG.E.64 R36, desc[UR6][R4.64+0x600] ;  /* 0x0006000604247981 */ /* 0x000f68000c1e1b00 */
[----:B------:R-:W5:Y:S01]  /*01e0*/  LDG.E.64 R38, desc[UR6][R4.64+0x608] ;  /* 0x0006080604267981 */ /* 0x000f62000c1e1b00 */
        /* <DEDUP_REMOVED lines=14> */
[----:B------:R-:W-:Y:S04]  /*02d0*/  LDS.128 R12, [R26+0x20] ;  /* 0x000020001a0c7984 */ /* 0x000fe80000000c00 */
[----:B------:R-:W1:Y:S01]  /*02e0*/  LDS.128 R16, [R26+0x30] ;  /* 0x000030001a107984 */ /* 0x000e620000000c00 */
[----:B------:R-:W-:Y:S01]  /*02f0*/  BAR.SYNC.DEFER_BLOCKING 0x0 ;  /* 0x0000000000007b1d */ /* 0x000fe20000010000 */
[----:B0-----:R-:W-:-:S07]  /*0300*/  ISETP.GE.U32.AND P0, PT, R8, R4, PT ;  /* 0x000000040800720c */ /* 0x001fce0003f06070 */
[----:B------:R-:W-:Y:S01]  /*0310*/  PREEXIT ;  /* 0x000000000000782d */ /* 0x000fe20000000000 */
[----:B------:R-:W-:Y:S01]  /*0320*/  ISETP.GT.U32.AND P3, PT, R8, R4, PT ;  /* 0x000000040800720c */ /* 0x000fe20003f64070 */
[----:B------:R-:W-:Y:S01]  /*0330*/  IMAD.MOV.U32 R28, RZ, RZ, 0x2 ;  /* 0x00000002ff1c7424 */ /* 0x000fe200078e00ff */
[----:B-1----:R-:W-:Y:S02]  /*0340*/  ISETP.LT.U32.AND P2, PT, R16, R12, PT ;  /* 0x0000000c1000720c */ /* 0x002fe40003f41070 */
[CC--:B------:R-:W-:Y:S02]  /*0350*/  ISETP.GE.U32.AND.EX P0, PT, R9.reuse, R5.reuse, PT, P0 ;  /* 0x000000050900720c */ /* 0x0c0fe40003f06100 */
[----:B------:R-:W-:Y:S02]  /*0360*/  ISETP.GT.U32.AND.EX P3, PT, R9, R5, PT, P3 ;  /* 0x000000050900720c */ /* 0x000fe40003f64130 */
[----:B------:R-:W-:Y:S02]  /*0370*/  ISETP.LT.U32.AND.EX P2, PT, R17, R13, PT, P2 ;  /* 0x0000000d1100720c */ /* 0x000fe40003f41120 */
[----:B------:R-:W-:-:S02]  /*0380*/  SEL R21, R7, R11, !P0 ;  /* 0x0000000b07157207 */ /* 0x000fc40004000000 */
[----:B------:R-:W-:Y:S02]  /*0390*/  SEL R22, R6, R10, !P0 ;  /* 0x0000000a06167207 */ /* 0x000fe40004000000 */
[----:B------:R-:W-:Y:S02]  /*03a0*/  SEL R38, R10, R6, !P0 ;  /* 0x000000060a267207 */ /* 0x000fe40004000000 */
[----:B------:R-:W-:Y:S02]  /*03b0*/  SEL R11, R11, R7, !P0 ;  /* 0x000000070b0b7207 */ /* 0x000fe40004000000 */
[----:B------:R-:W-:Y:S02]  /*03c0*/  ISETP.LT.U32.AND P4, PT, R8, R4, PT ;  /* 0x000000040800720c */ /* 0x000fe40003f81070 */
[CC--:B------:R-:W-:Y:S02]  /*03d0*/  ISETP.GT.U32.AND P0, PT, R16.reuse, R12.reuse, PT ;  /* 0x0000000c1000720c */ /* 0x0c0fe40003f04070 */
[----:B------:R-:W-:-:S02]  /*03e0*/  ISETP.GE.U32.AND P1, PT, R16, R12, PT ;  /* 0x0000000c1000720c */ /* 0x000fc40003f26070 */
[----:B------:R-:W-:Y:S02]  /*03f0*/  SEL R23, R8, R4, P3 ;  /* 0x0000000408177207 */ /* 0x000fe40001800000 */
[----:B------:R-:W-:Y:S02]  /*0400*/  SEL R26, R16, R12, P2 ;  /* 0x0000000c101a7207 */ /* 0x000fe40001000000 */
[CC--:B------:R-:W-:Y:S02]  /*0410*/  SEL R20, R9.reuse, R5.reuse, P3 ;  /* 0x0000000509147207 */ /* 0x0c0fe40001800000 */
[----:B------:R-:W-:Y:S02]  /*0420*/  ISETP.LT.U32.AND.EX P4, PT, R9, R5, PT, P4 ;  /* 0x000000050900720c */ /* 0x000fe40003f81140 */
[CC--:B------:R-:W-:Y:S02]  /*0430*/  ISETP.GT.U32.AND.EX P3, PT, R17.reuse, R13.reuse, PT, P0 ;  /* 0x0000000d1100720c */ /* 0x0c0fe40003f64100 */
[----:B------:R-:W-:-:S02]  /*0440*/  ISETP.GE.U32.AND.EX P1, PT, R17, R13, PT, P1 ;  /* 0x0000000d1100720c */ /* 0x000fc40003f26110 */
[----:B------:R-:W-:Y:S02]  /*0450*/  SEL R27, R17, R13, P2 ;  /* 0x0000000d111b7207 */ /* 0x000fe40001000000 */
[----:B------:R-:W-:Y:S02]  /*0460*/  ISETP.GE.U32.AND P0, PT, R26, R23, PT ;  /* 0x000000171a00720c */ /* 0x000fe40003f06070 */
[----:B------:R-:W-:Y:S02]  /*0470*/  SEL R4, R8, R4, P4 ;  /* 0x0000000408047207 */ /* 0x000fe40002000000 */
[----:B------:R-:W-:Y:S02]  /*0480*/  ISETP.GE.U32.AND.EX P0, PT, R27, R20, PT, P0 ;  /* 0x000000141b00720c */ /* 0x000fe40003f06100 */
[----:B------:R-:W-:Y:S02]  /*0490*/  SEL R8, R19, R15, !P1 ;  /* 0x0000000f13087207 */ /* 0x000fe40004800000 */
[----:B------:R-:W-:-:S02]  /*04a0*/  SEL R5, R9, R5, P4 ;  /* 0x0000000509057207 */ /* 0x000fc40002000000 */
[----:B------:R-:W-:Y:S02]  /*04b0*/  SEL R7, R14, R18, !P1 ;  /* 0x000000120e077207 */ /* 0x000fe40004800000 */
[----:B------:R-:W-:Y:S02]  /*04c0*/  SEL R6, R15, R19, !P1 ;  /* 0x000000130f067207 */ /* 0x000fe40004800000 */
[----:B------:R-:W-:Y:S02]  /*04d0*/  SEL R29, R18, R14, !P1 ;  /* 0x0000000e121d7207 */ /* 0x000fe40004800000 */
[----:B------:R-:W-:Y:S02]  /*04e0*/  SEL R10, R16, R12, P3 ;  /* 0x0000000c100a7207 */ /* 0x000fe40001800000 */
[----:B------:R-:W-:Y:S02]  /*04f0*/  SEL R9, R17, R13, P3 ;  /* 0x0000000d11097207 */ /* 0x000fe40001800000 */
[----:B------:R-:W-:-:S02]  /*0500*/  ISETP.GT.U32.AND P1, PT, R26, R23, PT ;  /* 0x000000171a00720c */ /* 0x000fc40003f24070 */
[----:B------:R-:W-:Y:S02]  /*0510*/  ISETP.LT.U32.AND P3, PT, R26, R23, PT ;  /* 0x000000171a00720c */ /* 0x000fe40003f61070 */
[----:B------:R-:W-:Y:S02]  /*0520*/  SEL R13, R21, R8, !P0 ;  /* 0x00000008150d7207 */ /* 0x000fe40004000000 */
[----:B------:R-:W-:Y:S02]  /*0530*/  SEL R14, R22, R29, !P0 ;  /* 0x0000001d160e7207 */ /* 0x000fe40004000000 */
[----:B------:R-:W-:Y:S02]  /*0540*/  SEL R15, R29, R22, !P0 ;  /* 0x000000161d0f7207 */ /* 0x000fe40004000000 */
[----:B------:R-:W-:Y:S02]  /*0550*/  SEL R8, R8, R21, !P0 ;  /* 0x0000001508087207 */ /* 0x000fe40004000000 */
[----:B------:R-:W-:-:S02]  /*0560*/  ISETP.GT.U32.AND.EX P0, PT, R27, R20, PT, P1 ;  /* 0x000000141b00720c */ /* 0x000fc40003f04110 */
[C---:B------:R-:W-:Y:S02]  /*0570*/  ISETP.GE.U32.AND P2, PT, R26.reuse, R4, PT ;  /* 0x000000041a00720c */ /* 0x040fe40003f46070 */
[----:B------:R-:W-:Y:S02]  /*0580*/  ISETP.LT.U32.AND.EX P3, PT, R27, R20, PT, P3 ;  /* 0x000000141b00720c */ /* 0x000fe40003f61130 */
[----:B------:R-:W-:Y:S02]  /*0590*/  ISETP.GT.U32.AND P1, PT, R23, R10, PT ;  /* 0x0000000a1700720c */ /* 0x000fe40003f24070 */
[C---:B------:R-:W-:Y:S02]  /*05a0*/  SEL R17, R26.reuse, R23, P0 ;  /* 0x000000171a117207 */ /* 0x040fe40000000000 */
[----:B------:R-:W-:Y:S02]  /*05b0*/  ISETP.GE.U32.AND.EX P2, PT, R27, R5, PT, P2 ;  /* 0x000000051b00720c */ /* 0x000fe40003f46120 */
[----:B------:R-:W-:-:S02]  /*05c0*/  SEL R23, R26, R23, P3 ;  /* 0x000000171a177207 */ /* 0x000fc40001800000 */
[----:B------:R-:W-:Y:S02]  /*05d0*/  ISETP.GT.U32.AND.EX P1, PT, R20, R9, PT, P1 ;  /* 0x000000091400720c */ /* 0x000fe40003f24110 */
[CC--:B------:R-:W-:Y:S02]  /*05e0*/  SEL R12, R27.reuse, R20.reuse, P0 ;  /* 0x000000141b0c7207 */ /* 0x0c0fe40000000000 */
[----:B------:R-:W-:Y:S02]  /*05f0*/  SEL R20, R27, R20, P3 ;  /* 0x000000141b147207 */ /* 0x000fe40001800000 */
[----:B------:R-:W-:Y:S02]  /*0600*/  SEL R32, R11, R8, !P2 ;  /* 0x000000080b207207 */ /* 0x000fe40005000000 */
[----:B------:R-:W-:Y:S02]  /*0610*/  SEL R37, R8, R11, !P2 ;  /* 0x0000000b08257207 */ /* 0x000fe40005000000 */
[----:B------:R-:W-:-:S02]  /*0620*/  SEL R31, R4, R23, !P2 ;  /* 0x00000017041f7207 */ /* 0x000fc40005000000 */
[----:B------:R-:W-:Y:S02]  /*0630*/  SEL R8, R14, R7, P1 ;  /* 0x000000070e087207 */ /* 0x000fe40000800000 */
[----:B------:R-:W-:Y:S02]  /*0640*/  SEL R16, R10, R17, P1 ;  /* 0x000000110a107207 */ /* 0x000fe40000800000 */
[----:B------:R-:W-:Y:S02]  /*0650*/  SEL R33, R38, R15, !P2 ;  /* 0x0000000f26217207 */ /* 0x000fe40005000000 */
[----:B------:R-:W-:Y:S02]  /*0660*/  SEL R14, R7, R14, P1 ;  /* 0x0000000e070e7207 */ /* 0x000fe40000800000 */
[----:B------:R-:W-:Y:S02]  /*0670*/  SEL R38, R15, R38, !P2 ;  /* 0x000000260f267207 */ /* 0x000fe40005000000 */
[----:B------:R-:W-:-:S02]  /*0680*/  SEL R7, R9, R12, P1 ;  /* 0x0000000c09077207 */ /* 0x000fc40000800000 */
[----:B------:R-:W-:Y:S02]  /*0690*/  SEL R30, R5, R20, !P2 ;  /* 0x00000014051e7207 */ /* 0x000fe40005000000 */
[----:B------:R-:W-:Y:S02]  /*06a0*/  SEL R15, R13, R6, P1 ;  /* 0x000000060d0f7207 */ /* 0x000fe40000800000 */
[----:B------:R-:W-:Y:S02]  /*06b0*/  SEL R11, R6, R13, P1 ;  /* 0x0000000d060b7207 */ /* 0x000fe40000800000 */
[----:B------:R-:W-:Y:S02]  /*06c0*/  SEL R10, R17, R10, P1 ;  /* 0x0000000a110a7207 */ /* 0x000fe40000800000 */
[----:B------:R-:W-:Y:S02]  /*06d0*/  SEL R9, R12, R9, P1 ;  /* 0x000000090c097207 */ /* 0x000fe40000800000 */
[----:B------:R-:W-:-:S02]  /*06e0*/  SEL R4, R23, R4, !P2 ;  /* 0x0000000417047207 */ /* 0x000fc40005000000 */
[----:B------:R-:W-:Y:S02]  /*06f0*/  SEL R5, R20, R5, !P2 ;  /* 0x0000000514057207 */ /* 0x000fe40005000000 */
[CC--:B------:R-:W-:Y:S02]  /*0700*/  ISETP.GE.U32.AND P0, PT, R16.reuse, R31.reuse, PT ;  /* 0x0000001f1000720c */ /* 0x0c0fe40003f06070 */
[CC--:B------:R-:W-:Y:S02]  /*0710*/  ISETP.GT.U32.AND P1, PT, R16.reuse, R31.reuse, PT ;  /* 0x0000001f1000720c */ /* 0x0c0fe40003f24070 */
[----:B------:R-:W-:Y:S02]  /*0720*/  ISETP.LT.U32.AND P2, PT, R16, R31, PT ;  /* 0x0000001f1000720c */ /* 0x000fe40003f41070 */
[CC--:B------:R-:W-:Y:S02]  /*0730*/  ISETP.GE.U32.AND.EX P0, PT, R7.reuse, R30.reuse, PT, P0 ;  /* 0x0000001e0700720c */ /* 0x0c0fe40003f06100 */
[----:B------:R-:W-:-:S02]  /*0740*/  ISETP.GT.U32.AND.EX P1, PT, R7, R30, PT, P1 ;  /* 0x0000001e0700720c */ /* 0x000fc40003f24110 */
[----:B------:R-:W-:Y:S02]  /*0750*/  ISETP.LT.U32.AND.EX P2, PT, R7, R30, PT, P2 ;  /* 0x0000001e0700720c */ /* 0x000fe40003f41120 */
[----:B------:R-:W-:Y:S02]  /*0760*/  SEL R12, R33, R14, !P0 ;  /* 0x0000000e210c7207 */ /* 0x000fe40004000000 */
[----:B------:R-:W-:Y:S02]  /*0770*/  SEL R13, R32, R11, !P0 ;  /* 0x0000000b200d7207 */ /* 0x000fe40004000000 */
[----:B------:R-:W-:Y:S02]  /*0780*/  SEL R21, R16, R31, P1 ;  /* 0x0000001f10157207 */ /* 0x000fe40000800000 */
[----:B------:R-:W-:Y:S02]  /*0790*/  SEL R20, R7, R30, P1 ;  /* 0x0000001e07147207 */ /* 0x000fe40000800000 */
[----:B------:R-:W-:-:S02]  /*07a0*/  SEL R33, R14, R33, !P0 ;  /* 0x000000210e217207 */ /* 0x000fc40004000000 */
[----:B------:R-:W-:Y:S02]  /*07b0*/  SEL R32, R11, R32, !P0 ;  /* 0x000000200b207207 */ /* 0x000fe40004000000 */
[----:B------:R-:W-:Y:S02]  /*07c0*/  SEL R31, R16, R31, P2 ;  /* 0x0000001f101f7207 */ /* 0x000fe40001000000 */
[----:B------:R-:W-:-:S07]  /*07d0*/  SEL R30, R7, R30, P2 ;  /* 0x0000001e071e7207 */ /* 0x000fce0001000000 */
.L_x_305:
[----:B------:R-:W-:Y:S01]  /*07e0*/  IMAD.MOV R7, RZ, RZ, -R28 ;  /* 0x000000ffff077224 */ /* 0x000fe200078e0a1c */
[----:B------:R-:W0:Y:S01]  /*07f0*/  S2UR UR5, SR_CgaCtaId ;  /* 0x00000000000579c3 */ /* 0x000e220000008800 */
[----:B------:R-:W-:-:S07]  /*0800*/  IMAD.SHL.U32 R27, R28, 0x2, RZ ;  /* 0x000000021c1b7824 */ /* 0x000fce00078e00ff */
[----:B------:R-:W-:Y:S01]  /*0810*/  BAR.SYNC.DEFER_BLOCKING 0x0 ;  /* 0x0000000000007b1d */ /* 0x000fe20000010000 */
[----:B------:R-:W-:Y:S01]  /*0820*/  LOP3.LUT R6, R24, R7, RZ, 0xc0, !PT ;  /* 0x0000000718067212 */ /* 0x000fe200078ec0ff */
[----:B------:R-:W-:-:S04]  /*0830*/  VIADD R7, R28, 0xffffffff ;  /* 0xffffffff1c077836 */ /* 0x000fc80000000000 */
[----:B------:R-:W-:Y:S01]  /*0840*/  UMOV UR4, 0x400 ;  /* 0x0000040000047882 */ /* 0x000fe20000000000 */
[----:B------:R-:W-:Y:S01]  /*0850*/  IMAD.SHL.U32 R6, R6, 0x4, RZ ;  /* 0x0000000406067824 */ /* 0x000fe200078e00ff */
[----:B------:R-:W-:Y:S01]  /*0860*/  LOP3.LUT R7, R7, R24, RZ, 0xc0, !PT ;  /* 0x0000001807077212 */ /* 0x000fe200078ec0ff */
[----:B------:R-:W-:Y:S03]  /*0870*/  BSSY.RECONVERGENT B0, `(.L_x_302) ;  /* 0x0000033000007945 */ /* 0x000fe60003800200 */
[----:B------:R-:W-:Y:S01]  /*0880*/  VIMNMX.U32 R11, PT, PT, R6, 0x400, PT ;  /* 0x00000400060b7848 */ /* 0x000fe20003fe0000 */
[----:B------:R-:W-:-:S03]  /*0890*/  IMAD.SHL.U32 R7, R7, 0x4, RZ ;  /* 0x0000000407077824 */ /* 0x000fc600078e00ff */
[-C--:B------:R-:W-:Y:S02]  /*08a0*/  VIADDMNMX.U32 R26, R11, R27.reuse, 0x400, PT ;  /* 0x000004000b1a7446 */ /* 0x080fe4000380001b */
[----:B------:R-:W-:Y:S01]  /*08b0*/  VIMNMX.U32 R17, PT, PT, R7, 0x400, PT ;  /* 0x0000040007117848 */ /* 0x000fe20003fe0000 */
[----:B------:R-:W-:Y:S01]  /*08c0*/  IMAD.MOV.U32 R7, RZ, RZ, R37 ;  /* 0x000000ffff077224 */ /* 0x000fe200078e0025 */
[C---:B------:R-:W-:Y:S01]  /*08d0*/  VIADDMNMX.U32 R29, R26.reuse, R27, 0x400, PT ;  /* 0x000004001a1d7446 */ /* 0x040fe2000380001b */
[----:B0-----:R-:W-:Y:S01]  /*08e0*/  ULEA UR4, UR5, UR4, 0x18 ;  /* 0x0000000405047291 */ /* 0x001fe2000f8ec0ff */
[----:B------:R-:W-:-:S03]  /*08f0*/  VIADDMNMX R23, R26, -R11, R17, PT ;  /* 0x8000000b1a177246 */ /* 0x000fc60003800111 */
[----:B------:R-:W-:Y:S02]  /*0900*/  IMAD.IADD R6, R29, 0x1, -R26 ;  /* 0x000000011d067824 */ /* 0x000fe400078e0a1a */
[----:B------:R-:W-:Y:S02]  /*0910*/  LEA R19, R24, UR4, 0x6 ;  /* 0x0000000418137c11 */ /* 0x000fe4000f8e30ff */
[C---:B------:R-:W-:Y:S01]  /*0920*/  IMAD.IADD R14, R17.reuse, 0x1, -R6 ;  /* 0x00000001110e7824 */ /* 0x040fe200078e0a06 */
[----:B------:R-:W-:Y:S01]  /*0930*/  ISETP.GE.AND P0, PT, R17, R6, PT ;  /* 0x000000061100720c */ /* 0x000fe20003f06270 */
[----:B------:R-:W-:-:S03]  /*0940*/  IMAD.MOV.U32 R6, RZ, RZ, R38 ;  /* 0x000000ffff067224 */ /* 0x000fc600078e0026 */
[----:B------:R-:W-:Y:S02]  /*0950*/  SEL R14, R14, RZ, P0 ;  /* 0x000000ff0e0e7207 */ /* 0x000fe40000000000 */
[----:B------:R0:W-:Y:S02]  /*0960*/  STS.128 [R19], R4 ;  /* 0x0000000413007388 */ /* 0x0001e40000000c00 */
[----:B------:R-:W-:Y:S01]  /*0970*/  ISETP.GE.AND P0, PT, R14, R23, PT ;  /* 0x000000170e00720c */ /* 0x000fe20003f06270 */
[----:B0-----:R-:W-:Y:S02]  /*0980*/  IMAD.MOV.U32 R6, RZ, RZ, R33 ;  /* 0x000000ffff067224 */ /* 0x001fe400078e0021 */
[----:B------:R-:W-:Y:S02]  /*0990*/  IMAD.MOV.U32 R7, RZ, RZ, R32 ;  /* 0x000000ffff077224 */ /* 0x000fe400078e0020 */
[----:B------:R-:W-:Y:S02]  /*09a0*/  IMAD.MOV.U32 R4, RZ, RZ, R31 ;  /* 0x000000ffff047224 */ /* 0x000fe400078e001f */
[----:B------:R-:W-:-:S05]  /*09b0*/  IMAD.MOV.U32 R5, RZ, RZ, R30 ;  /* 0x000000ffff057224 */ /* 0x000fca00078e001e */
[----:B------:R0:W-:Y:S02]  /*09c0*/  STS.128 [R19+0x10], R4 ;  /* 0x0000100413007388 */ /* 0x0001e40000000c00 */
        /* <DEDUP_REMOVED lines=9> */
[----:B------:R0:W-:Y:S01]  /*0a60*/  STS.128 [R19+0x30], R4 ;  /* 0x0000300413007388 */ /* 0x0001e20000000c00 */
[----:B------:R-:W-:Y:S06]  /*0a70*/  BAR.SYNC.DEFER_BLOCKING 0x0 ;  /* 0x0000000000007b1d */ /* 0x000fec0000010000 */
[----:B------:R-:W-:Y:S05]  /*0a80*/  @P0 BRA `(.L_x_303) ;  /* 0x0000000000440947 */ /* 0x000fea0003800000 */
[----:B------:R-:W-:-:S07]  /*0a90*/  IMAD.IADD R10, R17, 0x1, R26 ;  /* 0x00000001110a7824 */ /* 0x000fce00078e021a */
.L_x_304:
[----:B0-----:R-:W-:-:S05]  /*0aa0*/  IMAD.IADD R4, R23, 0x1, -R14 ;  /* 0x0000000117047824 */ /* 0x001fca00078e0a0e */
[----:B------:R-:W-:-:S04]  /*0ab0*/  LEA.HI R5, R4, R4, RZ, 0x1 ;  /* 0x0000000404057211 */ /* 0x000fc800078f08ff */
[----:B------:R-:W-:-:S04]  /*0ac0*/  LEA.HI.SX32 R8, R5, R14, 0x1f ;  /* 0x0000000e05087211 */ /* 0x000fc800078ffaff */
[----:B------:R-:W-:Y:S01]  /*0ad0*/  LOP3.LUT R5, RZ, R8, RZ, 0x33, !PT ;  /* 0x00000008ff057212 */ /* 0x000fe200078e33ff */
[----:B------:R-:W-:-:S04]  /*0ae0*/  IMAD.IADD R4, R11, 0x1, R8 ;  /* 0x000000010b047824 */ /* 0x000fc800078e0208 */
[----:B------:R-:W-:Y:S01]  /*0af0*/  IMAD.IADD R5, R10, 0x1, R5 ;  /* 0x000000010a057824 */ /* 0x000fe200078e0205 */
[----:B------:R-:W-:-:S04]  /*0b00*/  LEA R4, R4, UR4, 0x4 ;  /* 0x0000000404047c11 */ /* 0x000fc8000f8e20ff */
[----:B------:R-:W-:Y:S02]  /*0b10*/  LEA R6, R5, UR4, 0x4 ;  /* 0x0000000405067c11 */ /* 0x000fe4000f8e20ff */
[----:B------:R-:W-:Y:S04]  /*0b20*/  LDS.64 R4, [R4] ;  /* 0x0000000004047984 */ /* 0x000fe80000000a00 */
[----:B------:R-:W0:Y:S02]  /*0b30*/  LDS.64 R6, [R6] ;  /* 0x0000000006067984 */ /* 0x000e240000000a00 */
[----:B0-----:R-:W-:-:S04]  /*0b40*/  ISETP.GE.U32.AND P0, PT, R6, R4, PT ;  /* 0x000000040600720c */ /* 0x001fc80003f06070 */
[----:B------:R-:W-:-:S04]  /*0b50*/  ISETP.GE.U32.AND.EX P0, PT, R7, R5, PT, P0 ;  /* 0x000000050700720c */ /* 0x000fc80003f06100 */
[----:B------:R-:W-:-:S09]  /*0b60*/  SEL R23, R8, R23, !P0 ;  /* 0x0000001708177207 */ /* 0x000fd20004000000 */
[----:B------:R-:W-:-:S05]  /*0b70*/  @P0 VIADD R14, R8, 0x1 ;  /* 0x00000001080e0836 */ /* 0x000fca0000000000 */
[----:B------:R-:W-:-:S13]  /*0b80*/  ISETP.GE.AND P0, PT, R14, R23, PT ;  /* 0x000000170e00720c */ /* 0x000fda0003f06270 */
[----:B------:R-:W-:Y:S05]  /*0b90*/  @!P0 BRA `(.L_x_304) ;  /* 0xfffffffc00c08947 */ /* 0x000fea000383ffff */
.L_x_303:
[----:B------:R-:W-:Y:S05]  /*0ba0*/  BSYNC.RECONVERGENT B0 ;  /* 0x0000000000007941 */ /* 0x000fea0003800200 */
.L_x_302:
[----:B------:R-:W-:Y:S01]  /*0bb0*/  IMAD.IADD R11, R11, 0x1, R14 ;  /* 0x000000010b0b7824 */ /* 0x000fe200078e020e */
[----:B------:R-:W-:Y:S02]  /*0bc0*/  IADD3 R8, PT, PT, -R14, R26, R17 ;  /* 0x0000001a0e087210 */ /* 0x000fe40007ffe111 */
[----:B------:R-:W-:Y:S02]  /*0bd0*/  PLOP3.LUT P1, PT, PT, PT, PT, 0x8, 0x80 ;  /* 0x000000000080781c */ /* 0x000fe40003f2e170 */
[----:B------:R-:W-:Y:S01]  /*0be0*/  LEA R16, R11, UR4, 0x4 ;  /* 0x000000040b107c11 */ /* 0x000fe2000f8e20ff */
[C---:B------:R-:W-:Y:S01]  /*0bf0*/  VIADD R30, R8.reuse, 0x1 ;  /* 0x00000001081e7836 */ /* 0x040fe20000000000 */
[C---:B------:R-:W-:Y:S02]  /*0c00*/  LEA R9, R8.reuse, UR4, 0x4 ;  /* 0x0000000408097c11 */ /* 0x040fe4000f8e20ff */
[----:B------:R-:W-:Y:S01]  /*0c10*/  ISETP.GE.AND P2, PT, R8, R29, PT ;  /* 0x0000001d0800720c */ /* 0x000fe20003f46270 */
[----:B0-----:R-:W0:Y:S04]  /*0c20*/  LDS.128 R4, [R16] ;  /* 0x0000000010047984 */ /* 0x001e280000000c00 */
[----:B------:R-:W1:Y:S01]  /*0c30*/  LDS.128 R12, [R9] ;  /* 0x00000000090c7984 */ /* 0x000e620000000c00 */
[----:B0-----:R-:W-:-:S02]  /*0c40*/  IMAD.MOV.U32 R34, RZ, RZ, R4 ;  /* 0x000000ffff227224 */ /* 0x001fc400078e0004 */
[----:B------:R-:W-:Y:S02]  /*0c50*/  IMAD.MOV.U32 R36, RZ, RZ, R5 ;  /* 0x000000ffff247224 */ /* 0x000fe400078e0005 */
[----:B-1----:R-:W-:Y:S02]  /*0c60*/  IMAD.MOV.U32 R35, RZ, RZ, R12 ;  /* 0x000000ffff237224 */ /* 0x002fe400078e000c */
[----:B------:R-:W-:-:S03]  /*0c70*/  IMAD.MOV.U32 R39, RZ, RZ, R13 ;  /* 0x000000ffff277224 */ /* 0x000fc600078e000d */
[----:B------:R-:W-:-:S04]  /*0c80*/  @!P2 ISETP.GE.U32.AND P0, PT, R35, R34, PT ;  /* 0x000000222300a20c */ /* 0x000fc80003f06070 */
[----:B------:R-:W-:-:S04]  /*0c90*/  @!P2 ISETP.GE.U32.AND.EX P0, PT, R39, R36, PT, P0 ;  /* 0x000000242700a20c */ /* 0x000fc80003f06100 */
[----:B------:R-:W-:Y:S02]  /*0ca0*/  @!P2 ISETP.GE.OR P1, PT, R11, R26, !P0 ;  /* 0x0000001a0b00a20c */ /* 0x000fe40004726670 */
[----:B------:R-:W-:Y:S02]  /*0cb0*/  PLOP3.LUT P2, PT, PT, PT, PT, 0x8, 0x80 ;  /* 0x000000000080781c */ /* 0x000fe40003f4e170 */
[----:B------:R-:W-:Y:S02]  /*0cc0*/  SEL R4, R35, R34, P1 ;  /* 0x0000002223047207 */ /* 0x000fe40000800000 */
[----:B------:R-:W-:Y:S02]  /*0cd0*/  SEL R5, R39, R36, P1 ;  /* 0x0000002427057207 */ /* 0x000fe40000800000 */
[----:B------:R-:W-:Y:S02]  /*0ce0*/  SEL R38, R14, R6, P1 ;  /* 0x000000060e267207 */ /* 0x000fe40000800000 */
[----:B------:R-:W-:-:S03]  /*0cf0*/  SEL R37, R15, R7, P1 ;  /* 0x000000070f257207 */ /* 0x000fc60000800000 */
[----:B------:R0:W1:Y:S01]  /*0d00*/  @P1 LDS.128 R20, [R9+0x10] ;  /* 0x0000100009141984 */ /* 0x0000620000000c00 */
[----:B------:R-:W-:-:S03]  /*0d10*/  @!P1 IMAD.MOV R30, RZ, RZ, R8 ;  /* 0x000000ffff1e9224 */ /* 0x000fc600078e0208 */
[----:B------:R-:W2:Y:S01]  /*0d20*/  @!P1 LDS.128 R16, [R16+0x10] ;  /* 0x0000100010109984 */ /* 0x000ea20000000c00 */
[C---:B------:R-:W-:Y:S01]  /*0d30*/  VIADD R12, R30.reuse, 0x1 ;  /* 0x000000011e0c7836 */ /* 0x040fe20000000000 */
[----:B------:R-:W-:Y:S01]  /*0d40*/  ISETP.GE.AND P3, PT, R30, R29, PT ;  /* 0x0000001d1e00720c */ /* 0x000fe20003f66270 */
[----:B0-----:R-:W-:Y:S02]  /*0d50*/  VIADD R9, R11, 0x1 ;  /* 0x000000010b097836 */ /* 0x001fe40000000000 */
[----:B------:R-:W-:-:S04]  /*0d60*/  @P1 IMAD.MOV R9, RZ, RZ, R11 ;  /* 0x000000ffff091224 */ /* 0x000fc800078e020b */
[----:B------:R-:W-:Y:S02]  /*0d70*/  VIADD R13, R9, 0x1 ;  /* 0x00000001090d7836 */ /* 0x000fe40000000000 */
[----:B-1----:R-:W-:Y:S02]  /*0d80*/  @P1 IMAD.MOV.U32 R35, RZ, RZ, R20 ;  /* 0x000000ffff231224 */ /* 0x002fe400078e0014 */
[----:B------:R-:W-:Y:S02]  /*0d90*/  @P1 IMAD.MOV.U32 R39, RZ, RZ, R21 ;  /* 0x000000ffff271224 */ /* 0x000fe400078e0015 */
[----:B--2---:R-:W-:Y:S02]  /*0da0*/  @!P1 IMAD.MOV.U32 R34, RZ, RZ, R16 ;  /* 0x000000ffff229224 */ /* 0x004fe400078e0010 */
[----:B------:R-:W-:Y:S02]  /*0db0*/  @!P1 IMAD.MOV.U32 R36, RZ, RZ, R17 ;  /* 0x000000ffff249224 */ /* 0x000fe400078e0011 */
[----:B------:R-:W-:Y:S01]  /*0dc0*/  @P1 IMAD.MOV.U32 R14, RZ, RZ, R22 ;  /* 0x000000ffff0e1224 */ /* 0x000fe200078e0016 */
[----:B------:R-:W-:Y:S01]  /*0dd0*/  @!P3 ISETP.GE.U32.AND P0, PT, R35, R34, PT ;  /* 0x000000222300b20c */ /* 0x000fe20003f06070 */
[----:B------:R-:W-:-:S02]  /*0de0*/  @P1 IMAD.MOV.U32 R15, RZ, RZ, R23 ;  /* 0x000000ffff0f1224 */ /* 0x000fc400078e0017 */
[----:B------:R-:W-:Y:S01]  /*0df0*/  @!P1 IMAD.MOV.U32 R6, RZ, RZ, R18 ;  /* 0x000000ffff069224 */ /* 0x000fe200078e0012 */
[----:B------:R-:W-:Y:S01]  /*0e00*/  @!P3 ISETP.GE.U32.AND.EX P0, PT, R39, R36, PT, P0 ;  /* 0x000000242700b20c */ /* 0x000fe20003f06100 */
[----:B------:R-:W-:Y:S01]  /*0e10*/  @!P1 IMAD.MOV.U32 R7, RZ, RZ, R19 ;  /* 0x000000ffff079224 */ /* 0x000fe200078e0013 */
[----:B------:R-:W-:Y:S02]  /*0e20*/  PLOP3.LUT P1, PT, PT, PT, PT, 0x8, 0x80 ;  /* 0x000000000080781c */ /* 0x000fe40003f2e170 */
[----:B------:R-:W-:Y:S02]  /*0e30*/  @!P3 ISETP.GE.OR P2, PT, R9, R26, !P0 ;  /* 0x0000001a0900b20c */ /* 0x000fe40004746670 */
[----:B------:R-:W-:Y:S02]  /*0e40*/  PLOP3.LUT P3, PT, PT, PT, PT, 0x8, 0x80 ;  /* 0x000000000080781c */ /* 0x000fe40003f6e170 */
[----:B------:R-:W-:Y:S02]  /*0e50*/  SEL R31, R35, R34, P2 ;  /* 0x00000022231f7207 */ /* 0x000fe40001000000 */
[----:B------:R-:W-:-:S02]  /*0e60*/  SEL R33, R14, R6, P2 ;  /* 0x000000060e217207 */ /* 0x000fc40001000000 */
[----:B------:R-:W-:-:S05]  /*0e70*/  SEL R32, R15, R7, P2 ;  /* 0x000000070f207207 */ /* 0x000fca0001000000 */
[----:B------:R-:W-:Y:S02]  /*0e80*/  @P2 IMAD.MOV R13, RZ, RZ, R9 ;  /* 0x000000ffff0d2224 */ /* 0x000fe400078e0209 */
[----:B------:R-:W-:Y:S01]  /*0e90*/  @!P2 IMAD.MOV R12, RZ, RZ, R30 ;  /* 0x000000ffff0ca224 */ /* 0x000fe200078e021e */
[----:B------:R-:W-:Y:S01]  /*0ea0*/  SEL R30, R39, R36, P2 ;  /* 0x00000024271e7207 */ /* 0x000fe20001000000 */
[C---:B------:R-:W-:Y:S01]  /*0eb0*/  VIADD R17, R13.reuse, 0x1 ;  /* 0x000000010d117836 */ /* 0x040fe20000000000 */
[----:B------:R-:W-:Y:S01]  /*0ec0*/  @!P2 LEA R8, R13, UR4, 0x4 ;  /* 0x000000040d08ac11 */ /* 0x000fe2000f8e20ff */
[C---:B------:R-:W-:Y:S01]  /*0ed0*/  VIADD R16, R12.reuse, 0x1 ;  /* 0x000000010c107836 */ /* 0x040fe20000000000 */
[C---:B------:R-:W-:Y:S02]  /*0ee0*/  @P2 LEA R20, R12.reuse, UR4, 0x4 ;  /* 0x000000040c142c11 */ /* 0x040fe4000f8e20ff */
[----:B------:R-:W-:Y:S02]  /*0ef0*/  ISETP.GE.AND P4, PT, R12, R29, PT ;  /* 0x0000001d0c00720c */ /* 0x000fe40003f86270 */
[----:B------:R-:W0:Y:S04]  /*0f00*/  @!P2 LDS.128 R8, [R8] ;  /* 0x000000000808a984 */ /* 0x000e280000000c00 */
[----:B------:R-:W1:Y:S01]  /*0f10*/  @P2 LDS.128 R20, [R20] ;  /* 0x0000000014142984 */ /* 0x000e620000000c00 */
[----:B0-----:R-:W-:-:S02]  /*0f20*/  @!P2 IMAD.MOV.U32 R34, RZ, RZ, R8 ;  /* 0x000000ffff22a224 */ /* 0x001fc400078e0008 */
[----:B------:R-:W-:Y:S02]  /*0f30*/  @!P2 IMAD.MOV.U32 R36, RZ, RZ, R9 ;  /* 0x000000ffff24a224 */ /* 0x000fe400078e0009 */
[----:B-1----:R-:W-:Y:S02]  /*0f40*/  @P2 IMAD.MOV.U32 R35, RZ, RZ, R20 ;  /* 0x000000ffff232224 */ /* 0x002fe400078e0014 */
[----:B------:R-:W-:Y:S02]  /*0f50*/  @P2 IMAD.MOV.U32 R39, RZ, RZ, R21 ;  /* 0x000000ffff272224 */ /* 0x000fe400078e0015 */
[----:B------:R-:W-:Y:S01]  /*0f60*/  @!P2 IMAD.MOV.U32 R6, RZ, RZ, R10 ;  /* 0x000000ffff06a224 */ /* 0x000fe200078e000a */
[----:B------:R-:W-:Y:S01]  /*0f70*/  @!P4 ISETP.GE.U32.AND P0, PT, R35, R34, PT ;  /* 0x000000222300c20c */ /* 0x000fe20003f06070 */
[----:B------:R-:W-:Y:S02]  /*0f80*/  @!P2 IMAD.MOV.U32 R7, RZ, RZ, R11 ;  /* 0x000000ffff07a224 */ /* 0x000fe400078e000b */
[----:B------:R-:W-:Y:S01]  /*0f90*/  @P2 IMAD.MOV.U32 R14, RZ, RZ, R22 ;  /* 0x000000ffff0e2224 */ /* 0x000fe200078e0016 */
[----:B------:R-:W-:Y:S01]  /*0fa0*/  @!P4 ISETP.GE.U32.AND.EX P0, PT, R39, R36, PT, P0 ;  /* 0x000000242700c20c */ /* 0x000fe20003f06100 */
[----:B------:R-:W-:-:S03]  /*0fb0*/  @P2 IMAD.MOV.U32 R15, RZ, RZ, R23 ;  /* 0x000000ffff0f2224 */ /* 0x000fc600078e0017 */
[----:B------:R-:W-:-:S04]  /*0fc0*/  @!P4 ISETP.GE.OR P3, PT, R13, R26, !P0 ;  /* 0x0000001a0d00c20c */ /* 0x000fc80004766670 */
[----:B------:R-:W-:Y:S02]  /*0fd0*/  SEL R21, R35, R34, P3 ;  /* 0x0000002223157207 */ /* 0x000fe40001800000 */
[----:B------:R-:W-:-:S07]  /*0fe0*/  SEL R20, R39, R36, P3 ;  /* 0x0000002427147207 */ /* 0x000fce0001800000 */
[----:B------:R-:W-:Y:S01]  /*0ff0*/  @P3 IMAD.MOV R17, RZ, RZ, R13 ;  /* 0x000000ffff113224 */ /* 0x000fe200078e020d */
[----:B------:R-:W-:Y:S01]  /*1000*/  SEL R13, R15, R7, P3 ;  /* 0x000000070f0d7207 */ /* 0x000fe20001800000 */
[----:B------:R-:W-:Y:S01]  /*1010*/  @!P3 IMAD.MOV R16, RZ, RZ, R12 ;  /* 0x000000ffff10b224 */ /* 0x000fe200078e020c */
[----:B------:R-:W-:Y:S02]  /*1020*/  SEL R12, R14, R6, P3 ;  /* 0x000000060e0c7207 */ /* 0x000fe40001800000 */
[----:B------:R-:W-:Y:S02]  /*1030*/  @!P3 LEA R8, R17, UR4, 0x4 ;  /* 0x000000041108bc11 */ /* 0x000fe4000f8e20ff */
[----:B------:R-:W-:-:S04]  /*1040*/  ISETP.GE.AND P2, PT, R16, R29, PT ;  /* 0x0000001d1000720c */ /* 0x000fc80003f46270 */
[----:B------:R-:W0:Y:S02]  /*1050*/  @!P3 LDS.128 R8, [R8] ;  /* 0x000000000808b984 */ /* 0x000e240000000c00 */
[----:B0-----:R-:W-:Y:S01]  /*1060*/  @!P3 IMAD.MOV.U32 R6, RZ, RZ, R10 ;  /* 0x000000ffff06b224 */ /* 0x001fe200078e000a */
[----:B------:R-:W-:Y:S01]  /*1070*/  @P3 LEA R10, R16, UR4, 0x4 ;  /* 0x00000004100a3c11 */ /* 0x000fe2000f8e20ff */
[----:B------:R-:W-:Y:S02]  /*1080*/  @!P3 IMAD.MOV.U32 R7, RZ, RZ, R11 ;  /* 0x000000ffff07b224 */ /* 0x000fe400078e000b */
[----:B------:R-:W-:Y:S02]  /*1090*/  @!P3 IMAD.MOV.U32 R34, RZ, RZ, R8 ;  /* 0x000000ffff22b224 */ /* 0x000fe400078e0008 */
[----:B------:R-:W-:Y:S02]  /*10a0*/  @!P3 IMAD.MOV.U32 R36, RZ, RZ, R9 ;  /* 0x000000ffff24b224 */ /* 0x000fe400078e0009 */
[----:B------:R-:W0:Y:S02]  /*10b0*/  @P3 LDS.128 R8, [R10] ;  /* 0x000000000a083984 */ /* 0x000e240000000c00 */
[----:B0-----:R-:W-:-:S02]  /*10c0*/  @P3 IMAD.MOV.U32 R35, RZ, RZ, R8 ;  /* 0x000000ffff233224 */ /* 0x001fc400078e0008 */
[----:B------:R-:W-:Y:S02]  /*10d0*/  @P3 IMAD.MOV.U32 R39, RZ, RZ, R9 ;  /* 0x000000ffff273224 */ /* 0x000fe400078e0009 */
[----:B------:R-:W-:Y:S01]  /*10e0*/  @P3 IMAD.MOV.U32 R14, RZ, RZ, R10 ;  /* 0x000000ffff0e3224 */ /* 0x000fe200078e000a */
[----:B------:R-:W-:Y:S01]  /*10f0*/  @!P2 ISETP.GE.U32.AND P0, PT, R35, R34, PT ;  /* 0x000000222300a20c */ /* 0x000fe20003f06070 */
[----:B------:R-:W-:-:S03]  /*1100*/  @P3 IMAD.MOV.U32 R15, RZ, RZ, R11 ;  /* 0x000000ffff0f3224 */ /* 0x000fc600078e000b */
[----:B------:R-:W-:-:S04]  /*1110*/  @!P2 ISETP.GE.U32.AND.EX P0, PT, R39, R36, PT, P0 ;  /* 0x000000242700a20c */ /* 0x000fc80003f06100 */
[----:B------:R-:W-:Y:S02]  /*1120*/  @!P2 ISETP.GE.OR P1, PT, R17, R26, !P0 ;  /* 0x0000001a1100a20c */ /* 0x000fe40004726670 */
[----:B------:R-:W-:Y:S01]  /*1130*/  ISETP.GE.U32.AND P0, PT, R28, 0x81, PT ;  /* 0x000000811c00780c */ /* 0x000fe20003f06070 */
[----:B------:R-:W-:Y:S01]  /*1140*/  IMAD.MOV.U32 R28, RZ, RZ, R27 ;  /* 0x000000ffff1c7224 */ /* 0x000fe200078e001b */
[----:B------:R-:W-:Y:S02]  /*1150*/  SEL R8, R14, R6, P1 ;  /* 0x000000060e087207 */ /* 0x000fe40000800000 */
[----:B------:R-:W-:Y:S02]  /*1160*/  SEL R15, R15, R7, P1 ;  /* 0x000000070f0f7207 */ /* 0x000fe40000800000 */
[----:B------:R-:W-:Y:S02]  /*1170*/  SEL R10, R35, R34, P1 ;  /* 0x00000022230a7207 */ /* 0x000fe40000800000 */
[----:B------:R-:W-:-:S05]  /*1180*/  SEL R9, R39, R36, P1 ;  /* 0x0000002427097207 */ /* 0x000fca0000800000 */
[----:B------:R-:W-:Y:S05]  /*1190*/  @!P0 BRA `(.L_x_305) ;  /* 0xfffffff400908947 */ /* 0x000fea000383ffff */
[----:B------:R-:W0:Y:S01]  /*11a0*/  LDCU.U8 UR4, c[0x0][0x380] ;  /* 0x00007000ff0477ac */ /* 0x000e220008000000 */
[----:B------:R-:W1:Y:S01]  /*11b0*/  S2R R11, SR_LANEID ;  /* 0x00000000000b7919 */ /* 0x000e620000000000 */
[----:B0-----:R-:W-:-:S04]  /*11c0*/  UPRMT UR4, UR4, 0x8880, URZ ;  /* 0x0000888004047896 */ /* 0x001fc800080000ff */
[----:B------:R-:W-:Y:S01]  /*11d0*/  UISETP.NE.AND UP0, UPT, UR4, URZ, UPT ;  /* 0x000000ff0400728c */ /* 0x000fe2000bf05270 */
[----:B-1----:R-:W-:Y:S01]  /*11e0*/  IMAD R11, R11, 0x30, R0 ;  /* 0x000000300b0b7824 */ /* 0x002fe200078e0200 */
[----:B------:R-:W-:Y:S07]  /*11f0*/  BAR.SYNC.DEFER_BLOCKING 0x0 ;  /* 0x0000000000007b1d */ /* 0x000fee0000010000 */
[----:B------:R-:W-:Y:S05]  /*1200*/  BRA.U !UP0, `(.L_x_306) ;  /* 0x0000000108a07547 */ /* 0x000fea000b800000 */
[----:B------:R-:W-:Y:S01]  /*1210*/  IMAD.MOV.U32 R6, RZ, RZ, R38 ;  /* 0x000000ffff067224 */ /* 0x000fe200078e0026 */
[----:B------:R-:W0:Y:S01]  /*1220*/  S2R R2, SR_CTAID.X ;  /* 0x0000000000027919 */ /* 0x000e220000002500 */
[----:B------:R-:W-:Y:S01]  /*1230*/  IMAD.MOV.U32 R7, RZ, RZ, R37 ;  /* 0x000000ffff077224 */ /* 0x000fe200078e0025 */
[----:B------:R-:W1:Y:S01]  /*1240*/  LDCU.64 UR4, c[0x0][0x398] ;  /* 0x00007300ff0477ac */ /* 0x000e620008000a00 */
[----:B------:R-:W-:Y:S02]  /*1250*/  IMAD.MOV.U32 R16, RZ, RZ, R31 ;  /* 0x000000ffff107224 */ /* 0x000fe400078e001f */
[----:B------:R-:W-:Y:S01]  /*1260*/  IMAD.MOV.U32 R17, RZ, RZ, R30 ;  /* 0x000000ffff117224 */ /* 0x000fe200078e001e */
[----:B------:R2:W-:Y:S01]  /*1270*/  STS.128 [R11], R4 ;  /* 0x000000040b007388 */ /* 0x0005e20000000c00 */
[----:B------:R-:W-:Y:S02]  /*1280*/  IMAD.MOV.U32 R18, RZ, RZ, R33 ;  /* 0x000000ffff127224 */ /* 0x000fe400078e0021 */
[----:B------:R-:W-:-:S05]  /*1290*/  IMAD.MOV.U32 R19, RZ, RZ, R32 ;  /* 0x000000ffff137224 */ /* 0x000fca00078e0020 */
[----:B------:R-:W-:Y:S01]  /*12a0*/  STS.128 [R11+0x10], R16 ;  /* 0x000010100b007388 */ /* 0x000fe20000000c00 */
[----:B--2---:R-:W-:Y:S02]  /*12b0*/  IMAD.MOV.U32 R4, RZ, RZ, R21 ;  /* 0x000000ffff047224 */ /* 0x004fe400078e0015 */
[----:B------:R-:W-:Y:S02]  /*12c0*/  IMAD.MOV.U32 R5, RZ, RZ, R20 ;  /* 0x000000ffff057224 */ /* 0x000fe400078e0014 */
[----:B------:R-:W-:Y:S02]  /*12d0*/  IMAD.MOV.U32 R6, RZ, RZ, R12 ;  /* 0x000000ffff067224 */ /* 0x000fe400078e000c */
[----:B------:R-:W-:Y:S02]  /*12e0*/  IMAD.MOV.U32 R7, RZ, RZ, R13 ;  /* 0x000000ffff077224 */ /* 0x000fe400078e000d */
[----:B0-----:R-:W-:-:S03]  /*12f0*/  IMAD.WIDE.U32 R2, R2, 0x400, RZ ;  /* 0x0000040002027825 */ /* 0x001fc600078e00ff */
[----:B------:R0:W-:Y:S01]  /*1300*/  STS.128 [R11+0x20], R4 ;  /* 0x000020040b007388 */ /* 0x0001e20000000c00 */
[----:B------:R-:W-:-:S04]  /*1310*/  LOP3.LUT R24, R2, 0x1f, R24, 0xf8, !PT ;  /* 0x0000001f02187812 */ /* 0x000fc800078ef818 */
[----:B------:R-:W-:Y:S01]  /*1320*/  IADD3 R25, P0, PT, R25, R24, RZ ;  /* 0x0000001819197210 */ /* 0x000fe20007f1e0ff */
[----:B0-----:R-:W-:Y:S02]  /*1330*/  IMAD.MOV.U32 R4, RZ, RZ, R10 ;  /* 0x000000ffff047224 */ /* 0x001fe400078e000a */
[----:B------:R-:W-:Y:S02]  /*1340*/  IMAD.MOV.U32 R5, RZ, RZ, R9 ;  /* 0x000000ffff057224 */ /* 0x000fe400078e0009 */
[----:B------:R-:W-:Y:S02]  /*1350*/  IMAD.MOV.U32 R6, RZ, RZ, R8 ;  /* 0x000000ffff067224 */ /* 0x000fe400078e0008 */
[----:B------:R-:W-:Y:S02]  /*1360*/  IMAD.MOV.U32 R7, RZ, RZ, R15 ;  /* 0x000000ffff077224 */ /* 0x000fe400078e000f */
[----:B------:R-:W-:Y:S01]  /*1370*/  IMAD.X R8, RZ, RZ, R3, P0 ;  /* 0x000000ffff087224 */ /* 0x000fe200000e0603 */
[----:B-1----:R-:W-:-:S02]  /*1380*/  LEA R2, P0, R25, UR4, 0x4 ;  /* 0x0000000419027c11 */ /* 0x002fc4000f8020ff */
[----:B------:R-:W-:Y:S01]  /*1390*/  STS.128 [R11+0x30], R4 ;  /* 0x000030040b007388 */ /* 0x000fe20000000c00 */
[----:B------:R-:W-:-:S03]  /*13a0*/  NOP ;  /* 0x0000000000007918 */ /* 0x000fc60000000000 */
[----:B------:R-:W0:Y:S01]  /*13b0*/  LDS.128 R28, [R0] ;  /* 0x00000000001c7984 */ /* 0x000e220000000c00 */
[----:B------:R-:W-:-:S03]  /*13c0*/  LEA.HI.X R3, R25, UR5, R8, 0x4, P0 ;  /* 0x0000000519037c11 */ /* 0x000fc600080f2408 */
[----:B------:R-:W1:Y:S04]  /*13d0*/  LDS.128 R20, [R0+0x200] ;  /* 0x0002000000147984 */ /* 0x000e680000000c00 */
        /* <DEDUP_REMOVED lines=11> */
.L_x_306:
[----:B------:R-:W-:Y:S01]  /*1490*/  IMAD.MOV.U32 R16, RZ, RZ, R4 ;  /* 0x000000ffff107224 */ /* 0x000fe200078e0004 */
[----:B------:R-:W0:Y:S01]  /*14a0*/  LDCU.64 UR4, c[0x0][0x3b0] ;  /* 0x00007600ff0477ac */ /* 0x000e220008000a00 */
[----:B------:R-:W-:Y:S02]  /*14b0*/  IMAD.MOV.U32 R17, RZ, RZ, R5 ;  /* 0x000000ffff117224 */ /* 0x000fe400078e0005 */
[----:B------:R-:W-:Y:S02]  /*14c0*/  IMAD.MOV.U32 R18, RZ, RZ, R38 ;  /* 0x000000ffff127224 */ /* 0x000fe400078e0026 */
[----:B------:R-:W-:Y:S02]  /*14d0*/  IMAD.MOV.U32 R19, RZ, RZ, R37 ;  /* 0x000000ffff137224 */ /* 0x000fe400078e0025 */
[----:B------:R-:W-:Y:S02]  /*14e0*/  IMAD.MOV.U32 R4, RZ, RZ, R31 ;  /* 0x000000ffff047224 */ /* 0x000fe400078e001f */
[----:B------:R-:W-:Y:S01]  /*14f0*/  IMAD.MOV.U32 R5, RZ, RZ, R30 ;  /* 0x000000ffff057224 */ /* 0x000fe200078e001e */
[----:B------:R1:W-:Y:S01]  /*1500*/  STS.128 [R11], R16 ;  /* 0x000000100b007388 */ /* 0x0003e20000000c00 */
[----:B------:R-:W-:-:S02]  /*1510*/  IMAD.MOV.U32 R6, RZ, RZ, R33 ;  /* 0x000000ffff067224 */ /* 0x000fc400078e0021 */
[----:B------:R-:W-:-:S05]  /*1520*/  IMAD.MOV.U32 R7, RZ, RZ, R32 ;  /* 0x000000ffff077224 */ /* 0x000fca00078e0020 */
[----:B------:R0:W-:Y:S01]  /*1530*/  STS.128 [R11+0x10], R4 ;  /* 0x000010040b007388 */ /* 0x0001e20000000c00 */
[----:B-1----:R-:W-:Y:S02]  /*1540*/  IMAD.MOV.U32 R16, RZ, RZ, R21 ;  /* 0x000000ffff107224 */ /* 0x002fe400078e0015 */
[----:B------:R-:W-:Y:S02]  /*1550*/  IMAD.MOV.U32 R17, RZ, RZ, R20 ;  /* 0x000000ffff117224 */ /* 0x000fe400078e0014 */
[----:B------:R-:W-:Y:S02]  /*1560*/  IMAD.MOV.U32 R18, RZ, RZ, R12 ;  /* 0x000000ffff127224 */ /* 0x000fe400078e000c */
[----:B------:R-:W-:Y:S01]  /*1570*/  IMAD.MOV.U32 R19, RZ, RZ, R13 ;  /* 0x000000ffff137224 */ /* 0x000fe200078e000d */
[----:B0-----:R-:W-:-:S04]  /*1580*/  IADD3 R4, P0, PT, R3, UR4, RZ ;  /* 0x0000000403047c10 */ /* 0x001fc8000ff1e0ff */
[----:B------:R0:W-:Y:S01]  /*1590*/  STS.128 [R11+0x20], R16 ;  /* 0x000020100b007388 */ /* 0x0001e20000000c00 */
[----:B------:R-:W-:Y:S01]  /*15a0*/  IADD3.X R5, PT, PT, R2, UR5, RZ, P0, !PT ;  /* 0x0000000502057c10 */ /* 0x000fe200087fe4ff */
[----:B0-----:R-:W-:Y:S02]  /*15b0*/  IMAD.MOV.U32 R16, RZ, RZ, R10 ;  /* 0x000000ffff107224 */ /* 0x001fe400078e000a */
[----:B------:R-:W-:Y:S02]  /*15c0*/  IMAD.MOV.U32 R17, RZ, RZ, R9 ;  /* 0x000000ffff117224 */ /* 0x000fe400078e0009 */
[----:B------:R-:W-:Y:S02]  /*15d0*/  IMAD.MOV.U32 R18, RZ, RZ, R8 ;  /* 0x000000ffff127224 */ /* 0x000fe400078e0008 */
[----:B------:R-:W-:-:S05]  /*15e0*/  IMAD.MOV.U32 R19, RZ, RZ, R15 ;  /* 0x000000ffff137224 */ /* 0x000fca00078e000f */
[----:B------:R-:W-:Y:S01]  /*15f0*/  STS.128 [R11+0x30], R16 ;  /* 0x000030100b007388 */ /* 0x000fe20000000c00 */
[----:B------:R-:W-:-:S03]  /*1600*/  NOP ;  /* 0x0000000000007918 */ /* 0x000fc60000000000 */
[----:B------:R-:W0:Y:S04]  /*1610*/  LDS.128 R12, [R0] ;  /* 0x00000000000c7984 */ /* 0x000e280000000c00 */
        /* <DEDUP_REMOVED lines=12> */
.L_x_301:
[----:B------:R-:W0:Y:S01]  /*16e0*/  LDC.64 R4, c[0x0][0x388] ;  /* 0x0000e200ff047b82 */ /* 0x000e220000000a00 */
[----:B------:R-:W-:Y:S01]  /*16f0*/  ACQBULK ;  /* 0x000000000000782e */ /* 0x000fe20000000000 */
[----:B------:R-:W1:Y:S06]  /*1700*/  S2R R28, SR_TID.X ;  /* 0x00000000001c7919 */ /* 0x000e6c0000002100 */
[----:B------:R-:W2:Y:S01]  /*1710*/  LDC R0, c[0x0][0x3a8] ;  /* 0x0000ea00ff007b82 */ /* 0x000ea20000000800 */
[----:B0-----:R-:W-:-:S05]  /*1720*/  IMAD.WIDE.U32 R4, R7, 0x4000, R4 ;  /* 0x0000400007047825 */ /* 0x001fca00078e0004 */
[----:B------:R-:W3:Y:S04]  /*1730*/  LDG.E.64 R18, desc[UR6][R4.64+0x8] ;  /* 0x0000080604127981 */ /* 0x000ee8000c1e1b00 */
[----:B------:R0:W4:Y:S01]  /*1740*/  LDG.E.64 R16, desc[UR6][R4.64] ;  /* 0x0000000604107981 */ /* 0x000122000c1e1b00 */
[----:B-1----:R-:W-:Y:S02]  /*1750*/  IMAD.SHL.U32 R30, R28, 0x4, RZ ;  /* 0x000000041c1e7824 */ /* 0x002fe400078e00ff */
[----:B------:R-:W-:-:S03]  /*1760*/  IMAD.MOV R29, RZ, RZ, -R2 ;  /* 0x000000ffff1d7224 */ /* 0x000fc600078e0a02 */
[----:B------:R-:W-:Y:S02]  /*1770*/  LOP3.LUT R7, R30, 0xf80, RZ, 0xc0, !PT ;  /* 0x00000f801e077812 */ /* 0x000fe400078ec0ff */
[----:B--2---:R-:W-:Y:S02]  /*1780*/  VIADDMNMX R29, R29, R0, 0x400, PT ;  /* 0x000004001d1d7446 */ /* 0x004fe40003800100 */
[----:B------:R-:W-:-:S04]  /*1790*/  LOP3.LUT R6, R7, 0x1f, R28, 0xf8, !PT ;  /* 0x0000001f07067812 */ /* 0x000fc800078ef81c */
[CC--:B------:R-:W-:Y:S01]  /*17a0*/  ISETP.GE.AND P0, PT, R6.reuse, R29.reuse, PT ;  /* 0x0000001d0600720c */ /* 0x0c0fe20003f06270 */
[C---:B------:R-:W-:Y:S01]  /*17b0*/  VIADD R0, R6.reuse, 0x20 ;  /* 0x0000002006007836 */ /* 0x040fe20000000000 */
[C---:B0-----:R-:W-:Y:S01]  /*17c0*/  LEA R4, P4, R6.reuse, R4, 0x4 ;  /* 0x0000000406047211 */ /* 0x041fe200078820ff */
[C---:B------:R-:W-:Y:S02]  /*17d0*/  VIADD R3, R6.reuse, 0x40 ;  /* 0x0000004006037836 */ /* 0x040fe40000000000 */
[----:B------:R-:W-:Y:S01]  /*17e0*/  VIADD R2, R6, 0x60 ;  /* 0x0000006006027836 */ /* 0x000fe20000000000 */
[-C--:B------:R-:W-:Y:S01]  /*17f0*/  ISETP.GE.AND P1, PT, R0, R29.reuse, PT ;  /* 0x0000001d0000720c */ /* 0x080fe20003f26270 */
[----:B------:R-:W-:Y:S01]  /*1800*/  IMAD.X R5, RZ, RZ, R5, P4 ;  /* 0x000000ffff057224 */ /* 0x000fe200020e0605 */
[-C--:B------:R-:W-:Y:S02]  /*1810*/  ISETP.GE.AND P2, PT, R3, R29.reuse, PT ;  /* 0x0000001d0300720c */ /* 0x080fe40003f46270 */
[----:B------:R-:W-:Y:S01]  /*1820*/  ISETP.GE.AND P3, PT, R2, R29, PT ;  /* 0x0000001d0200720c */ /* 0x000fe20003f66270 */
[----:B------:R-:W0:Y:S01]  /*1830*/  S2R R6, SR_LANEID ;  /* 0x0000000000067919 */ /* 0x000e220000000000 */
[----:B---3--:R-:W-:-:S02]  /*1840*/  IMAD.MOV.U32 R26, RZ, RZ, R18 ;  /* 0x000000ffff1a7224 */ /* 0x008fc400078e0012 */
[----:B------:R-:W-:Y:S02]  /*1850*/  IMAD.MOV.U32 R27, RZ, RZ, R19 ;  /* 0x000000ffff1b7224 */ /* 0x000fe400078e0013 */
[----:B----4-:R-:W-:Y:S01]  /*1860*/  IMAD.MOV.U32 R24, RZ, RZ, R16 ;  /* 0x000000ffff187224 */ /* 0x010fe200078e0010 */
[----:B------:R-:W2:Y:S01]  /*1870*/  @!P0 LDG.E.64 R18, desc[UR6][R4.64+0x8] ;  /* 0x0000080604128981 */ /* 0x000ea2000c1e1b00 */
[----:B------:R-:W-:Y:S02]  /*1880*/  IMAD.MOV.U32 R25, RZ, RZ, R17 ;  /* 0x000000ffff197224 */ /* 0x000fe400078e0011 */
[--C-:B------:R-:W-:Y:S01]  /*1890*/  IMAD.MOV.U32 R34, RZ, RZ, R26.reuse ;  /* 0x000000ffff227224 */ /* 0x100fe200078e001a */
[----:B------:R-:W2:Y:S01]  /*18a0*/  @!P0 LDG.E.64 R16, desc[UR6][R4.64] ;  /* 0x0000000604108981 */ /* 0x000ea2000c1e1b00 */
[----:B------:R-:W-:Y:S02]  /*18b0*/  IMAD.MOV.U32 R35, RZ, RZ, R27 ;  /* 0x000000ffff237224 */ /* 0x000fe400078e001b */
[----:B------:R-:W-:-:S02]  /*18c0*/  IMAD.MOV.U32 R38, RZ, RZ, R26 ;  /* 0x000000ffff267224 */ /* 0x000fc400078e001a */
[----:B------:R-:W-:Y:S02]  /*18d0*/  IMAD.MOV.U32 R39, RZ, RZ, R27 ;  /* 0x000000ffff277224 */ /* 0x000fe400078e001b */
[--C-:B------:R-:W-:Y:S01]  /*18e0*/  IMAD.MOV.U32 R32, RZ, RZ, R24.reuse ;  /* 0x000000ffff207224 */ /* 0x100fe200078e0018 */
[----:B------:R-:W3:Y:S01]  /*18f0*/  @!P1 LDG.E.64 R34, desc[UR6][R4.64+0x208] ;  /* 0x0002080604229981 */ /* 0x000ee2000c1e1b00 */
[--C-:B------:R-:W-:Y:S02]  /*1900*/  IMAD.MOV.U32 R33, RZ, RZ, R25.reuse ;  /* 0x000000ffff217224 */ /* 0x100fe400078e0019 */
[----:B------:R-:W-:Y:S01]  /*1910*/  IMAD.MOV.U32 R36, RZ, RZ, R24 ;  /* 0x000000ffff247224 */ /* 0x000fe200078e0018 */
[----:B------:R-:W4:Y:S01]  /*1920*/  @!P2 LDG.E.64 R38, desc[UR6][R4.64+0x408] ;  /* 0x000408060426a981 */ /* 0x000f22000c1e1b00 */
[----:B------:R-:W-:-:S03]  /*1930*/  IMAD.MOV.U32 R37, RZ, RZ, R25 ;  /* 0x000000ffff257224 */ /* 0x000fc600078e0019 */
[----:B------:R-:W5:Y:S04]  /*1940*/  @!P3 LDG.E.64 R26, desc[UR6][R4.64+0x608] ;  /* 0x00060806041ab981 */ /* 0x000f68000c1e1b00 */
[----:B------:R-:W3:Y:S04]  /*1950*/  @!P1 LDG.E.64 R32, desc[UR6][R4.64+0x200] ;  /* 0x0002000604209981 */ /* 0x000ee8000c1e1b00 */
[----:B------:R-:W4:Y:S04]  /*1960*/  @!P2 LDG.E.64 R36, desc[UR6][R4.64+0x400] ;  /* 0x000400060424a981 */ /* 0x000f28000c1e1b00 */
[----:B------:R-:W5:Y:S01]  /*1970*/  @!P3 LDG.E.64 R24, desc[UR6][R4.64+0x600] ;  /* 0x000600060418b981 */ /* 0x000f62000c1e1b00 */
[----:B------:R-:W1:Y:S01]  /*1980*/  S2UR UR5, SR_CgaCtaId ;  /* 0x00000000000579c3 */ /* 0x000e620000008800 */
[----:B------:R-:W-:Y:S01]  /*1990*/  UMOV UR4, 0x400 ;  /* 0x0000040000047882 */ /* 0x000fe20000000000 */
[----:B0-----:R-:W-:Y:S01]  /*19a0*/  IMAD.IADD R0, R7, 0x1, R6 ;  /* 0x0000000107007824 */ /* 0x001fe200078e0206 */
[----:B-1----:R-:W-:-:S06]  /*19b0*/  ULEA UR4, UR5, UR4, 0x18 ;  /* 0x0000000405047291 */ /* 0x002fcc000f8ec0ff */
[----:B------:R-:W-:-:S05]  /*19c0*/  LEA R0, R0, UR4, 0x4 ;  /* 0x0000000400007c11 */ /* 0x000fca000f8e20ff */
[----:B------:R-:W-:Y:S01]  /*19d0*/  IMAD R31, R6, 0x30, R0 ;  /* 0x00000030061f7824 */ /* 0x000fe200078e0200 */
[----:B--2---:R-:W-:Y:S04]  /*19e0*/  STS.128 [R0], R16 ;  /* 0x0000001000007388 */ /* 0x004fe80000000c00 */
[----:B---3--:R-:W-:Y:S04]  /*19f0*/  STS.128 [R0+0x200], R32 ;  /* 0x0002002000007388 */ /* 0x008fe80000000c00 */
[----:B----4-:R-:W-:Y:S04]  /*1a00*/  STS.128 [R0+0x400], R36 ;  /* 0x0004002400007388 */ /* 0x010fe80000000c00 */
[----:B-----5:R0:W-:Y:S01]  /*1a10*/  STS.128 [R0+0x600], R24 ;  /* 0x0006001800007388 */ /* 0x0201e20000000c00 */
[----:B------:R-:W-:-:S03]  /*1a20*/  NOP ;  /* 0x0000000000007918 */ /* 0x000fc60000000000 */
[----:B------:R-:W-:Y:S04]  /*1a30*/  LDS.128 R4, [R31+0x30] ;  /* 0x000030001f047984 */ /* 0x000fe80000000c00 */
[----:B------:R-:W1:Y:S04]  /*1a40*/  LDS.128 R20, [R31] ;  /* 0x000000001f147984 */ /* 0x000e680000000c00 */
[----:B------:R-:W2:Y:S04]  /*1a50*/  LDS.128 R8, [R31+0x10] ;  /* 0x000010001f087984 */ /* 0x000ea80000000c00 */
[----:B------:R-:W3:Y:S01]  /*1a60*/  LDS.128 R12, [R31+0x20] ;  /* 0x000020001f0c7984 */ /* 0x000ee20000000c00 */
[----:B------:R-:W-:Y:S01]  /*1a70*/  BAR.SYNC.DEFER_BLOCKING 0x0 ;  /* 0x0000000000007b1d */ /* 0x000fe20000010000 */
[----:B------:R-:W-:-:S07]  /*1a80*/  VIADD R30, R30, 0x1 ;  /* 0x000000011e1e7836 */ /* 0x000fce0000000000 */
[----:B------:R-:W-:Y:S01]  /*1a90*/  PREEXIT ;  /* 0x000000000000782d */ /* 0x000fe20000000000 */
[----:B0-----:R-:W-:Y:S01]  /*1aa0*/  IMAD.SHL.U32 R24, R28, 0x4, RZ ;  /* 0x000000041c187824 */ /* 0x001fe200078e00ff */
[----:B------:R-:W-:Y:S01]  /*1ab0*/  BSSY.RECONVERGENT B0, `(.L_x_307) ;  /* 0x000007c000007945 */ /* 0x000fe20003800200 */
[----:B-1----:R-:W-:Y:S01]  /*1ac0*/  IMAD.MOV.U32 R17, RZ, RZ, R23 ;  /* 0x000000ffff117224 */ /* 0x002fe200078e0017 */
[-C--:B------:R-:W-:Y:S01]  /*1ad0*/  ISETP.GE.U32.AND P4, PT, R30, R29.reuse, PT ;  /* 0x0000001d1e00720c */ /* 0x080fe20003f86070 */
[C---:B------:R-:W-:Y:S01]  /*1ae0*/  VIADD R16, R24.reuse, 0x2 ;  /* 0x0000000218107836 */ /* 0x040fe20000000000 */
[CC--:B------:R-:W-:Y:S01]  /*1af0*/  ISETP.GE.U32.AND P1, PT, R24.reuse, R29.reuse, PT ;  /* 0x0000001d1800720c */ /* 0x0c0fe20003f26070 */
[----:B------:R-:W-:Y:S02]  /*1b00*/  VIADD R18, R24, 0x3 ;  /* 0x0000000318127836 */ /* 0x000fe40000000000 */
[----:B------:R-:W-:Y:S01]  /*1b10*/  IMAD.MOV.U32 R37, RZ, RZ, R20 ;  /* 0x000000ffff257224 */ /* 0x000fe200078e0014 */
[-C--:B------:R-:W-:Y:S01]  /*1b20*/  ISETP.GE.U32.AND P2, PT, R16, R29.reuse, PT ;  /* 0x0000001d1000720c */ /* 0x080fe20003f46070 */
[----:B------:R-:W-:Y:S01]  /*1b30*/  IMAD.MOV.U32 R16, RZ, RZ, R22 ;  /* 0x000000ffff107224 */ /* 0x000fe200078e0016 */
[----:B------:R-:W-:Y:S01]  /*1b40*/  ISETP.GE.U32.AND P3, PT, R18, R29, PT ;  /* 0x0000001d1200720c */ /* 0x000fe20003f66070 */
[----:B------:R-:W-:-:S02]  /*1b50*/  IMAD.MOV.U32 R36, RZ, RZ, R21 ;  /* 0x000000ffff247224 */ /* 0x000fc400078e0015 */
[----:B------:R-:W-:Y:S02]  /*1b60*/  IMAD.MOV.U32 R19, RZ, RZ, R22 ;  /* 0x000000ffff137224 */ /* 0x000fe400078e0016 */
[CC--:B--2---:R-:W-:Y:S01]  /*1b70*/  @!P4 ISETP.GE.U32.AND P0, PT, R20.reuse, R8.reuse, PT ;  /* 0x000000081400c20c */ /* 0x0c4fe20003f06070 */
[----:B------:R-:W-:Y:S01]  /*1b80*/  IMAD.MOV.U32 R18, RZ, RZ, R23 ;  /* 0x000000ffff127224 */ /* 0x000fe200078e0017 */
[----:B------:R-:W-:Y:S01]  /*1b90*/  @!P4 ISETP.GT.U32.AND P5, PT, R20, R8, PT ;  /* 0x000000081400c20c */ /* 0x000fe20003fa4070 */
[----:B------:R-:W-:Y:S01]  /*1ba0*/  IMAD.MOV.U32 R35, RZ, RZ, R20 ;  /* 0x000000ffff237224 */ /* 0x000fe200078e0014 */
[----:B------:R-:W-:Y:S01]  /*1bb0*/  @!P4 ISETP.GE.U32.AND.EX P0, PT, R21, R9, PT, P0 ;  /* 0x000000091500c20c */ /* 0x000fe20003f06100 */
[----:B------:R-:W-:Y:S02]  /*1bc0*/  IMAD.MOV.U32 R32, RZ, RZ, R21 ;  /* 0x000000ffff207224 */ /* 0x000fe400078e0015 */
[----:B------:R-:W-:Y:S01]  /*1bd0*/  @!P4 IMAD.MOV.U32 R19, RZ, RZ, R10 ;  /* 0x000000ffff13c224 */ /* 0x000fe200078e000a */
[----:B------:R-:W-:Y:S01]  /*1be0*/  @!P4 SEL R16, R10, R22, !P0 ;  /* 0x000000160a10c207 */ /* 0x000fe20004000000 */
[----:B------:R-:W-:Y:S01]  /*1bf0*/  @!P4 IMAD.MOV.U32 R18, RZ, RZ, R11 ;  /* 0x000000ffff12c224 */ /* 0x000fe200078e000b */
[----:B------:R-:W-:Y:S01]  /*1c00*/  @!P4 SEL R17, R11, R23, !P0 ;  /* 0x000000170b11c207 */ /* 0x000fe20004000000 */
[----:B------:R-:W-:Y:S01]  /*1c10*/  @!P4 IMAD.MOV.U32 R35, RZ, RZ, R8 ;  /* 0x000000ffff23c224 */ /* 0x000fe200078e0008 */
[----:B------:R-:W-:Y:S01]  /*1c20*/  @!P4 ISETP.GT.U32.AND.EX P0, PT, R21, R9, PT, P5 ;  /* 0x000000091500c20c */ /* 0x000fe20003f04150 */
[----:B------:R-:W-:-:S02]  /*1c30*/  @!P4 IMAD.MOV.U32 R32, RZ, RZ, R9 ;  /* 0x000000ffff20c224 */ /* 0x000fc400078e0009 */
[----:B------:R-:W-:Y:S01]  /*1c40*/  IMAD.MOV.U32 R11, RZ, RZ, R17 ;  /* 0x000000ffff0b7224 */ /* 0x000fe200078e0011 */
[----:B------:R-:W-:Y:S02]  /*1c50*/  @!P4 SEL R37, R20, R8, P0 ;  /* 0x000000081425c207 */ /* 0x000fe40000000000 */
[----:B------:R-:W-:Y:S01]  /*1c60*/  @!P4 SEL R36, R21, R9, P0 ;  /* 0x000000091524c207 */ /* 0x000fe20000000000 */
[----:B------:R-:W-:Y:S01]  /*1c70*/  IMAD.MOV.U32 R9, RZ, RZ, R16 ;  /* 0x000000ffff097224 */ /* 0x000fe200078e0010 */
[CC--:B---3--:R-:W-:Y:S01]  /*1c80*/  @!P2 ISETP.GE.U32.AND P0, PT, R37.reuse, R12.reuse, PT ;  /* 0x0000000c2500a20c */ /* 0x0c8fe20003f06070 */
[----:B------:R-:W-:Y:S01]  /*1c90*/  IMAD.MOV.U32 R25, RZ, RZ, R37 ;  /* 0x000000ffff197224 */ /* 0x000fe200078e0025 */
[----:B------:R-:W-:Y:S01]  /*1ca0*/  @!P2 ISETP.GT.U32.AND P4, PT, R37, R12, PT ;  /* 0x0000000c2500a20c */ /* 0x000fe20003f84070 */
[----:B------:R-:W-:Y:S01]  /*1cb0*/  IMAD.MOV.U32 R27, RZ, RZ, R36 ;  /* 0x000000ffff1b7224 */ /* 0x000fe200078e0024 */
[CC--:B------:R-:W-:Y:S02]  /*1cc0*/  @!P2 ISETP.GE.U32.AND.EX P0, PT, R36.reuse, R13.reuse, PT, P0 ;  /* 0x0000000d2400a20c */ /* 0x0c0fe40003f06100 */
[----:B------:R-:W-:-:S02]  /*1cd0*/  @!P2 ISETP.GT.U32.AND.EX P4, PT, R36, R13, PT, P4 ;  /* 0x0000000d2400a20c */ /* 0x000fc40003f84140 */
[----:B------:R-:W-:Y:S01]  /*1ce0*/  @!P2 SEL R9, R14, R16, !P0 ;  /* 0x000000100e09a207 */ /* 0x000fe20004000000 */
[----:B------:R-:W-:Y:S01]  /*1cf0*/  @!P2 IMAD.MOV.U32 R16, RZ, RZ, R14 ;  /* 0x000000ffff10a224 */ /* 0x000fe200078e000e */
[----:B------:R-:W-:Y:S01]  /*1d00*/  @!P2 SEL R11, R15, R17, !P0 ;  /* 0x000000110f0ba207 */ /* 0x000fe20004000000 */
[----:B------:R-:W-:Y:S01]  /*1d10*/  @!P2 IMAD.MOV.U32 R17, RZ, RZ, R15 ;  /* 0x000000ffff11a224 */ /* 0x000fe200078e000f */
[----:B------:R-:W-:Y:S01]  /*1d20*/  @!P2 SEL R25, R37, R12, P4 ;  /* 0x0000000c2519a207 */ /* 0x000fe20002000000 */
[----:B------:R-:W-:Y:S01]  /*1d30*/  @!P2 IMAD.MOV.U32 R37, RZ, RZ, R12 ;  /* 0x000000ffff25a224 */ /* 0x000fe200078e000c */
[----:B------:R-:W-:Y:S01]  /*1d40*/  @!P2 SEL R27, R36, R13, P4 ;  /* 0x0000000d241ba207 */ /* 0x000fe20002000000 */
[----:B------:R-:W-:Y:S01]  /*1d50*/  @!P2 IMAD.MOV.U32 R36, RZ, RZ, R13 ;  /* 0x000000ffff24a224 */ /* 0x000fe200078e000d */
[----:B------:R-:W-:Y:S02]  /*1d60*/  SEL R8, R6, R9, !P3 ;  /* 0x0000000906087207 */ /* 0x000fe40005800000 */
[----:B------:R-:W-:-:S02]  /*1d70*/  SEL R9, R7, R11, !P3 ;  /* 0x0000000b07097207 */ /* 0x000fc40005800000 */
[----:B------:R-:W-:Y:S02]  /*1d80*/  SEL R10, R4, R25, !P3 ;  /* 0x00000019040a7207 */ /* 0x000fe40005800000 */
[----:B------:R-:W-:Y:S01]  /*1d90*/  SEL R11, R5, R27, !P3 ;  /* 0x0000001b050b7207 */ /* 0x000fe20005800000 */
[----:B------:R-:W-:Y:S06]  /*1da0*/  @P1 BRA `(.L_x_308) ;  /* 0x0000000400301947 */ /* 0x000fec0003800000 */
[CC--:B------:R-:W-:Y:S02]  /*1db0*/  ISETP.GE.U32.AND P1, PT, R35.reuse, R20.reuse, PT ;  /* 0x000000142300720c */ /* 0x0c0fe40003f26070 */
[CC--:B------:R-:W-:Y:S02]  /*1dc0*/  ISETP.LT.U32.AND P0, PT, R35.reuse, R20.reuse, PT ;  /* 0x000000142300720c */ /* 0x0c0fe40003f01070 */
[----:B------:R-:W-:Y:S02]  /*1dd0*/  ISETP.GT.U32.AND P2, PT, R35, R20, PT ;  /* 0x000000142300720c */ /* 0x000fe40003f44070 */
[----:B------:R-:W-:Y:S02]  /*1de0*/  ISETP.LT.U32.AND P3, PT, R10, R37, PT ;  /* 0x000000250a00720c */ /* 0x000fe40003f61070 */
[CC--:B------:R-:W-:Y:S02]  /*1df0*/  ISETP.GE.U32.AND.EX P1, PT, R32.reuse, R21.reuse, PT, P1 ;  /* 0x000000152000720c */ /* 0x0c0fe40003f26110 */
[----:B------:R-:W-:-:S02]  /*1e00*/  ISETP.LT.U32.AND.EX P0, PT, R32, R21, PT, P0 ;  /* 0x000000152000720c */ /* 0x000fc40003f01100 */
[----:B------:R-:W-:Y:S02]  /*1e10*/  ISETP.GT.U32.AND.EX P2, PT, R32, R21, PT, P2 ;  /* 0x000000152000720c */ /* 0x000fe40003f44120 */
[----:B------:R-:W-:Y:S02]  /*1e20*/  ISETP.LT.U32.AND.EX P3, PT, R11, R36, PT, P3 ;  /* 0x000000240b00720c */ /* 0x000fe40003f61130 */
[----:B------:R-:W-:Y:S02]  /*1e30*/  SEL R7, R22, R19, !P1 ;  /* 0x0000001316077207 */ /* 0x000fe40004800000 */
[----:B------:R-:W-:Y:S02]  /*1e40*/  SEL R6, R23, R18, !P1 ;  /* 0x0000001217067207 */ /* 0x000fe40004800000 */
[----:B------:R-:W-:Y:S02]  /*1e50*/  SEL R22, R19, R22, !P1 ;  /* 0x0000001613167207 */ /* 0x000fe40004800000 */
[----:B------:R-:W-:-:S02]  /*1e60*/  SEL R23, R18, R23, !P1 ;  /* 0x0000001712177207 */ /* 0x000fc40004800000 */
[CC--:B------:R-:W-:Y:S02]  /*1e70*/  SEL R5, R35.reuse, R20.reuse, P0 ;  /* 0x0000001423057207 */ /* 0x0c0fe40000000000 */
[----:B------:R-:W-:Y:S02]  /*1e80*/  SEL R4, R32, R21, P0 ;  /* 0x0000001520047207 */ /* 0x000fe40000000000 */
[----:B------:R-:W-:Y:S02]  /*1e90*/  SEL R35, R35, R20, P2 ;  /* 0x0000001423237207 */ /* 0x000fe40001000000 */
[----:B------:R-:W-:Y:S02]  /*1ea0*/  ISETP.GE.U32.AND P1, PT, R10, R37, PT ;  /* 0x000000250a00720c */ /* 0x000fe40003f26070 */
[----:B------:R-:W-:Y:S02]  /*1eb0*/  SEL R32, R32, R21, P2 ;  /* 0x0000001520207207 */ /* 0x000fe40001000000 */
[----:B------:R-:W-:-:S02]  /*1ec0*/  SEL R20, R10, R37, P3 ;  /* 0x000000250a147207 */ /* 0x000fc40001800000 */
[----:B------:R-:W-:Y:S02]  /*1ed0*/  ISETP.GT.U32.AND P2, PT, R10, R37, PT ;  /* 0x000000250a00720c */ /* 0x000fe40003f44070 */
[CC--:B------:R-:W-:Y:S02]  /*1ee0*/  ISETP.GE.U32.AND.EX P0, PT, R11.reuse, R36.reuse, PT, P1 ;  /* 0x000000240b00720c */ /* 0x0c0fe40003f06110 */
[CC--:B------:R-:W-:Y:S02]  /*1ef0*/  SEL R21, R11.reuse, R36.reuse, P3 ;  /* 0x000000240b157207 */ /* 0x0c0fe40001800000 */
[----:B------:R-:W-:Y:S02]  /*1f00*/  ISETP.GE.U32.AND P1, PT, R20, R35, PT ;  /* 0x000000231400720c */ /* 0x000fe40003f26070 */
[----:B------:R-:W-:Y:S02]  /*1f10*/  ISETP.GT.U32.AND.EX P2, PT, R11, R36, PT, P2 ;  /* 0x000000240b00720c */ /* 0x000fe40003f44120 */
[----:B------:R-:W-:-:S02]  /*1f20*/  SEL R14, R16, R8, !P0 ;  /* 0x00000008100e7207 */ /* 0x000fc40004000000 */
[----:B------:R-:W-:Y:S02]  /*1f30*/  SEL R12, R17, R9, !P0 ;  /* 0x00000009110c7207 */ /* 0x000fe40004000000 */
[----:B------:R-:W-:Y:S02]  /*1f40*/  SEL R8, R8, R16, !P0 ;  /* 0x0000001008087207 */ /* 0x000fe40004000000 */
[----:B------:R-:W-:Y:S02]  /*1f50*/  ISETP.GE.U32.AND.EX P1, PT, R21, R32, PT, P1 ;  /* 0x000000201500720c */ /* 0x000fe40003f26110 */
[----:B------:R-:W-:Y:S02]  /*1f60*/  SEL R9, R9, R17, !P0 ;  /* 0x0000001109097207 */ /* 0x000fe40004000000 */
[----:B------:R-:W-:Y:S02]  /*1f70*/  SEL R10, R10, R37, P2 ;  /* 0x000000250a0a7207 */ /* 0x000fe40001000000 */
[----:B------:R-:W-:-:S02]  /*1f80*/  ISETP.GT.U32.AND P0, PT, R20, R35, PT ;  /* 0x000000231400720c */ /* 0x000fc40003f04070 */
[----:B------:R-:W-:Y:S02]  /*1f90*/  ISETP.LT.U32.AND P3, PT, R20, R35, PT ;  /* 0x000000231400720c */ /* 0x000fe40003f61070 */
[----:B------:R-:W-:Y:S02]  /*1fa0*/  SEL R11, R11, R36, P2 ;  /* 0x000000240b0b7207 */ /* 0x000fe40001000000 */
[----:B------:R-:W-:Y:S02]  /*1fb0*/  SEL R19, R7, R8, !P1 ;  /* 0x0000000807137207 */ /* 0x000fe40004800000 */
[----:B------:R-:W-:Y:S02]  /*1fc0*/  SEL R17, R6, R9, !P1 ;  /* 0x0000000906117207 */ /* 0x000fe40004800000 */
[----:B------:R-:W-:Y:S02]  /*1fd0*/  ISETP.GT.U32.AND P2, PT, R35, R10, PT ;  /* 0x0000000a2300720c */ /* 0x000fe40003f44070 */
[----:B------:R-:W-:-:S02]  /*1fe0*/  SEL R7, R8, R7, !P1 ;  /* 0x0000000708077207 */ /* 0x000fc40004800000 */
[----:B------:R-:W-:Y:S02]  /*1ff0*/  SEL R6, R9, R6, !P1 ;  /* 0x0000000609067207 */ /* 0x000fe40004800000 */
[CC--:B------:R-:W-:Y:S02]  /*2000*/  ISETP.GT.U32.AND.EX P0, PT, R21.reuse, R32.reuse, PT, P0 ;  /* 0x000000201500720c */ /* 0x0c0fe40003f04100 */
[----:B------:R-:W-:Y:S02]  /*2010*/  ISETP.LT.U32.AND.EX P3, PT, R21, R32, PT, P3 ;  /* 0x000000201500720c */ /* 0x000fe40003f61130 */
[----:B------:R-:W-:Y:S02]  /*2020*/  ISETP.GE.U32.AND P1, PT, R20, R5, PT ;  /* 0x000000051400720c */ /* 0x000fe40003f26070 */
[----:B------:R-:W-:Y:S02]  /*2030*/  ISETP.GT.U32.AND.EX P2, PT, R32, R11, PT, P2 ;  /* 0x0000000b2000720c */ /* 0x000fe40003f44120 */
[----:B------:R-:W-:-:S02]  /*2040*/  SEL R15, R20, R35, P0 ;  /* 0x00000023140f7207 */ /* 0x000fc40000000000 */
[----:B------:R-:W-:Y:S02]  /*2050*/  SEL R20, R20, R35, P3 ;  /* 0x0000002314147207 */ /* 0x000fe40001800000 */
[----:B------:R-:W-:Y:S02]  /*2060*/  ISETP.GE.U32.AND.EX P1, PT, R21, R4, PT, P1 ;  /* 0x000000041500720c */ /* 0x000fe40003f26110 */
[----:B------:R-:W-:Y:S02]  /*2070*/  SEL R8, R19, R14, P2 ;  /* 0x0000000e13087207 */ /* 0x000fe40001000000 */
[CC--:B------:R-:W-:Y:S02]  /*2080*/  SEL R16, R21.reuse, R32.reuse, P0 ;  /* 0x0000002015107207 */ /* 0x0c0fe40000000000 */
[----:B------:R-:W-:Y:S02]  /*2090*/  SEL R19, R14, R19, P2 ;  /* 0x000000130e137207 */ /* 0x000fe40001000000 */
[----:B------:R-:W-:-:S02]  /*20a0*/  SEL R21, R21, R32, P3 ;  /* 0x0000002015157207 */ /* 0x000fc40001800000 */
[----:B------:R-:W-:Y:S02]  /*20b0*/  SEL R14, R5, R20, !P1 ;  /* 0x00000014050e7207 */ /* 0x000fe40004800000 */
[----:B------:R-:W-:Y:S02]  /*20c0*/  SEL R35, R10, R15, P2 ;  /* 0x0000000f0a237207 */ /* 0x000fe40001000000 */
[----:B------:R-:W-:Y:S02]  /*20d0*/  SEL R13, R4, R21, !P1 ;  /* 0x00000015040d7207 */ /* 0x000fe40004800000 */
[----:B------:R-:W-:Y:S02]  /*20e0*/  SEL R32, R11, R16, P2 ;  /* 0x000000100b207207 */ /* 0x000fe40001000000 */
[CC--:B------:R-:W-:Y:S02]  /*20f0*/  ISETP.GT.U32.AND P0, PT, R35.reuse, R14.reuse, PT ;  /* 0x0000000e2300720c */ /* 0x0c0fe40003f04070 */
[----:B------:R-:W-:-:S02]  /*2100*/  ISETP.LT.U32.AND P3, PT, R35, R14, PT ;  /* 0x0000000e2300720c */ /* 0x000fc40003f61070 */
[----:B------:R-:W-:Y:S02]  /*2110*/  SEL R9, R17, R12, P2 ;  /* 0x0000000c11097207 */ /* 0x000fe40001000000 */
[----:B------:R-:W-:Y:S02]  /*2120*/  ISETP.GT.U32.AND.EX P0, PT, R32, R13, PT, P0 ;  /* 0x0000000d2000720c */ /* 0x000fe40003f04100 */
[----:B------:R-:W-:Y:S02]  /*2130*/  SEL R12, R12, R17, P2 ;  /* 0x000000110c0c7207 */ /* 0x000fe40001000000 */
[----:B------:R-:W-:Y:S02]  /*2140*/  SEL R10, R15, R10, P2 ;  /* 0x0000000a0f0a7207 */ /* 0x000fe40001000000 */
[----:B------:R-:W-:Y:S02]  /*2150*/  ISETP.LT.U32.AND.EX P3, PT, R32, R13, PT, P3 ;  /* 0x0000000d2000720c */ /* 0x000fe40003f61130 */
[----:B------:R-:W-:-:S02]  /*2160*/  SEL R11, R16, R11, P2 ;  /* 0x0000000b100b7207 */ /* 0x000fc40001000000 */
[CC--:B------:R-:W-:Y:S02]  /*2170*/  ISETP.GE.U32.AND P2, PT, R35.reuse, R14.reuse, PT ;  /* 0x0000000e2300720c */ /* 0x0c0fe40003f46070 */
[CC--:B------:R-:W-:Y:S02]  /*2180*/  SEL R37, R35.reuse, R14.reuse, P0 ;  /* 0x0000000e23257207 */ /* 0x0c0fe40000000000 */
[----:B------:R-:W-:Y:S02]  /*2190*/  SEL R35, R35, R14, P3 ;  /* 0x0000000e23237207 */ /* 0x000fe40001800000 */
[----:B------:R-:W-:Y:S02]  /*21a0*/  SEL R14, R22, R7, !P1 ;  /* 0x00000007160e7207 */ /* 0x000fe40004800000 */
[----:B------:R-:W-:Y:S02]  /*21b0*/  ISETP.GE.U32.AND.EX P2, PT, R32, R13, PT, P2 ;  /* 0x0000000d2000720c */ /* 0x000fe40003f46120 */
[----:B------:R-:W-:-:S02]  /*21c0*/  SEL R15, R23, R6, !P1 ;  /* 0x00000006170f7207 */ /* 0x000fc40004800000 */
[----:B------:R-:W-:Y:S02]  /*21d0*/  SEL R36, R32, R13, P0 ;  /* 0x0000000d20247207 */ /* 0x000fe40000000000 */
[----:B------:R-:W-:Y:S02]  /*21e0*/  SEL R16, R14, R19, !P2 ;  /* 0x000000130e107207 */ /* 0x000fe40005000000 */
[----:B------:R-:W-:Y:S02]  /*21f0*/  SEL R32, R32, R13, P3 ;  /* 0x0000000d20207207 */ /* 0x000fe40001800000 */
[----:B------:R-:W-:Y:S02]  /*2200*/  SEL R19, R19, R14, !P2 ;  /* 0x0000000e13137207 */ /* 0x000fe40005000000 */
[----:B------:R-:W-:Y:S02]  /*2210*/  SEL R17, R15, R12, !P2 ;  /* 0x0000000c0f117207 */ /* 0x000fe40005000000 */
[----:B------:R-:W-:-:S02]  /*2220*/  SEL R18, R12, R15, !P2 ;  /* 0x0000000f0c127207 */ /* 0x000fc40005000000 */
[----:B------:R-:W-:Y:S02]  /*2230*/  SEL R22, R7, R22, !P1 ;  /* 0x0000001607167207 */ /* 0x000fe40004800000 */
[----:B------:R-:W-:Y:S02]  /*2240*/  SEL R23, R6, R23, !P1 ;  /* 0x0000001706177207 */ /* 0x000fe40004800000 */
[----:B------:R-:W-:Y:S02]  /*2250*/  SEL R20, R20, R5, !P1 ;  /* 0x0000000514147207 */ /* 0x000fe40004800000 */
[----:B------:R-:W-:-:S07]  /*2260*/  SEL R21, R21, R4, !P1 ;  /* 0x0000000415157207 */ /* 0x000fce0004800000 */
.L_x_308:
[----:B------:R-:W-:Y:S05]  /*2270*/  BSYNC.RECONVERGENT B0 ;  /* 0x0000000000007941 */ /* 0x000fea0003800200 */
.L_x_307:
[----:B------:R-:W-:Y:S01]  /*2280*/  LEA R31, R28, UR4, 0x6 ;  /* 0x000000041c1f7c11 */ /* 0x000fe2000f8e30ff */
[----:B------:R-:W-:-:S07]  /*2290*/  IMAD.MOV.U32 R34, RZ, RZ, 0x2 ;  /* 0x00000002ff227424 */ /* 0x000fce00078e00ff */
.L_x_312:
[----:B------:R-:W-:Y:S01]  /*22a0*/  IMAD.MOV R5, RZ, RZ, -R34 ;  /* 0x000000ffff057224 */ /* 0x000fe200078e0a22 */
[----:B------:R-:W-:Y:S01]  /*22b0*/  BAR.SYNC.DEFER_BLOCKING 0x0 ;  /* 0x0000000000007b1d */ /* 0x000fe20000010000 */
[----:B------:R-:W-:Y:S02]  /*22c0*/  IMAD.MOV.U32 R6, RZ, RZ, R19 ;  /* 0x000000ffff067224 */ /* 0x000fe400078e0013 */
[----:B------:R-:W-:Y:S01]  /*22d0*/  IMAD.MOV.U32 R7, RZ, RZ, R18 ;  /* 0x000000ffff077224 */ /* 0x000fe200078e0012 */
[----:B------:R-:W-:Y:S01]  /*22e0*/  LOP3.LUT R4, R28, R5, RZ, 0xc0, !PT ;  /* 0x000000051c047212 */ /* 0x000fe200078ec0ff */
[----:B------:R-:W-:Y:S01]  /*22f0*/  VIADD R5, R34, 0xffffffff ;  /* 0xffffffff22057836 */ /* 0x000fe20000000000 */
[----:B------:R-:W-:Y:S03]  /*2300*/  BSSY.RECONVERGENT B0, `(.L_x_309) ;  /* 0x0000034000007945 */ /* 0x000fe60003800200 */
[----:B------:R-:W-:Y:S01]  /*2310*/  IMAD.SHL.U32 R4, R4, 0x4, RZ ;  /* 0x0000000404047824 */ /* 0x000fe200078e00ff */
[----:B------:R-:W-:-:S04]  /*2320*/  LOP3.LUT R5, R5, R28, RZ, 0xc0, !PT ;  /* 0x0000001c05057212 */ /* 0x000fc800078ec0ff */
[----:B------:R-:W-:Y:S01]  /*2330*/  VIMNMX R12, PT, PT, R29, R4, PT ;  /* 0x000000041d0c7248 */ /* 0x000fe20003fe0100 */
[----:B------:R-:W-:-:S04]  /*2340*/  IMAD.SHL.U32 R14, R5, 0x4, RZ ;  /* 0x00000004050e7824 */ /* 0x000fc800078e00ff */
[----:B------:R-:W-:Y:S01]  /*2350*/  IMAD R4, R34, 0x2, R12 ;  /* 0x0000000222047824 */ /* 0x000fe200078e020c */
[----:B------:R-:W-:-:S04]  /*2360*/  VIMNMX R14, PT, PT, R29, R14, PT ;  /* 0x0000000e1d0e7248 */ /* 0x000fc80003fe0100 */
[----:B------:R-:W-:Y:S01]  /*2370*/  VIMNMX R33, PT, PT, R29, R4, PT ;  /* 0x000000041d217248 */ /* 0x000fe20003fe0100 */
[----:B------:R-:W-:Y:S01]  /*2380*/  IMAD.MOV.U32 R4, RZ, RZ, R35 ;  /* 0x000000ffff047224 */ /* 0x000fe200078e0023 */
[----:B------:R-:W-:Y:S02]  /*2390*/  STS.128 [R31], R20 ;  /* 0x000000141f007388 */ /* 0x000fe40000000c00 */
[----:B------:R-:W-:Y:S01]  /*23a0*/  VIADDMNMX R24, R33, -R12, R14, PT ;  /* 0x8000000c21187246 */ /* 0x000fe2000380010e */
[----:B------:R-:W-:-:S05]  /*23b0*/  IMAD R30, R34, 0x2, R33 ;  /* 0x00000002221e7824 */ /* 0x000fca00078e0221 */
[----:B------:R-:W-:-:S05]  /*23c0*/  VIMNMX R30, PT, PT, R29, R30, PT ;  /* 0x0000001e1d1e7248 */ /* 0x000fca0003fe0100 */
[----:B------:R-:W-:-:S05]  /*23d0*/  IMAD.IADD R5, R30, 0x1, -R33 ;  /* 0x000000011e057824 */ /* 0x000fca00078e0a21 */
[C---:B------:R-:W-:Y:S01]  /*23e0*/  ISETP.GE.AND P0, PT, R14.reuse, R5, PT ;  /* 0x000000050e00720c */ /* 0x040fe20003f06270 */
[----:B------:R-:W-:-:S05]  /*23f0*/  IMAD.IADD R5, R14, 0x1, -R5 ;  /* 0x000000010e057824 */ /* 0x000fca00078e0a05 */
[----:B------:R-:W-:Y:S01]  /*2400*/  SEL R13, R5, RZ, P0 ;  /* 0x000000ff050d7207 */ /* 0x000fe20000000000 */
[----:B------:R-:W-:-:S03]  /*2410*/  IMAD.MOV.U32 R5, RZ, RZ, R32 ;  /* 0x000000ffff057224 */ /* 0x000fc600078e0020 */
[----:B------:R-:W-:Y:S02]  /*2420*/  ISETP.GE.AND P0, PT, R13, R24, PT ;  /* 0x000000180d00720c */ /* 0x000fe40003f06270 */
        /* <DEDUP_REMOVED lines=13> */
[----:B0-----:R-:W0:Y:S01]  /*2500*/  S2R R5, SR_CgaCtaId ;  /* 0x0000000000057919 */ /* 0x001e220000008800 */
[----:B------:R-:W-:Y:S01]  /*2510*/  MOV R4, 0x400 ;  /* 0x0000040000047802 */ /* 0x000fe20000000f00 */
[----:B------:R-:W-:-:S03]  /*2520*/  IMAD.IADD R8, R14, 0x1, R33 ;  /* 0x000000010e087824 */ /* 0x000fc600078e0221 */
[----:B0-----:R-:W-:-:S07]  /*2530*/  LEA R10, R5, R4, 0x18 ;  /* 0x00000004050a7211 */ /* 0x001fce00078ec0ff */
.L_x_311:
[----:B------:R-:W-:-:S05]  /*2540*/  IMAD.IADD R4, R24, 0x1, -R13 ;  /* 0x0000000118047824 */ /* 0x000fca00078e0a0d */
[----:B------:R-:W-:-:S04]  /*2550*/  LEA.HI R4, R4, R4, RZ, 0x1 ;  /* 0x0000000404047211 */ /* 0x000fc800078f08ff */
[----:B------:R-:W-:-:S04]  /*2560*/  LEA.HI.SX32 R9, R4, R13, 0x1f ;  /* 0x0000000d04097211 */ /* 0x000fc800078ffaff */
[----:B------:R-:W-:Y:S01]  /*2570*/  LOP3.LUT R5, RZ, R9, RZ, 0x33, !PT ;  /* 0x00000009ff057212 */ /* 0x000fe200078e33ff */
[----:B------:R-:W-:-:S04]  /*2580*/  IMAD.IADD R4, R12, 0x1, R9 ;  /* 0x000000010c047824 */ /* 0x000fc800078e0209 */
[----:B------:R-:W-:Y:S02]  /*2590*/  IMAD.IADD R5, R8, 0x1, R5 ;  /* 0x0000000108057824 */ /* 0x000fe400078e0205 */
[--C-:B------:R-:W-:Y:S02]  /*25a0*/  IMAD R4, R4, 0x10, R10.reuse ;  /* 0x0000001004047824 */ /* 0x100fe400078e020a */
[----:B------:R-:W-:-:S04]  /*25b0*/  IMAD R6, R5, 0x10, R10 ;  /* 0x0000001005067824 */ /* 0x000fc800078e020a */
        /* <DEDUP_REMOVED lines=8> */
.L_x_310:
[----:B------:R-:W-:Y:S05]  /*2640*/  BSYNC.RECONVERGENT B0 ;  /* 0x0000000000007941 */ /* 0x000fea0003800200 */
.L_x_309:
[----:B------:R-:W1:Y:S01]  /*2650*/  S2UR UR5, SR_CgaCtaId ;  /* 0x00000000000579c3 */ /* 0x000e620000008800 */
[----:B------:R-:W-:Y:S01]  /*2660*/  UMOV UR4, 0x400 ;  /* 0x0000040000047882 */ /* 0x000fe20000000000 */
[----:B------:R-:W-:Y:S01]  /*2670*/  IADD3 R9, PT, PT, -R13, R33, R14 ;  /* 0x000000210d097210 */ /* 0x000fe20007ffe10e */
[----:B------:R-:W-:Y:S01]  /*2680*/  IMAD.IADD R8, R12, 0x1, R13 ;  /* 0x000000010c087824 */ /* 0x000fe200078e020d */
[----:B------:R-:W-:Y:S02]  /*2690*/  PLOP3.LUT P1, PT, PT, PT, PT, 0x8, 0x80 ;  /* 0x000000000080781c */ /* 0x000fe40003f2e170 */
[C---:B------:R-:W-:Y:S01]  /*26a0*/  ISETP.GE.AND P2, PT, R9.reuse, R30, PT ;  /* 0x0000001e0900720c */ /* 0x040fe20003f46270 */
[----:B------:R-:W-:Y:S01]  /*26b0*/  VIADD R23, R9, 0x1 ;  /* 0x0000000109177836 */ /* 0x000fe20000000000 */
[----:B-1----:R-:W-:-:S06]  /*26c0*/  ULEA UR4, UR5, UR4, 0x18 ;  /* 0x0000000405047291 */ /* 0x002fcc000f8ec0ff */
[----:B------:R-:W-:Y:S02]  /*26d0*/  LEA R10, R9, UR4, 0x4 ;  /* 0x00000004090a7c11 */ /* 0x000fe4000f8e20ff */
[----:B------:R-:W-:-:S03]  /*26e0*/  LEA R16, R8, UR4, 0x4 ;  /* 0x0000000408107c11 */ /* 0x000fc6000f8e20ff */
[----:B------:R-:W1:Y:S04]  /*26f0*/  LDS.128 R12, [R10] ;  /* 0x000000000a0c7984 */ /* 0x000e680000000c00 */
[----:B0-----:R-:W0:Y:S01]  /*2700*/  LDS.128 R4, [R16] ;  /* 0x0000000010047984 */ /* 0x001e220000000c00 */
[----:B-1----:R-:W-:Y:S02]  /*2710*/  IMAD.MOV.U32 R39, RZ, RZ, R12 ;  /* 0x000000ffff277224 */ /* 0x002fe400078e000c */
[----:B------:R-:W-:-:S03]  /*2720*/  IMAD.MOV.U32 R38, RZ, RZ, R13 ;  /* 0x000000ffff267224 */ /* 0x000fc600078e000d */
[----:B0-----:R-:W-:-:S04]  /*2730*/  @!P2 ISETP.GE.U32.AND P0, PT, R39, R4, PT ;  /* 0x000000042700a20c */ /* 0x001fc80003f06070 */
[----:B------:R-:W-:-:S04]  /*2740*/  @!P2 ISETP.GE.U32.AND.EX P0, PT, R38, R5, PT, P0 ;  /* 0x000000052600a20c */ /* 0x000fc80003f06100 */
[----:B------:R-:W-:Y:S02]  /*2750*/  @!P2 ISETP.GE.OR P1, PT, R8, R33, !P0 ;  /* 0x000000210800a20c */ /* 0x000fe40004726670 */
[----:B------:R-:W-:Y:S02]  /*2760*/  PLOP3.LUT P2, PT, PT, PT, PT, 0x8, 0x80 ;  /* 0x000000000080781c */ /* 0x000fe40003f4e170 */
[----:B------:R-:W-:Y:S02]  /*2770*/  SEL R20, R39, R4, P1 ;  /* 0x0000000427147207 */ /* 0x000fe40000800000 */
[----:B------:R-:W-:Y:S02]  /*2780*/  SEL R21, R38, R5, P1 ;  /* 0x0000000526157207 */ /* 0x000fe40000800000 */
[----:B------:R-:W-:-:S05]  /*2790*/  SEL R22, R14, R6, P1 ;  /* 0x000000060e167207 */ /* 0x000fca0000800000 */
[----:B------:R0:W1:Y:S01]  /*27a0*/  @P1 LDS.128 R24, [R10+0x10] ;  /* 0x000010000a181984 */ /* 0x0000620000000c00 */
[----:B------:R-:W-:-:S03]  /*27b0*/  @!P1 IMAD.MOV R23, RZ, RZ, R9 ;  /* 0x000000ffff179224 */ /* 0x000fc600078e0209 */
[----:B------:R-:W2:Y:S01]  /*27c0*/  @!P1 LDS.128 R16, [R16+0x10] ;  /* 0x0000100010109984 */ /* 0x000ea20000000c00 */
[C---:B------:R-:W-:Y:S01]  /*27d0*/  VIADD R13, R23.reuse, 0x1 ;  /* 0x00000001170d7836 */ /* 0x040fe20000000000 */
[----:B------:R-:W-:Y:S01]  /*27e0*/  ISETP.GE.AND P3, PT, R23, R30, PT ;  /* 0x0000001e1700720c */ /* 0x000fe20003f66270 */
[----:B0-----:R-:W-:Y:S02]  /*27f0*/  VIADD R10, R8, 0x1 ;  /* 0x00000001080a7836 */ /* 0x001fe40000000000 */
[----:B------:R-:W-:Y:S02]  /*2800*/  @P1 IMAD.MOV R10, RZ, RZ, R8 ;  /* 0x000000ffff0a1224 */ /* 0x000fe400078e0208 */
[----:B-1----:R-:W-:Y:S02]  /*2810*/  @P1 IMAD.MOV.U32 R39, RZ, RZ, R24 ;  /* 0x000000ffff271224 */ /* 0x002fe400078e0018 */
[----:B------:R-:W-:Y:S02]  /*2820*/  @P1 IMAD.MOV.U32 R38, RZ, RZ, R25 ;  /* 0x000000ffff261224 */ /* 0x000fe400078e0019 */
[----:B--2---:R-:W-:-:S02]  /*2830*/  @!P1 IMAD.MOV.U32 R4, RZ, RZ, R16 ;  /* 0x000000ffff049224 */ /* 0x004fc400078e0010 */
[----:B------:R-:W-:Y:S02]  /*2840*/  @!P1 IMAD.MOV.U32 R5, RZ, RZ, R17 ;  /* 0x000000ffff059224 */ /* 0x000fe400078e0011 */
[----:B------:R-:W-:Y:S01]  /*2850*/  VIADD R16, R10, 0x1 ;  /* 0x000000010a107836 */ /* 0x000fe20000000000 */
[----:B------:R-:W-:Y:S01]  /*2860*/  @!P3 ISETP.GE.U32.AND P0, PT, R39, R4, PT ;  /* 0x000000042700b20c */ /* 0x000fe20003f06070 */
[----:B------:R-:W-:Y:S02]  /*2870*/  @P1 IMAD.MOV.U32 R14, RZ, RZ, R26 ;  /* 0x000000ffff0e1224 */ /* 0x000fe400078e001a */
[----:B------:R-:W-:Y:S01]  /*2880*/  @!P1 IMAD.MOV.U32 R6, RZ, RZ, R18 ;  /* 0x000000ffff069224 */ /* 0x000fe200078e0012 */
[----:B------:R-:W-:-:S04]  /*2890*/  @!P3 ISETP.GE.U32.AND.EX P0, PT, R38, R5, PT, P0 ;  /* 0x000000052600b20c */ /* 0x000fc80003f06100 */
[----:B------:R-:W-:Y:S02]  /*28a0*/  @!P3 ISETP.GE.OR P2, PT, R10, R33, !P0 ;  /* 0x000000210a00b20c */ /* 0x000fe40004746670 */
[----:B------:R-:W-:Y:S02]  /*28b0*/  PLOP3.LUT P3, PT, PT, PT, PT, 0x8, 0x80 ;  /* 0x000000000080781c */ /* 0x000fe40003f6e170 */
[----:B------:R-:W-:Y:S02]  /*28c0*/  SEL R35, R39, R4, P2 ;  /* 0x0000000427237207 */ /* 0x000fe40001000000 */
[----:B------:R-:W-:-:S07]  /*28d0*/  SEL R32, R38, R5, P2 ;  /* 0x0000000526207207 */ /* 0x000fce0001000000 */
[----:B------:R-:W-:Y:S02]  /*28e0*/  @P2 IMAD.MOV R16, RZ, RZ, R10 ;  /* 0x000000ffff102224 */ /* 0x000fe400078e020a */
[----:B------:R-:W-:Y:S01]  /*28f0*/  @!P2 IMAD.MOV R13, RZ, RZ, R23 ;  /* 0x000000ffff0da224 */ /* 0x000fe200078e0217 */
[----:B------:R-:W-:Y:S01]  /*2900*/  SEL R23, R15, R7, P1 ;  /* 0x000000070f177207 */ /* 0x000fe20000800000 */
[----:B------:R-:W-:Y:S01]  /*2910*/  @P1 IMAD.MOV.U32 R15, RZ, RZ, R27 ;  /* 0x000000ffff0f1224 */ /* 0x000fe200078e001b */
[C---:B------:R-:W-:Y:S01]  /*2920*/  @!P2 LEA R8, R16.reuse, UR4, 0x4 ;  /* 0x000000041008ac11 */ /* 0x040fe2000f8e20ff */
[----:B------:R-:W-:Y:S01]  /*2930*/  VIADD R12, R16, 0x1 ;  /* 0x00000001100c7836 */ /* 0x000fe20000000000 */
[C---:B------:R-:W-:Y:S01]  /*2940*/  @P2 LEA R24, R13.reuse, UR4, 0x4 ;  /* 0x000000040d182c11 */ /* 0x040fe2000f8e20ff */
[----:B------:R-:W-:Y:S01]  /*2950*/  @!P1 IMAD.MOV.U32 R7, RZ, RZ, R19 ;  /* 0x000000ffff079224 */ /* 0x000fe200078e0013 */
[----:B------:R-:W-:Y:S02]  /*2960*/  ISETP.GE.AND P4, PT, R13, R30, PT ;  /* 0x0000001e0d00720c */ /* 0x000fe40003f86270 */
[----:B------:R-:W0:Y:S01]  /*2970*/  @!P2 LDS.128 R8, [R8] ;  /* 0x000000000808a984 */ /* 0x000e220000000c00 */
[----:B------:R-:W-:-:S02]  /*2980*/  SEL R19, R14, R6, P2 ;  /* 0x000000060e137207 */ /* 0x000fc40001000000 */
[----:B------:R-:W-:Y:S01]  /*2990*/  SEL R18, R15, R7, P2 ;  /* 0x000000070f127207 */ /* 0x000fe20001000000 */
[----:B------:R-:W1:Y:S01]  /*29a0*/  @P2 LDS.128 R24, [R24] ;  /* 0x0000000018182984 */ /* 0x000e620000000c00 */
[----:B------:R-:W-:Y:S01]  /*29b0*/  PLOP3.LUT P1, PT, PT, PT, PT, 0x8, 0x80 ;  /* 0x000000000080781c */ /* 0x000fe20003f2e170 */
[----:B0-----:R-:W-:Y:S02]  /*29c0*/  @!P2 IMAD.MOV.U32 R4, RZ, RZ, R8 ;  /* 0x000000ffff04a224 */ /* 0x001fe400078e0008 */
[----:B------:R-:W-:Y:S02]  /*29d0*/  @!P2 IMAD.MOV.U32 R5, RZ, RZ, R9 ;  /* 0x000000ffff05a224 */ /* 0x000fe400078e0009 */
[----:B-1----:R-:W-:Y:S02]  /*29e0*/  @P2 IMAD.MOV.U32 R39, RZ, RZ, R24 ;  /* 0x000000ffff272224 */ /* 0x002fe400078e0018 */
[----:B------:R-:W-:Y:S02]  /*29f0*/  @P2 IMAD.MOV.U32 R38, RZ, RZ, R25 ;  /* 0x000000ffff262224 */ /* 0x000fe400078e0019 */
[----:B------:R-:W-:Y:S01]  /*2a00*/  @!P2 IMAD.MOV.U32 R6, RZ, RZ, R10 ;  /* 0x000000ffff06a224 */ /* 0x000fe200078e000a */
[----:B------:R-:W-:Y:S01]  /*2a10*/  @!P4 ISETP.GE.U32.AND P0, PT, R39, R4, PT ;  /* 0x000000042700c20c */ /* 0x000fe20003f06070 */
[----:B------:R-:W-:-:S02]  /*2a20*/  @!P2 IMAD.MOV.U32 R7, RZ, RZ, R11 ;  /* 0x000000ffff07a224 */ /* 0x000fc400078e000b */
[----:B------:R-:W-:Y:S01]  /*2a30*/  VIADD R25, R13, 0x1 ;  /* 0x000000010d197836 */ /* 0x000fe20000000000 */
[----:B------:R-:W-:Y:S01]  /*2a40*/  @!P4 ISETP.GE.U32.AND.EX P0, PT, R38, R5, PT, P0 ;  /* 0x000000052600c20c */ /* 0x000fe20003f06100 */
[----:B------:R-:W-:Y:S02]  /*2a50*/  @P2 IMAD.MOV.U32 R14, RZ, RZ, R26 ;  /* 0x000000ffff0e2224 */ /* 0x000fe400078e001a */
[----:B------:R-:W-:Y:S01]  /*2a60*/  @P2 IMAD.MOV.U32 R15, RZ, RZ, R27 ;  /* 0x000000ffff0f2224 */ /* 0x000fe200078e001b */
[----:B------:R-:W-:-:S04]  /*2a70*/  @!P4 ISETP.GE.OR P3, PT, R16, R33, !P0 ;  /* 0x000000211000c20c */ /* 0x000fc80004766670 */
[----:B------:R-:W-:Y:S02]  /*2a80*/  SEL R37, R39, R4, P3 ;  /* 0x0000000427257207 */ /* 0x000fe40001800000 */
[----:B------:R-:W-:Y:S02]  /*2a90*/  SEL R17, R15, R7, P3 ;  /* 0x000000070f117207 */ /* 0x000fe40001800000 */
[----:B------:R-:W-:-:S05]  /*2aa0*/  SEL R36, R38, R5, P3 ;  /* 0x0000000526247207 */ /* 0x000fca0001800000 */
[----:B------:R-:W-:Y:S01]  /*2ab0*/  @P3 IMAD.MOV R12, RZ, RZ, R16 ;  /* 0x000000ffff0c3224 */ /* 0x000fe200078e0210 */
[----:B------:R-:W-:Y:S01]  /*2ac0*/  SEL R16, R14, R6, P3 ;  /* 0x000000060e107207 */ /* 0x000fe20001800000 */
[----:B------:R-:W-:-:S03]  /*2ad0*/  @!P3 IMAD.MOV R25, RZ, RZ, R13 ;  /* 0x000000ffff19b224 */ /* 0x000fc600078e020d */
        /* <DEDUP_REMOVED lines=16> */
[C---:B------:R-:W-:Y:S01]  /*2be0*/  ISETP.GE.U32.AND P0, PT, R34.reuse, 0x81, PT ;  /* 0x000000812200780c */ /* 0x040fe20003f06070 */
[----:B------:R-:W-:Y:S01]  /*2bf0*/  IMAD.SHL.U32 R34, R34, 0x2, RZ ;  /* 0x0000000222227824 */ /* 0x000fe200078e00ff */
[----:B------:R-:W-:Y:S02]  /*2c00*/  SEL R8, R14, R6, P1 ;  /* 0x000000060e087207 */ /* 0x000fe40000800000 */
[----:B------:R-:W-:Y:S02]  /*2c10*/  SEL R9, R15, R7, P1 ;  /* 0x000000070f097207 */ /* 0x000fe40000800000 */
[----:B------:R-:W-:Y:S02]  /*2c20*/  SEL R10, R39, R4, P1 ;  /* 0x00000004270a7207 */ /* 0x000fe40000800000 */
[----:B------:R-:W-:-:S05]  /*2c30*/  SEL R11, R38, R5, P1 ;  /* 0x00000005260b7207 */ /* 0x000fca0000800000 */
[----:B------:R-:W-:Y:S05]  /*2c40*/  @!P0 BRA `(.L_x_312) ;  /* 0xfffffff400948947 */ /* 0x000fea000383ffff */
[----:B------:R-:W0:Y:S01]  /*2c50*/  S2R R7, SR_TID.X ;  /* 0x0000000000077919 */ /* 0x000e220000002100 */
[----:B------:R-:W1:Y:S01]  /*2c60*/  LDCU.U8 UR5, c[0x0][0x380] ;  /* 0x00007000ff0577ac */ /* 0x000e620008000000 */
[----:B------:R-:W2:Y:S01]  /*2c70*/  S2R R31, SR_LANEID ;  /* 0x00000000001f7919 */ /* 0x000ea20000000000 */
[----:B------:R-:W3:Y:S01]  /*2c80*/  S2R R5, SR_CTAID.X ;  /* 0x0000000000057919 */ /* 0x000ee20000002500 */
[----:B-1----:R-:W-:-:S04]  /*2c90*/  UPRMT UR5, UR5, 0x8880, URZ ;  /* 0x0000888005057896 */ /* 0x002fc800080000ff */
[----:B------:R-:W-:Y:S01]  /*2ca0*/  UISETP.NE.AND UP0, UPT, UR5, URZ, UPT ;  /* 0x000000ff0500728c */ /* 0x000fe2000bf05270 */
[----:B0-----:R-:W-:Y:S02]  /*2cb0*/  IMAD.SHL.U32 R6, R7, 0x4, RZ ;  /* 0x0000000407067824 */ /* 0x001fe400078e00ff */
[----:B--2---:R-:W-:-:S03]  /*2cc0*/  IMAD R31, R31, 0x30, R0 ;  /* 0x000000301f1f7824 */ /* 0x004fc600078e0200 */
[----:B------:R-:W-:-:S04]  /*2cd0*/  LOP3.LUT R6, R6, 0xf80, RZ, 0xc0, !PT ;  /* 0x00000f8006067812 */ /* 0x000fc800078ec0ff */
[----:B------:R-:W-:-:S05]  /*2ce0*/  LOP3.LUT R34, R6, 0x1f, R7, 0xf8, !PT ;  /* 0x0000001f06227812 */ /* 0x000fca00078ef807 */
[----:B------:R-:W-:Y:S01]  /*2cf0*/  VIADD R4, R34, 0x20 ;  /* 0x0000002022047836 */ /* 0x000fe20000000000 */
[----:B------:R-:W-:Y:S06]  /*2d00*/  BAR.SYNC.DEFER_BLOCKING 0x0 ;  /* 0x0000000000007b1d */ /* 0x000fec0000010000 */
[----:B---3--:R-:W-:Y:S05]  /*2d10*/  BRA.U !UP0, `(.L_x_313) ;  /* 0x0000000108bc7547 */ /* 0x008fea000b800000 */
[----:B------:R-:W-:Y:S01]  /*2d20*/  IMAD.MOV.U32 R24, RZ, RZ, R35 ;  /* 0x000000ffff187224 */ /* 0x000fe200078e0023 */
[----:B------:R-:W-:Y:S01]  /*2d30*/  ISETP.NE.AND P0, PT, R28, RZ, PT ;  /* 0x000000ff1c00720c */ /* 0x000fe20003f05270 */
[----:B------:R-:W-:Y:S01]  /*2d40*/  IMAD.MOV.U32 R25, RZ, RZ, R32 ;  /* 0x000000ffff197224 */ /* 0x000fe200078e0020 */
[----:B------:R-:W-:Y:S01]  /*2d50*/  STS.128 [R31], R20 ;  /* 0x000000141f007388 */ /* 0x000fe20000000c00 */
[----:B------:R-:W-:Y:S01]  /*2d60*/  IMAD.MOV.U32 R26, RZ, RZ, R19 ;  /* 0x000000ffff1a7224 */ /* 0x000fe200078e0013 */
[----:B------:R-:W-:Y:S01]  /*2d70*/  LOP3.LUT R32, R7, 0x1f, RZ, 0xc0, !PT ;  /* 0x0000001f07207812 */ /* 0x000fe200078ec0ff */
[----:B------:R-:W-:Y:S02]  /*2d80*/  IMAD.MOV.U32 R27, RZ, RZ, R18 ;  /* 0x000000ffff1b7224 */ /* 0x000fe400078e0012 */
[----:B------:R-:W-:-:S03]  /*2d90*/  IMAD.MOV.U32 R33, RZ, RZ, RZ ;  /* 0x000000ffff217224 */ /* 0x000fc600078e00ff */
[----:B------:R0:W-:Y:S01]  /*2da0*/  STS.128 [R31+0x10], R24 ;  /* 0x000010181f007388 */ /* 0x0001e20000000c00 */
[----:B------:R-:W-:-:S03]  /*2db0*/  IMAD.WIDE.U32 R32, R5, 0x400, R32 ;  /* 0x0000040005207825 */ /* 0x000fc600078e0020 */
[----:B------:R-:W-:-:S05]  /*2dc0*/  IADD3 R6, P1, PT, R6, R32, RZ ;  /* 0x0000002006067210 */ /* 0x000fca0007f3e0ff */
[----:B------:R-:W-:Y:S02]  /*2dd0*/  IMAD.X R33, RZ, RZ, R33, P1 ;  /* 0x000000ffff217224 */ /* 0x000fe400008e0621 */
        /* <DEDUP_REMOVED lines=9> */
[----:B------:R-:W-:Y:S01]  /*2e70*/  STS.128 [R31+0x30], R24 ;  /* 0x000030181f007388 */ /* 0x000fe20000000c00 */
[----:B------:R-:W-:-:S03]  /*2e80*/  NOP ;  /* 0x0000000000007918 */ /* 0x000fc60000000000 */
[----:B------:R-:W-:Y:S04]  /*2e90*/  LDS.128 R8, [R0] ;  /* 0x0000000000087984 */ /* 0x000fe80000000c00 */
[----:B------:R-:W-:Y:S04]  /*2ea0*/  LDS.128 R12, [R0+0x200] ;  /* 0x00020000000c7984 */ /* 0x000fe80000000c00 */
[----:B------:R-:W-:Y:S04]  /*2eb0*/  LDS.128 R16, [R0+0x400] ;  /* 0x0004000000107984 */ /* 0x000fe80000000c00 */
[----:B------:R-:W-:Y:S04]  /*2ec0*/  LDS.128 R20, [R0+0x600] ;  /* 0x0006000000147984 */ /* 0x000fe80000000c00 */
[----:B------:R-:W-:Y:S01]  /*2ed0*/  @!P0 STS [UR4+0x4000], R29 ;  /* 0x0040001dff008988 */ /* 0x000fe20008000804 */
[----:B------:R-:W-:Y:S06]  /*2ee0*/  BAR.SYNC.DEFER_BLOCKING 0x0 ;  /* 0x0000000000007b1d */ /* 0x000fec0000010000 */
[----:B------:R-:W0:Y:S01]  /*2ef0*/  LDS R35, [UR4+0x4000] ;  /* 0x00400004ff237984 */ /* 0x000e220008000800 */
[----:B------:R-:W1:Y:S01]  /*2f00*/  LDCU.64 UR4, c[0x0][0x398] ;  /* 0x00007300ff0477ac */ /* 0x000e620008000a00 */
[----:B0-----:R-:W-:-:S02]  /*2f10*/  ISETP.GE.AND P0, PT, R34, R35, PT ;  /* 0x000000232200720c */ /* 0x001fc40003f06270 */
[-C--:B------:R-:W-:Y:S02]  /*2f20*/  ISETP.GE.AND P1, PT, R4, R35.reuse, PT ;  /* 0x000000230400720c */ /* 0x080fe40003f26270 */
[C---:B-1----:R-:W-:Y:S02]  /*2f30*/  LEA R4, P3, R6.reuse, UR4, 0x4 ;  /* 0x0000000406047c11 */ /* 0x042fe4000f8620ff */
[----:B------:R-:W-:Y:S02]  /*2f40*/  ISETP.GE.AND P2, PT, R3, R35, PT ;  /* 0x000000230300720c */ /* 0x000fe40003f46270 */
[----:B------:R-:W-:-:S05]  /*2f50*/  LEA.HI.X R5, R6, UR5, R33, 0x4, P3 ;  /* 0x0000000506057c11 */ /* 0x000fca00098f2421 */
        /* <DEDUP_REMOVED lines=11> */
.L_x_313:
[----:B------:R-:W-:Y:S01]  /*3010*/  IMAD.MOV.U32 R24, RZ, RZ, R35 ;  /* 0x000000ffff187224 */ /* 0x000fe200078e0023 */
[----:B------:R-:W-:Y:S01]  /*3020*/  ISETP.NE.AND P0, PT, R28, RZ, PT ;  /* 0x000000ff1c00720c */ /* 0x000fe20003f05270 */
[----:B------:R-:W-:Y:S01]  /*3030*/  IMAD.MOV.U32 R25, RZ, RZ, R32 ;  /* 0x000000ffff197224 */ /* 0x000fe200078e0020 */
[----:B------:R-:W-:Y:S01]  /*3040*/  STS.128 [R31], R20 ;  /* 0x000000141f007388 */ /* 0x000fe20000000c00 */
[----:B------:R-:W-:Y:S02]  /*3050*/  IMAD.MOV.U32 R26, RZ, RZ, R19 ;  /* 0x000000ffff1a7224 */ /* 0x000fe400078e0013 */
[----:B------:R-:W-:Y:S02]  /*3060*/  IMAD.MOV.U32 R27, RZ, RZ, R18 ;  /* 0x000000ffff1b7224 */ /* 0x000fe400078e0012 */
[----:B------:R-:W-:-:S03]  /*3070*/  IMAD.MOV.U32 R35, RZ, RZ, RZ ;  /* 0x000000ffff237224 */ /* 0x000fc600078e00ff */
[----:B------:R0:W-:Y:S01]  /*3080*/  STS.128 [R31+0x10], R24 ;  /* 0x000010181f007388 */ /* 0x0001e20000000c00 */
[----:B------:R-:W-:-:S04]  /*3090*/  IMAD.WIDE.U32 R6, R5, 0x400, R34 ;  /* 0x0000040005067825 */ /* 0x000fc800078e0022 */
        /* <DEDUP_REMOVED lines=20> */
[----:B-1----:R-:W-:Y:S02]  /*31e0*/  LEA R4, P3, R6, UR4, 0x4 ;  /* 0x0000000406047c11 */ /* 0x002fe4000f8620ff */
[-C--:B------:R-:W-:Y:S02]  /*31f0*/  ISETP.GE.AND P0, PT, R34, R33.reuse, PT ;  /* 0x000000212200720c */ /* 0x080fe40003f06270 */
[-C--:B------:R-:W-:Y:S02]  /*3200*/  ISETP.GE.AND P2, PT, R3, R33.reuse, PT ;  /* 0x000000210300720c */ /* 0x080fe40003f46270 */
[----:B------:R-:W-:Y:S02]  /*3210*/  LEA.HI.X R5, R6, UR5, R7, 0x4, P3 ;  /* 0x0000000506057c11 */ /* 0x000fe400098f2407 */
[----:B------:R-:W-:-:S03]  /*3220*/  ISETP.GE.AND P3, PT, R2, R33, PT ;  /* 0x000000210200720c */ /* 0x000fc60003f66270 */
        /* <DEDUP_REMOVED lines=10> */
.L_x_314:
        /* <DEDUP_REMOVED lines=11> */
.L_x_486:


//--------------------- .text._ZN3cub18CUB_300001_SM_10006detail10merge_sort26DeviceMergeSortMergeKernelINS2_10policy_hubIN6thrust24THRUST_300001_SM_1000_NS6detail15normal_iteratorINS6_10device_ptrI6MortonEEEEE9Policy600ESC_PNS0_8NullTypeESC_SG_j13CompareMortonSA_SF_EEvbT2_T3_T4_PT6_PT7_T5_PSK_SK_NS1_7vsmem_tE --------------------------
	.section	.text._ZN3cub18CUB_300001_SM_10006detail10merge_sort26DeviceMergeSortMergeKernelINS2_10policy_hubIN6thrust24THRUST_300001_SM_1000_NS6detail15normal_iteratorINS6_10device_ptrI6MortonEEEEE9Policy600ESC_PNS0_8NullTypeESC_SG_j13CompareMortonSA_SF_EEvbT2_T3_T4_PT6_PT7_T5_PSK_SK_NS1_7vsmem_tE,"ax",@progbits
	.align	128
        .global         _ZN3cub18CUB_300001_SM_10006detail10merge_sort26DeviceMergeSortMergeKernelINS2_10policy_hubIN6thrust24THRUST_300001_SM_1000_NS6detail15normal_iteratorINS6_10device_ptrI6MortonEEEEE9Policy600ESC_PNS0_8NullTypeESC_SG_j13CompareMortonSA_SF_EEvbT2_T3_T4_PT6_PT7_T5_PSK_SK_NS1_7vsmem_tE
        .type           _ZN3cub18CUB_300001_SM_10006detail10merge_sort26DeviceMergeSortMergeKernelINS2_10policy_hubIN6thrust24THRUST_300001_SM_1000_NS6detail15normal_iteratorINS6_10device_ptrI6MortonEEEEE9Policy600ESC_PNS0_8NullTypeESC_SG_j13CompareMortonSA_SF_EEvbT2_T3_T4_PT6_PT7_T5_PSK_SK_NS1_7vsmem_tE,@function
        .size           _ZN3cub18CUB_300001_SM_10006detail10merge_sort26DeviceMergeSortMergeKernelINS2_10policy_hubIN6thrust24THRUST_300001_SM_1000_NS6detail15normal_iteratorINS6_10device_ptrI6MortonEEEEE9Policy600ESC_PNS0_8NullTypeESC_SG_j13CompareMortonSA_SF_EEvbT2_T3_T4_PT6_PT7_T5_PSK_SK_NS1_7vsmem_tE,(.L_x_487 - _ZN3cub18CUB_300001_SM_10006detail10merge_sort26DeviceMergeSortMergeKernelINS2_10policy_hubIN6thrust24THRUST_300001_SM_1000_NS6detail15normal_iteratorINS6_10device_ptrI6MortonEEEEE9Policy600ESC_PNS0_8NullTypeESC_SG_j13CompareMortonSA_SF_EEvbT2_T3_T4_PT6_PT7_T5_PSK_SK_NS1_7vsmem_tE)
        .other          _ZN3cub18CUB_300001_SM_10006detail10merge_sort26DeviceMergeSortMergeKernelINS2_10policy_hubIN6thrust24THRUST_300001_SM_1000_NS6detail15normal_iteratorINS6_10device_ptrI6MortonEEEEE9Policy600ESC_PNS0_8NullTypeESC_SG_j13CompareMortonSA_SF_EEvbT2_T3_T4_PT6_PT7_T5_PSK_SK_NS1_7vsmem_tE,@"STO_CUDA_ENTRY STV_DEFAULT"
_ZN3cub18CUB_300001_SM_10006detail10merge_sort26DeviceMergeSortMergeKernelINS2_10policy_hubIN6thrust24THRUST_300001_SM_1000_NS6detail15normal_iteratorINS6_10device_ptrI6MortonEEEEE9Policy600ESC_PNS0_8NullTypeESC_SG_j13CompareMortonSA_SF_EEvbT2_T3_T4_PT6_PT7_T5_PSK_SK_NS1_7vsmem_tE:
.text._ZN3cub18CUB_300001_SM_10006detail10merge_sort26DeviceMergeSortMergeKernelINS2_10policy_hubIN6thrust24THRUST_300001_SM_1000_NS6detail15normal_iteratorINS6_10device_ptrI6MortonEEEEE9Policy600ESC_PNS0_8NullTypeESC_SG_j13CompareMortonSA_SF_EEvbT2_T3_T4_PT6_PT7_T5_PSK_SK_NS1_7vsmem_tE:
        /* <DEDUP_REMOVED lines=18> */
[C---:B------:R-:W-:Y:S01]  /*0120*/  LOP3.LUT R6, R11.reuse, R10, RZ, 0xc0, !PT ;  /* 0x0000000a0b067212 */ /* 0x040fe200078ec0ff */
[----:B-1----:R-:W-:Y:S01]  /*0130*/  UPRMT UR4, UR4, 0x8880, URZ ;  /* 0x0000888004047896 */ /* 0x002fe200080000ff */
[----:B------:R-:W-:Y:S01]  /*0140*/  LOP3.LUT R8, R8, 0xfffffc00, RZ, 0xc0, !PT ;  /* 0xfffffc0008087812 */ /* 0x000fe200078ec0ff */
[----:B------:R-:W-:Y:S02]  /*0150*/  ACQBULK ;  /* 0x000000000000782e */ /* 0x000fe40000000000 */
[----:B------:R-:W-:Y:S01]  /*0160*/  IMAD.IADD R7, R11, 0x1, -R6 ;  /* 0x000000010b077824 */ /* 0x000fe200078e0a06 */
[----:B------:R-:W-:-:S03]  /*0170*/  UISETP.NE.AND UP0, UPT, UR4, URZ, UPT ;  /* 0x000000ff0400728c */ /* 0x000fc6000bf05270 */
[----:B------:R-:W-:Y:S01]  /*0180*/  IMAD.SHL.U32 R9, R7, 0x400, RZ ;  /* 0x0000040007097824 */ /* 0x000fe200078e00ff */
[----:B------:R-:W-:-:S03]  /*0190*/  LOP3.LUT R7, R11, R10, RZ, 0xfc, !PT ;  /* 0x0000000a0b077212 */ /* 0x000fc600078efcff */
[C---:B0-----:R-:W-:Y:S01]  /*01a0*/  VIADD R2, R9.reuse, 0x3ff ;  /* 0x000003ff09027836 */ /* 0x041fe20000000000 */
[----:B------:R-:W-:Y:S02]  /*01b0*/  ISETP.NE.AND P0, PT, R9, -0x400, PT ;  /* 0xfffffc000900780c */ /* 0x000fe40003f05270 */
[----:B------:R-:W-:Y:S01]  /*01c0*/  ISETP.NE.AND P1, PT, R7, -0x1, PT ;  /* 0xffffffff0700780c */ /* 0x000fe20003f25270 */
[----:B------:R-:W-:-:S04]  /*01d0*/  IMAD.SHL.U32 R7, R6, 0x400, RZ ;  /* 0x0000040006077824 */ /* 0x000fc800078e00ff */
[----:B--2---:R-:W-:-:S05]  /*01e0*/  IMAD.IADD R3, R12, 0x1, -R7 ;  /* 0x000000010c037824 */ /* 0x004fca00078e0a07 */
[----:B------:R-:W-:Y:S01]  /*01f0*/  VIMNMX.U32 R11, PT, PT, R8, R3, !PT ;  /* 0x00000003080b7248 */ /* 0x000fe20007fe0000 */
[----:B------:R-:W-:-:S04]  /*0200*/  @P0 VIADD R2, R9, 0x400 ;  /* 0x0000040009020836 */ /* 0x000fc80000000000 */
[----:B------:R-:W-:Y:S02]  /*0210*/  IMAD.IADD R11, R11, 0x1, -R8 ;  /* 0x000000010b0b7824 */ /* 0x000fe400078e0a08 */
[----:B---3--:R-:W-:-:S04]  /*0220*/  IMAD.IADD R5, R5, 0x1, -R7 ;  /* 0x0000000105057824 */ /* 0x008fc800078e0a07 */
[----:B------:R-:W-:Y:S01]  /*0230*/  IMAD.IADD R13, R2, 0x1, -R5 ;  /* 0x00000001020d7824 */ /* 0x000fe200078e0a05 */
[----:B------:R-:W-:Y:S01]  /*0240*/  @!P1 VIMNMX.U32 R5, PT, PT, R8, R3, PT ;  /* 0x0000000308059248 */ /* 0x000fe20003fe0000 */
[----:B----4-:R-:W-:-:S03]  /*0250*/  IMAD.IADD R4, R4, 0x1, -R7 ;  /* 0x0000000104047824 */ /* 0x010fc600078e0a07 */
[----:B------:R-:W-:Y:S01]  /*0260*/  SEL R6, R8, R13, !P1 ;  /* 0x0000000d08067207 */ /* 0x000fe20004800000 */
[----:B------:R-:W-:Y:S01]  /*0270*/  IMAD.IADD R31, R5, 0x1, -R4 ;  /* 0x00000001051f7824 */ /* 0x000fe200078e0a04 */
[----:B------:R-:W-:Y:S02]  /*0280*/  VIADDMNMX.U32 R2, R9, -R4, R11, PT ;  /* 0x8000000409027246 */ /* 0x000fe4000380000b */
[----:B------:R-:W-:Y:S01]  /*0290*/  VIMNMX.U32 R3, PT, PT, R11, R6, PT ;  /* 0x000000060b037248 */ /* 0x000fe20003fe0000 */
[----:B------:R-:W-:Y:S06]  /*02a0*/  BRA.U !UP0, `(.L_x_316) ;  /* 0x0000000108907547 */ /* 0x000fec000b800000 */
[----:B------:R-:W0:Y:S01]  /*02b0*/  LDCU.64 UR4, c[0x0][0x388] ;  /* 0x00007100ff0477ac */ /* 0x000e220008000a00 */
[----:B------:R-:W-:Y:S01]  /*02c0*/  IADD3 R8, P0, P1, R2, R7, R8 ;  /* 0x0000000702087210 */ /* 0x000fe2000791e008 */
[C---:B------:R-:W-:Y:S01]  /*02d0*/  IMAD.IADD R5, R0.reuse, 0x1, -R31 ;  /* 0x0000000100057824 */ /* 0x040fe200078e0a1f */
[C---:B------:R-:W-:Y:S01]  /*02e0*/  IADD3 R7, P2, P3, R0.reuse, R4, R7 ;  /* 0x0000000400077210 */ /* 0x040fe20007b5e007 */
[C---:B------:R-:W-:Y:S01]  /*02f0*/  VIADD R6, R0.reuse, 0x100 ;  /* 0x0000010000067836 */ /* 0x040fe20000000000 */
[----:B------:R-:W-:Y:S01]  /*0300*/  IADD3.X R10, PT, PT, RZ, RZ, RZ, P0, P1 ;  /* 0x000000ffff0a7210 */ /* 0x000fe200007e24ff */
[----:B------:R-:W-:Y:S01]  /*0310*/  VIADD R4, R0, 0x200 ;  /* 0x0000020000047836 */ /* 0x000fe20000000000 */
[C---:B------:R-:W-:Y:S02]  /*0320*/  IADD3 R8, P4, PT, R5.reuse, R8, RZ ;  /* 0x0000000805087210 */ /* 0x040fe40007f9e0ff */
[----:B------:R-:W-:Y:S01]  /*0330*/  ISETP.GE.AND P1, PT, R6, R31, PT ;  /* 0x0000001f0600720c */ /* 0x000fe20003f26270 */
[----:B------:R-:W-:Y:S01]  /*0340*/  VIADD R6, R0, 0x300 ;  /* 0x0000030000067836 */ /* 0x000fe20000000000 */
[----:B------:R-:W-:-:S02]  /*0350*/  LEA.HI.X.SX32 R5, R5, R10, 0x1, P4 ;  /* 0x0000000a05057211 */ /* 0x000fc400020f0eff */
[----:B------:R-:W-:Y:S02]  /*0360*/  IADD3.X R10, PT, PT, RZ, RZ, RZ, P2, P3 ;  /* 0x000000ffff0a7210 */ /* 0x000fe400017e64ff */
[-C--:B------:R-:W-:Y:S02]  /*0370*/  ISETP.GE.AND P0, PT, R0, R31.reuse, PT ;  /* 0x0000001f0000720c */ /* 0x080fe40003f06270 */
[-C--:B------:R-:W-:Y:S02]  /*0380*/  ISETP.GE.AND P2, PT, R4, R31.reuse, PT ;  /* 0x0000001f0400720c */ /* 0x080fe40003f46270 */
        /* <DEDUP_REMOVED lines=22> */
.L_x_316:
[----:B------:R-:W-:Y:S01]  /*04f0*/  IMAD.IADD R6, R0, 0x1, -R31 ;  /* 0x0000000100067824 */ /* 0x000fe200078e0a1f */
[----:B------:R-:W0:Y:S01]  /*0500*/  LDCU.64 UR4, c[0x0][0x3a0] ;  /* 0x00007400ff0477ac */ /* 0x000e220008000a00 */
[----:B------:R-:W-:Y:S01]  /*0510*/  IADD3 R8, P0, P1, R2, R7, R8 ;  /* 0x0000000702087210 */ /* 0x000fe2000791e008 */
[C---:B------:R-:W-:Y:S01]  /*0520*/  VIADD R10, R0.reuse, 0x100 ;  /* 0x00000100000a7836 */ /* 0x040fe20000000000 */
[----:B------:R-:W-:Y:S02]  /*0530*/  IADD3 R4, P2, P3, R0, R4, R7 ;  /* 0x0000000400047210 */ /* 0x000fe40007b5e007 */
[----:B------:R-:W-:Y:S02]  /*0540*/  IADD3 R8, P4, PT, R6, R8, RZ ;  /* 0x0000000806087210 */ /* 0x000fe40007f9e0ff */
[----:B------:R-:W-:Y:S02]  /*0550*/  IADD3.X R5, PT, PT, RZ, RZ, RZ, P0, P1 ;  /* 0x000000ffff057210 */ /* 0x000fe400007e24ff */
[----:B------:R-:W-:Y:S01]  /*0560*/  ISETP.GE.AND P0, PT, R10, R31, PT ;  /* 0x0000001f0a00720c */ /* 0x000fe20003f06270 */
[----:B------:R-:W-:Y:S01]  /*0570*/  VIADD R10, R0, 0x300 ;  /* 0x00000300000a7836 */ /* 0x000fe20000000000 */
[----:B------:R-:W-:Y:S01]  /*0580*/  LEA.HI.X.SX32 R7, R6, R5, 0x1, P4 ;  /* 0x0000000506077211 */ /* 0x000fe200020f0eff */
[C---:B------:R-:W-:Y:S01]  /*0590*/  VIADD R6, R0.reuse, 0x200 ;  /* 0x0000020000067836 */ /* 0x040fe20000000000 */
[----:B------:R-:W-:-:S02]  /*05a0*/  ISETP.GE.AND P1, PT, R0, R31, PT ;  /* 0x0000001f0000720c */ /* 0x000fc40003f26270 */
[-C--:B------:R-:W-:Y:S02]  /*05b0*/  ISETP.GE.AND P5, PT, R10, R31.reuse, PT ;  /* 0x0000001f0a00720c */ /* 0x080fe40003fa6270 */
[----:B------:R-:W-:Y:S02]  /*05c0*/  ISETP.GE.AND P4, PT, R6, R31, PT ;  /* 0x0000001f0600720c */ /* 0x000fe40003f86270 */
[----:B------:R-:W-:Y:S02]  /*05d0*/  IADD3.X R5, PT, PT, RZ, RZ, RZ, P2, P3 ;  /* 0x000000ffff057210 */ /* 0x000fe400017e64ff */
[----:B0-----:R-:W-:Y:S02]  /*05e0*/  LEA R20, P2, R4, UR4, 0x4 ;  /* 0x0000000404147c11 */ /* 0x001fe4000f8420ff */
[----:B------:R-:W-:Y:S02]  /*05f0*/  LEA R22, P3, R8, UR4, 0x4 ;  /* 0x0000000408167c11 */ /* 0x000fe4000f8620ff */
[----:B------:R-:W-:-:S02]  /*0600*/  LEA.HI.X R21, R4, UR5, R5, 0x4, P2 ;  /* 0x0000000504157c11 */ /* 0x000fc400090f2405 */
        /* <DEDUP_REMOVED lines=17> */
.L_x_317:
[----:B------:R-:W2:Y:S01]  /*0720*/  S2UR UR5, SR_CgaCtaId ;  /* 0x00000000000579c3 */ /* 0x000ea20000008800 */
[----:B------:R-:W-:Y:S01]  /*0730*/  UMOV UR4, 0x400 ;  /* 0x0000040000047882 */ /* 0x000fe20000000000 */
[----:B01----:R-:W-:Y:S01]  /*0740*/  IMAD.IADD R20, R3, 0x1, -R2 ;  /* 0x0000000103147824 */ /* 0x003fe200078e0a02 */
[----:B--2---:R-:W-:-:S06]  /*0750*/  ULEA UR4, UR5, UR4, 0x18 ;  /* 0x0000000405047291 */ /* 0x004fcc000f8ec0ff */
[----:B------:R-:W-:-:S05]  /*0760*/  LEA R21, R0, UR4, 0x4 ;  /* 0x0000000400157c11 */ /* 0x000fca000f8e20ff */
        /* <DEDUP_REMOVED lines=8> */
[----:B------:R-:W-:Y:S04]  /*07f0*/  BSSY.RECONVERGENT B0, `(.L_x_318) ;  /* 0x0000018000007945 */ /* 0x000fe80003800200 */
[----:B0-----:R-:W-:-:S04]  /*0800*/  VIMNMX R9, PT, PT, R2, R29, PT ;  /* 0x0000001d02097248 */ /* 0x001fc80003fe0100 */
[C---:B------:R-:W-:Y:S01]  /*0810*/  ISETP.GE.AND P0, PT, R9.reuse, R20, PT ;  /* 0x000000140900720c */ /* 0x040fe20003f06270 */
[----:B------:R-:W-:Y:S01]  /*0820*/  IMAD.IADD R20, R9, 0x1, -R20 ;  /* 0x0000000109147824 */ /* 0x000fe200078e0a14 */
[----:B------:R-:W-:-:S04]  /*0830*/  VIMNMX R3, PT, PT, R31, R9, PT ;  /* 0x000000091f037248 */ /* 0x000fc80003fe0100 */
[----:B------:R-:W-:-:S04]  /*0840*/  SEL R20, R20, RZ, P0 ;  /* 0x000000ff14147207 */ /* 0x000fc80000000000 */
[----:B------:R-:W-:-:S13]  /*0850*/  ISETP.GE.AND P0, PT, R20, R3, PT ;  /* 0x000000031400720c */ /* 0x000fda0003f06270 */
[----:B-1----:R-:W-:Y:S05]  /*0860*/  @P0 BRA `(.L_x_319) ;  /* 0x0000000000400947 */ /* 0x002fea0003800000 */
[----:B------:R-:W-:-:S07]  /*0870*/  IMAD.IADD R11, R31, 0x1, R9 ;  /* 0x000000011f0b7824 */ /* 0x000fce00078e0209 */
.L_x_320:
[----:B------:R-:W-:-:S05]  /*0880*/  IMAD.IADD R4, R3, 0x1, -R20 ;  /* 0x0000000103047824 */ /* 0x000fca00078e0a14 */
[----:B------:R-:W-:-:S04]  /*0890*/  LEA.HI R5, R4, R4, RZ, 0x1 ;  /* 0x0000000404057211 */ /* 0x000fc800078f08ff */
[----:B------:R-:W-:-:S04]  /*08a0*/  LEA.HI.SX32 R8, R5, R20, 0x1f ;  /* 0x0000001405087211 */ /* 0x000fc800078ffaff */
[----:B------:R-:W-:-:S05]  /*08b0*/  LOP3.LUT R4, RZ, R8, RZ, 0x33, !PT ;  /* 0x00000008ff047212 */ /* 0x000fca00078e33ff */
        /* <DEDUP_REMOVED lines=11> */
.L_x_319:
[----:B------:R-:W-:Y:S05]  /*0970*/  BSYNC.RECONVERGENT B0 ;  /* 0x0000000000007941 */ /* 0x000fea0003800200 */
.L_x_318:
[----:B------:R-:W-:Y:S02]  /*0980*/  IADD3 R23, PT, PT, R31, R9, -R20 ;  /* 0x000000091f177210 */ /* 0x000fe40007ffe814 */
[----:B------:R-:W-:Y:S02]  /*0990*/  LEA R17, R20, UR4, 0x4 ;  /* 0x0000000414117c11 */ /* 0x000fe4000f8e20ff */
[C---:B------:R-:W-:Y:S01]  /*09a0*/  LEA R22, R23.reuse, UR4, 0x4 ;  /* 0x0000000417167c11 */ /* 0x040fe2000f8e20ff */
[C---:B------:R-:W-:Y:S01]  /*09b0*/  VIADD R21, R23.reuse, 0x1 ;  /* 0x0000000117157836 */ /* 0x040fe20000000000 */
[----:B------:R-:W-:Y:S01]  /*09c0*/  ISETP.GE.AND P2, PT, R23, R2, PT ;  /* 0x000000021700720c */ /* 0x000fe20003f46270 */
[----:B------:R-:W0:Y:S01]  /*09d0*/  LDS.128 R4, [R17] ;  /* 0x0000000011047984 */ /* 0x000e220000000c00 */
[----:B------:R-:W-:-:S03]  /*09e0*/  PLOP3.LUT P1, PT, PT, PT, PT, 0x8, 0x80 ;  /* 0x000000000080781c */ /* 0x000fc60003f2e170 */
[----:B------:R-:W1:Y:S01]  /*09f0*/  LDS.128 R8, [R22] ;  /* 0x0000000016087984 */ /* 0x000e620000000c00 */
[----:B0-----:R-:W-:Y:S02]  /*0a00*/  IMAD.MOV.U32 R30, RZ, RZ, R5 ;  /* 0x000000ffff1e7224 */ /* 0x001fe400078e0005 */
[----:B-1----:R-:W-:-:S05]  /*0a10*/  IMAD.MOV.U32 R3, RZ, RZ, R8 ;  /* 0x000000ffff037224 */ /* 0x002fca00078e0008 */
[----:B------:R-:W-:-:S04]  /*0a20*/  @!P2 ISETP.GE.U32.AND P0, PT, R3, R4, PT ;  /* 0x000000040300a20c */ /* 0x000fc80003f06070 */
[----:B------:R-:W-:-:S04]  /*0a30*/  @!P2 ISETP.GE.U32.AND.EX P0, PT, R9, R30, PT, P0 ;  /* 0x0000001e0900a20c */ /* 0x000fc80003f06100 */
[----:B------:R-:W-:Y:S02]  /*0a40*/  @!P2 ISETP.GE.OR P1, PT, R20, R31, !P0 ;  /* 0x0000001f1400a20c */ /* 0x000fe40004726670 */
[----:B------:R-:W-:Y:S02]  /*0a50*/  PLOP3.LUT P2, PT, PT, PT, PT, 0x8, 0x80 ;  /* 0x000000000080781c */ /* 0x000fe40003f4e170 */
[----:B------:R-:W-:Y:S02]  /*0a60*/  SEL R8, R3, R4, P1 ;  /* 0x0000000403087207 */ /* 0x000fe40000800000 */
[----:B------:R-:W-:-:S07]  /*0a70*/  SEL R5, R9, R30, P1 ;  /* 0x0000001e09057207 */ /* 0x000fce0000800000 */
        /* <DEDUP_REMOVED lines=13> */
[----:B------:R-:W-:-:S03]  /*0b50*/  VIADD R12, R16, 0x1 ;  /* 0x00000001100c7836 */ /* 0x000fc60000000000 */
[----:B------:R-:W-:Y:S02]  /*0b60*/  @!P3 ISETP.GE.OR P2, PT, R16, R31, !P0 ;  /* 0x0000001f1000b20c */ /* 0x000fe40004746670 */
[----:B------:R-:W-:Y:S02]  /*0b70*/  PLOP3.LUT P3, PT, PT, PT, PT, 0x8, 0x80 ;  /* 0x000000000080781c */ /* 0x000fe40003f6e170 */
[----:B------:R-:W-:Y:S02]  /*0b80*/  SEL R32, R3, R4, P2 ;  /* 0x0000000403207207 */ /* 0x000fe40001000000 */
[----:B------:R-:W-:-:S07]  /*0b90*/  SEL R33, R9, R30, P2 ;  /* 0x0000001e09217207 */ /* 0x000fce0001000000 */
[----:B------:R-:W-:Y:S02]  /*0ba0*/  @P2 IMAD.MOV R12, RZ, RZ, R16 ;  /* 0x000000ffff0c2224 */ /* 0x000fe400078e0210 */
[----:B------:R-:W-:Y:S02]  /*0bb0*/  @!P2 IMAD.MOV R13, RZ, RZ, R21 ;  /* 0x000000ffff0da224 */ /* 0x000fe400078e0215 */
[C---:B------:R-:W-:Y:S01]  /*0bc0*/  VIADD R34, R12.reuse, 0x1 ;  /* 0x000000010c227836 */ /* 0x040fe20000000000 */
[----:B------:R-:W-:Y:S01]  /*0bd0*/  @!P2 LEA R20, R12, UR4, 0x4 ;  /* 0x000000040c14ac11 */ /* 0x000fe2000f8e20ff */
[C---:B------:R-:W-:Y:S01]  /*0be0*/  VIADD R35, R13.reuse, 0x1 ;  /* 0x000000010d237836 */ /* 0x040fe20000000000 */
[C---:B------:R-:W-:Y:S02]  /*0bf0*/  @P2 LEA R24, R13.reuse, UR4, 0x4 ;  /* 0x000000040d182c11 */ /* 0x040fe4000f8e20ff */
[----:B------:R-:W-:Y:S02]  /*0c00*/  ISETP.GE.AND P4, PT, R13, R2, PT ;  /* 0x000000020d00720c */ /* 0x000fe40003f86270 */
        /* <DEDUP_REMOVED lines=8> */
[----:B------:R-:W-:Y:S01]  /*0c90*/  @P1 IMAD.MOV.U32 R10, RZ, RZ, R14 ;  /* 0x000000ffff0a1224 */ /* 0x000fe200078e000e */
[----:B------:R-:W-:Y:S01]  /*0ca0*/  @!P4 ISETP.GE.U32.AND P0, PT, R3, R4, PT ;  /* 0x000000040300c20c */ /* 0x000fe20003f06070 */
[----:B------:R-:W-:Y:S02]  /*0cb0*/  @P1 IMAD.MOV.U32 R11, RZ, RZ, R15 ;  /* 0x000000ffff0b1224 */ /* 0x000fe400078e000f */
[----:B------:R-:W-:Y:S01]  /*0cc0*/  @!P1 IMAD.MOV.U32 R6, RZ, RZ, R18 ;  /* 0x000000ffff069224 */ /* 0x000fe200078e0012 */
[----:B------:R-:W-:Y:S01]  /*0cd0*/  @!P4 ISETP.GE.U32.AND.EX P0, PT, R9, R30, PT, P0 ;  /* 0x0000001e0900c20c */ /* 0x000fe20003f06100 */
[----:B------:R-:W-:Y:S01]  /*0ce0*/  @!P1 IMAD.MOV.U32 R7, RZ, RZ, R19 ;  /* 0x000000ffff079224 */ /* 0x000fe200078e0013 */
[----:B------:R-:W-:Y:S02]  /*0cf0*/  PLOP3.LUT P1, PT, PT, PT, PT, 0x8, 0x80 ;  /* 0x000000000080781c */ /* 0x000fe40003f2e170 */
[----:B------:R-:W-:-:S02]  /*0d00*/  @!P4 ISETP.GE.OR P3, PT, R12, R31, !P0 ;  /* 0x0000001f0c00c20c */ /* 0x000fc40004766670 */
[----:B------:R-:W-:Y:S01]  /*0d10*/  SEL R24, R10, R6, P2 ;  /* 0x000000060a187207 */ /* 0x000fe20001000000 */
[----:B------:R-:W-:Y:S01]  /*0d20*/  @!P2 IMAD.MOV.U32 R6, RZ, RZ, R22 ;  /* 0x000000ffff06a224 */ /* 0x000fe200078e0016 */
[----:B------:R-:W-:Y:S01]  /*0d30*/  SEL R22, R3, R4, P3 ;  /* 0x0000000403167207 */ /* 0x000fe20001800000 */
[----:B------:R-:W-:Y:S01]  /*0d40*/  @P2 IMAD.MOV.U32 R10, RZ, RZ, R26 ;  /* 0x000000ffff0a2224 */ /* 0x000fe200078e001a */
[----:B------:R-:W-:Y:S01]  /*0d50*/  SEL R25, R11, R7, P2 ;  /* 0x000000070b197207 */ /* 0x000fe20001000000 */
[----:B------:R-:W-:Y:S01]  /*0d60*/  @!P2 IMAD.MOV.U32 R7, RZ, RZ, R23 ;  /* 0x000000ffff07a224 */ /* 0x000fe200078e0017 */
[----:B------:R-:W-:Y:S01]  /*0d70*/  SEL R23, R9, R30, P3 ;  /* 0x0000001e09177207 */ /* 0x000fe20001800000 */
[----:B------:R-:W-:-:S04]  /*0d80*/  @P2 IMAD.MOV.U32 R11, RZ, RZ, R27 ;  /* 0x000000ffff0b2224 */ /* 0x000fc800078e001b */
[----:B------:R-:W-:Y:S02]  /*0d90*/  @P3 IMAD.MOV R34, RZ, RZ, R12 ;  /* 0x000000ffff223224 */ /* 0x000fe400078e020c */
[----:B------:R-:W-:-:S03]  /*0da0*/  @!P3 IMAD.MOV R35, RZ, RZ, R13 ;  /* 0x000000ffff23b224 */ /* 0x000fc600078e020d */
[----:B------:R-:W-:Y:S02]  /*0db0*/  @!P3 LEA R12, R34, UR4, 0x4 ;  /* 0x00000004220cbc11 */ /* 0x000fe4000f8e20ff */
[C---:B------:R-:W-:Y:S02]  /*0dc0*/  @P3 LEA R16, R35.reuse, UR4, 0x4 ;  /* 0x0000000423103c11 */ /* 0x040fe4000f8e20ff */
[----:B------:R-:W-:Y:S01]  /*0dd0*/  ISETP.GE.AND P4, PT, R35, R2, PT ;  /* 0x000000022300720c */ /* 0x000fe20003f86270 */
[----:B------:R-:W-:Y:S01]  /*0de0*/  IMAD.MOV.U32 R35, RZ, RZ, R25 ;  /* 0x000000ffff237224 */ /* 0x000fe200078e0019 */
[----:B------:R-:W0:Y:S01]  /*0df0*/  @!P3 LDS.128 R12, [R12] ;  /* 0x000000000c0cb984 */ /* 0x000e220000000c00 */
[----:B------:R-:W-:-:S03]  /*0e00*/  SEL R2, R11, R7, P3 ;  /* 0x000000070b027207 */ /* 0x000fc60001800000 */
[----:B------:R-:W1:Y:S01]  /*0e10*/  @P3 LDS.128 R16, [R16] ;  /* 0x0000000010103984 */ /* 0x000e620000000c00 */
[----:B0-----:R-:W-:Y:S02]  /*0e20*/  @!P3 IMAD.MOV.U32 R4, RZ, RZ, R12 ;  /* 0x000000ffff04b224 */ /* 0x001fe400078e000c */
[----:B------:R-:W-:Y:S01]  /*0e30*/  @!P3 IMAD.MOV.U32 R30, RZ, RZ, R13 ;  /* 0x000000ffff1eb224 */ /* 0x000fe200078e000d */
[----:B------:R-:W-:Y:S01]  /*0e40*/  SEL R13, R10, R6, P3 ;  /* 0x000000060a0d7207 */ /* 0x000fe20001800000 */
[----:B-1----:R-:W-:Y:S02]  /*0e50*/  @P3 IMAD.MOV.U32 R3, RZ, RZ, R16 ;  /* 0x000000ffff033224 */ /* 0x002fe400078e0010 */
[----:B------:R-:W-:Y:S02]  /*0e60*/  @P3 IMAD.MOV.U32 R9, RZ, RZ, R17 ;  /* 0x000000ffff093224 */ /* 0x000fe400078e0011 */
[----:B------:R-:W-:Y:S01]  /*0e70*/  @!P3 IMAD.MOV.U32 R6, RZ, RZ, R14 ;  /* 0x000000ffff06b224 */ /* 0x000fe200078e000e */
[----:B------:R-:W-:Y:S01]  /*0e80*/  BAR.SYNC.DEFER_BLOCKING 0x0 ;  /* 0x0000000000007b1d */ /* 0x000fe20000010000 */
[----:B------:R-:W-:Y:S01]  /*0e90*/  @!P4 ISETP.GE.U32.AND P0, PT, R3, R4, PT ;  /* 0x000000040300c20c */ /* 0x000fe20003f06070 */
[----:B------:R-:W-:-:S02]  /*0ea0*/  @P3 IMAD.MOV.U32 R10, RZ, RZ, R18 ;  /* 0x000000ffff0a3224 */ /* 0x000fc400078e0012 */
[----:B------:R-:W-:Y:S01]  /*0eb0*/  @!P3 IMAD.MOV.U32 R7, RZ, RZ, R15 ;  /* 0x000000ffff07b224 */ /* 0x000fe200078e000f */
[----:B------:R-:W-:Y:S01]  /*0ec0*/  @!P4 ISETP.GE.U32.AND.EX P0, PT, R9, R30, PT, P0 ;  /* 0x0000001e0900c20c */ /* 0x000fe20003f06100 */
[----:B------:R-:W-:-:S03]  /*0ed0*/  @P3 IMAD.MOV.U32 R11, RZ, RZ, R19 ;  /* 0x000000ffff0b3224 */ /* 0x000fc600078e0013 */
[----:B------:R-:W-:Y:S01]  /*0ee0*/  @!P4 ISETP.GE.OR P1, PT, R34, R31, !P0 ;  /* 0x0000001f2200c20c */ /* 0x000fe20004726670 */
[----:B------:R-:W-:-:S03]  /*0ef0*/  IMAD.MOV.U32 R34, RZ, RZ, R24 ;  /* 0x000000ffff227224 */ /* 0x000fc600078e0018 */
        /* <DEDUP_REMOVED lines=8> */
[----:B------:R-:W-:Y:S02]  /*0f80*/  IMAD.MOV.U32 R11, RZ, RZ, R21 ;  /* 0x000000ffff0b7224 */ /* 0x000fe400078e0015 */
[----:B------:R-:W-:-:S02]  /*0f90*/  IMAD.MOV.U32 R7, RZ, RZ, R2 ;  /* 0x000000ffff077224 */ /* 0x000fc400078e0002 */
[----:B------:R-:W-:Y:S02]  /*0fa0*/  IMAD.MOV.U32 R5, RZ, RZ, R23 ;  /* 0x000000ffff057224 */ /* 0x000fe400078e0017 */
[----:B------:R-:W-:Y:S01]  /*0fb0*/  IMAD.MOV.U32 R13, RZ, RZ, R3 ;  /* 0x000000ffff0d7224 */ /* 0x000fe200078e0003 */
[----:B------:R-:W-:Y:S06]  /*0fc0*/  BRA.U !UP0, `(.L_x_321) ;  /* 0x0000000108747547 */ /* 0x000fec000b800000 */
[----:B------:R-:W0:Y:S01]  /*0fd0*/  S2R R30, SR_LANEID ;  /* 0x00000000001e7919 */ /* 0x000e220000000000 */
[----:B------:R-:W-:Y:S01]  /*0fe0*/  LOP3.LUT R29, R29, 0xf80, RZ, 0xc0, !PT ;  /* 0x00000f801d1d7812 */ /* 0x000fe200078ec0ff */
[----:B------:R-:W1:Y:S04]  /*0ff0*/  LDCU.64 UR8, c[0x0][0x3a0] ;  /* 0x00007400ff0877ac */ /* 0x000e680008000a00 */
[----:B0-----:R-:W-:Y:S01]  /*1000*/  IMAD R2, R30, 0x4, R29 ;  /* 0x000000041e027824 */ /* 0x001fe200078e021d */
[----:B------:R-:W-:-:S04]  /*1010*/  LOP3.LUT R29, R29, 0x1f, R0, 0xf8, !PT ;  /* 0x0000001f1d1d7812 */ /* 0x000fc800078ef800 */
[----:B------:R-:W-:Y:S02]  /*1020*/  LEA R3, R2, UR4, 0x4 ;  /* 0x0000000402037c11 */ /* 0x000fe4000f8e20ff */
[----:B------:R-:W-:-:S03]  /*1030*/  IADD3 R29, P0, PT, R28, R29, RZ ;  /* 0x0000001d1c1d7210 */ /* 0x000fc60007f1e0ff */
[----:B------:R-:W-:Y:S01]  /*1040*/  IMAD R30, R30, -0x30, R3 ;  /* 0xffffffd01e1e7824 */ /* 0x000fe200078e0203 */
[----:B------:R-:W-:Y:S01]  /*1050*/  STS.128 [R3], R8 ;  /* 0x0000000803007388 */ /* 0x000fe20000000c00 */
[----:B------:R-:W-:Y:S01]  /*1060*/  IMAD.X R0, RZ, RZ, RZ, P0 ;  /* 0x000000ffff007224 */ /* 0x000fe200000e06ff */
[----:B-1----:R-:W-:Y:S02]  /*1070*/  LEA R2, P0, R29, UR8, 0x4 ;  /* 0x000000081d027c11 */ /* 0x002fe4000f8020ff */
[----:B------:R-:W-:Y:S04]  /*1080*/  STS.128 [R3+0x10], R32 ;  /* 0x0000102003007388 */ /* 0x000fe80000000c00 */
[----:B------:R-:W-:Y:S04]  /*1090*/  STS.128 [R3+0x20], R4 ;  /* 0x0000200403007388 */ /* 0x000fe80000000c00 */
[----:B------:R0:W-:Y:S01]  /*10a0*/  STS.128 [R3+0x30], R12 ;  /* 0x0000300c03007388 */ /* 0x0001e20000000c00 */
[----:B------:R-:W-:-:S03]  /*10b0*/  NOP ;  /* 0x0000000000007918 */ /* 0x000fc60000000000 */
[----:B------:R-:W1:Y:S04]  /*10c0*/  LDS.128 R16, [R30] ;  /* 0x000000001e107984 */ /* 0x000e680000000c00 */
[----:B------:R-:W2:Y:S04]  /*10d0*/  LDS.128 R20, [R30+0x200] ;  /* 0x000200001e147984 */ /* 0x000ea80000000c00 */
[----:B------:R-:W3:Y:S01]  /*10e0*/  LDS.128 R24, [R30+0x400] ;  /* 0x000400001e187984 */ /* 0x000ee20000000c00 */
[----:B0-----:R-:W-:-:S03]  /*10f0*/  LEA.HI.X R3, R29, UR9, R0, 0x4, P0 ;  /* 0x000000091d037c11 */ /* 0x001fc600080f2400 */
[----:B------:R-:W0:Y:S04]  /*1100*/  LDS.128 R36, [R30+0x600] ;  /* 0x000600001e247984 */ /* 0x000e280000000c00 */
[----:B-1----:R-:W-:Y:S04]  /*1110*/  STG.E.64 desc[UR6][R2.64], R16 ;  /* 0x0000001002007986 */ /* 0x002fe8000c101b06 */
[----:B------:R-:W-:Y:S04]  /*1120*/  STG.E.64 desc[UR6][R2.64+0x8], R18 ;  /* 0x0000081202007986 */ /* 0x000fe8000c101b06 */
[----:B--2---:R-:W-:Y:S04]  /*1130*/  STG.E.64 desc[UR6][R2.64+0x200], R20 ;  /* 0x0002001402007986 */ /* 0x004fe8000c101b06 */
[----:B------:R-:W-:Y:S04]  /*1140*/  STG.E.64 desc[UR6][R2.64+0x208], R22 ;  /* 0x0002081602007986 */ /* 0x000fe8000c101b06 */
[----:B---3--:R-:W-:Y:S04]  /*1150*/  STG.E.64 desc[UR6][R2.64+0x400], R24 ;  /* 0x0004001802007986 */ /* 0x008fe8000c101b06 */
[----:B------:R-:W-:Y:S04]  /*1160*/  STG.E.64 desc[UR6][R2.64+0x408], R26 ;  /* 0x0004081a02007986 */ /* 0x000fe8000c101b06 */
[----:B0-----:R-:W-:Y:S04]  /*1170*/  STG.E.64 desc[UR6][R2.64+0x600], R36 ;  /* 0x0006002402007986 */ /* 0x001fe8000c101b06 */
[----:B------:R-:W-:Y:S01]  /*1180*/  STG.E.64 desc[UR6][R2.64+0x608], R38 ;  /* 0x0006082602007986 */ /* 0x000fe2000c101b06 */
[----:B------:R-:W-:Y:S05]  /*1190*/  EXIT ;  /* 0x000000000000794d */ /* 0x000fea0003800000 */
.L_x_321:
[----:B------:R-:W0:Y:S01]  /*11a0*/  S2R R2, SR_LANEID ;  /* 0x0000000000027919 */ /* 0x000e220000000000 */
[----:B------:R-:W-:Y:S01]  /*11b0*/  LOP3.LUT R29, R29, 0xf80, RZ, 0xc0, !PT ;  /* 0x00000f801d1d7812 */ /* 0x000fe200078ec0ff */
[----:B------:R-:W1:Y:S04]  /*11c0*/  LDCU.64 UR8, c[0x0][0x388] ;  /* 0x00007100ff0877ac */ /* 0x000e680008000a00 */
[----:B0-----:R-:W-:-:S05]  /*11d0*/  IMAD R3, R2, 0x4, R29 ;  /* 0x0000000402037824 */ /* 0x001fca00078e021d */
[----:B------:R-:W-:-:S05]  /*11e0*/  LEA R3, R3, UR4, 0x4 ;  /* 0x0000000403037c11 */ /* 0x000fca000f8e20ff */
[----:B------:R-:W-:Y:S01]  /*11f0*/  IMAD R30, R2, -0x30, R3 ;  /* 0xffffffd0021e7824 */ /* 0x000fe200078e0203 */
[----:B------:R0:W-:Y:S04]  /*1200*/  STS.128 [R3], R8 ;  /* 0x0000000803007388 */ /* 0x0001e80000000c00 */
[----:B------:R-:W-:Y:S04]  /*1210*/  STS.128 [R3+0x10], R32 ;  /* 0x0000102003007388 */ /* 0x000fe80000000c00 */
[----:B------:R-:W-:Y:S04]  /*1220*/  STS.128 [R3+0x20], R4 ;  /* 0x0000200403007388 */ /* 0x000fe80000000c00 */
[----:B------:R2:W-:Y:S01]  /*1230*/  STS.128 [R3+0x30], R12 ;  /* 0x0000300c03007388 */ /* 0x0005e20000000c00 */
[----:B------:R-:W-:-:S03]  /*1240*/  NOP ;  /* 0x0000000000007918 */ /* 0x000fc60000000000 */
[----:B------:R-:W3:Y:S01]  /*1250*/  LDS.128 R36, [R30] ;  /* 0x000000001e247984 */ /* 0x000ee20000000c00 */
[----:B0-----:R-:W-:-:S03]  /*1260*/  LOP3.LUT R9, R0, 0x1f, RZ, 0xc0, !PT ;  /* 0x0000001f00097812 */ /* 0x001fc600078ec0ff */
[----:B------:R-:W0:Y:S02]  /*1270*/  LDS.128 R24, [R30+0x200] ;  /* 0x000200001e187984 */ /* 0x000e240000000c00 */
[----:B------:R-:W-:Y:S02]  /*1280*/  IMAD.IADD R28, R28, 0x1, R9 ;  /* 0x000000011c1c7824 */ /* 0x000fe400078e0209 */
[----:B------:R-:W4:Y:S03]  /*1290*/  LDS.128 R20, [R30+0x400] ;  /* 0x000400001e147984 */ /* 0x000f260000000c00 */
[----:B------:R-:W-:Y:S01]  /*12a0*/  IADD3 R28, P0, PT, R29, R28, RZ ;  /* 0x0000001c1d1c7210 */ /* 0x000fe20007f1e0ff */
[----:B------:R-:W5:Y:S04]  /*12b0*/  LDS.128 R16, [R30+0x600] ;  /* 0x000600001e107984 */ /* 0x000f680000000c00 */
[----:B--2---:R-:W-:Y:S01]  /*12c0*/  IMAD.X R3, RZ, RZ, RZ, P0 ;  /* 0x000000ffff037224 */ /* 0x004fe200000e06ff */
[----:B-1----:R-:W-:-:S04]  /*12d0*/  LEA R2, P0, R28, UR8, 0x4 ;  /* 0x000000081c027c11 */ /* 0x002fc8000f8020ff */
[----:B------:R-:W-:-:S05]  /*12e0*/  LEA.HI.X R3, R28, UR9, R3, 0x4, P0 ;  /* 0x000000091c037c11 */ /* 0x000fca00080f2403 */
[----:B---3--:R-:W-:Y:S04]  /*12f0*/  STG.E.64 desc[UR6][R2.64], R36 ;  /* 0x0000002402007986 */ /* 0x008fe8000c101b06 */
[----:B------:R-:W-:Y:S04]  /*1300*/  STG.E.64 desc[UR6][R2.64+0x8], R38 ;  /* 0x0000082602007986 */ /* 0x000fe8000c101b06 */
[----:B0-----:R-:W-:Y:S04]  /*1310*/  STG.E.64 desc[UR6][R2.64+0x200], R24 ;  /* 0x0002001802007986 */ /* 0x001fe8000c101b06 */
[----:B------:R-:W-:Y:S04]  /*1320*/  STG.E.64 desc[UR6][R2.64+0x208], R26 ;  /* 0x0002081a02007986 */ /* 0x000fe8000c101b06 */
[----:B----4-:R-:W-:Y:S04]  /*1330*/  STG.E.64 desc[UR6][R2.64+0x400], R20 ;  /* 0x0004001402007986 */ /* 0x010fe8000c101b06 */
[----:B------:R-:W-:Y:S04]  /*1340*/  STG.E.64 desc[UR6][R2.64+0x408], R22 ;  /* 0x0004081602007986 */ /* 0x000fe8000c101b06 */
[----:B-----5:R-:W-:Y:S04]  /*1350*/  STG.E.64 desc[UR6][R2.64+0x600], R16 ;  /* 0x0006001002007986 */ /* 0x020fe8000c101b06 */
[----:B------:R-:W-:Y:S01]  /*1360*/  STG.E.64 desc[UR6][R2.64+0x608], R18 ;  /* 0x0006081202007986 */ /* 0x000fe2000c101b06 */
[----:B------:R-:W-:Y:S05]  /*1370*/  EXIT ;  /* 0x000000000000794d */ /* 0x000fea0003800000 */
.L_x_315:
        /* <DEDUP_REMOVED lines=9> */
[C---:B------:R-:W-:Y:S01]  /*1410*/  LOP3.LUT R6, R11.reuse, R6, RZ, 0xfc, !PT ;  /* 0x000000060b067212 */ /* 0x040fe200078efcff */
        /* <DEDUP_REMOVED lines=10> */
[----:B--2---:R-:W-:-:S05]  /*14c0*/  IMAD.IADD R9, R14, 0x1, -R7 ;  /* 0x000000010e097824 */ /* 0x004fca00078e0a07 */
[----:B------:R-:W-:-:S05]  /*14d0*/  VIMNMX.U32 R11, PT, PT, R8, R9, !PT ;  /* 0x00000009080b7248 */ /* 0x000fca0007fe0000 */
[----:B------:R-:W-:Y:S02]  /*14e0*/  IMAD.IADD R6, R11, 0x1, -R8 ;  /* 0x000000010b067824 */ /* 0x000fe400078e0a08 */
[----:B------:R-:W-:Y:S02]  /*14f0*/  @P0 VIADD R3, R12, 0x400 ;  /* 0x000004000c030836 */ /* 0x000fe40000000000 */
[----:B---3--:R-:W-:-:S04]  /*1500*/  IMAD.IADD R2, R5, 0x1, -R7 ;  /* 0x0000000105027824 */ /* 0x008fc800078e0a07 */
[----:B------:R-:W-:Y:S01]  /*1510*/  IMAD.IADD R5, R3, 0x1, -R2 ;  /* 0x0000000103057824 */ /* 0x000fe200078e0a02 */
[----:B------:R-:W-:Y:S01]  /*1520*/  @!P1 VIMNMX.U32 R2, PT, PT, R8, R9, PT ;  /* 0x0000000908029248 */ /* 0x000fe20003fe0000 */
[----:B----4-:R-:W-:-:S03]  /*1530*/  IMAD.IADD R3, R4, 0x1, -R7 ;  /* 0x0000000104037824 */ /* 0x010fc600078e0a07 */
[----:B------:R-:W-:Y:S01]  /*1540*/  SEL R5, R8, R5, !P1 ;  /* 0x0000000508057207 */ /* 0x000fe20004800000 */
[----:B------:R-:W-:Y:S01]  /*1550*/  IMAD.IADD R31, R2, 0x1, -R3 ;  /* 0x00000001021f7824 */ /* 0x000fe200078e0a03 */
[----:B------:R-:W-:Y:S02]  /*1560*/  VIADDMNMX.U32 R4, R12, -R3, R6, PT ;  /* 0x800000030c047246 */ /* 0x000fe40003800006 */
[----:B------:R-:W-:-:S05]  /*1570*/  VIMNMX.U32 R5, PT, PT, R6, R5, PT ;  /* 0x0000000506057248 */ /* 0x000fca0003fe0000 */
[----:B------:R-:W-:Y:S01]  /*1580*/  IMAD.IADD R22, R5, 0x1, -R4 ;  /* 0x0000000105167824 */ /* 0x000fe200078e0a04 */
[----:B------:R-:W-:Y:S06]  /*1590*/  BRA.U !UP0, `(.L_x_323) ;  /* 0x0000000108cc7547 */ /* 0x000fec000b800000 */
[----:B------:R-:W-:Y:S01]  /*15a0*/  IMAD.IADD R2, R0, 0x1, -R31 ;  /* 0x0000000100027824 */ /* 0x000fe200078e0a1f */
[----:B------:R-:W-:Y:S01]  /*15b0*/  IADD3 R5, P0, P1, R4, R7, R8 ;  /* 0x0000000704057210 */ /* 0x000fe2000791e008 */
[----:B------:R-:W0:Y:S01]  /*15c0*/  LDCU.64 UR4, c[0x0][0x388] ;  /* 0x00007100ff0477ac */ /* 0x000e220008000a00 */
[----:B------:R-:W-:Y:S01]  /*15d0*/  VIADD R12, R0, 0x200 ;  /* 0x00000200000c7836 */ /* 0x000fe20000000000 */
[----:B------:R-:W-:Y:S01]  /*15e0*/  BSSY.RECONVERGENT B1, `(.L_x_324) ;  /* 0x0000017000017945 */ /* 0x000fe20003800200 */
[----:B------:R-:W-:Y:S01]  /*15f0*/  IADD3 R4, P3, PT, R2, R5, RZ ;  /* 0x0000000502047210 */ /* 0x000fe20007f7e0ff */
[C---:B------:R-:W-:Y:S01]  /*1600*/  VIADD R16, R0.reuse, 0x300 ;  /* 0x0000030000107836 */ /* 0x040fe20000000000 */
[----:B------:R-:W-:Y:S02]  /*1610*/  IADD3.X R5, PT, PT, RZ, RZ, RZ, P0, P1 ;  /* 0x000000ffff057210 */ /* 0x000fe400007e24ff */
[----:B------:R-:W-:Y:S01]  /*1620*/  IADD3 R6, P0, P2, R0, R3, R7 ;  /* 0x0000000300067210 */ /* 0x000fe20007a1e007 */
[----:B------:R-:W-:Y:S01]  /*1630*/  IMAD.IADD R3, R31, 0x1, R22 ;  /* 0x000000011f037824 */ /* 0x000fe200078e0216 */
[----:B------:R-:W-:Y:S01]  /*1640*/  LEA.HI.X.SX32 R5, R2, R5, 0x1, P3 ;  /* 0x0000000502057211 */ /* 0x000fe200018f0eff */
[----:B------:R-:W-:Y:S01]  /*1650*/  VIADD R2, R0, 0x100 ;  /* 0x0000010000027836 */ /* 0x000fe20000000000 */
[----:B------:R-:W-:-:S02]  /*1660*/  IADD3.X R7, PT, PT, RZ, RZ, RZ, P0, P2 ;  /* 0x000000ffff077210 */ /* 0x000fc400007e44ff */
[-C--:B------:R-:W-:Y:S02]  /*1670*/  ISETP.GE.AND P3, PT, R0, R3.reuse, PT ;  /* 0x000000030000720c */ /* 0x080fe40003f66270 */
[-C--:B------:R-:W-:Y:S02]  /*1680*/  ISETP.GE.AND P1, PT, R2, R3.reuse, PT ;  /* 0x000000030200720c */ /* 0x080fe40003f26270 */
[----:B------:R-:W-:Y:S02]  /*1690*/  ISETP.GE.AND P2, PT, R12, R3, PT ;  /* 0x000000030c00720c */ /* 0x000fe40003f46270 */
[----:B0-----:R-:W-:Y:S02]  /*16a0*/  LEA R20, P4, R6, UR4, 0x4 ;  /* 0x0000000406147c11 */ /* 0x001fe4000f8820ff */
[----:B------:R-:W-:Y:S02]  /*16b0*/  LEA R24, P5, R4, UR4, 0x4 ;  /* 0x0000000404187c11 */ /* 0x000fe4000f8a20ff */
[----:B------:R-:W-:-:S02]  /*16c0*/  LEA.HI.X R21, R6, UR5, R7, 0x4, P4 ;  /* 0x0000000506157c11 */ /* 0x000fc4000a0f2407 */
[----:B------:R-:W-:Y:S02]  /*16d0*/  LEA.HI.X R25, R4, UR5, R5, 0x4, P5 ;  /* 0x0000000504197c11 */ /* 0x000fe4000a8f2405 */
[----:B------:R-:W-:Y:S01]  /*16e0*/  ISETP.GE.AND P0, PT, R16, R3, PT ;  /* 0x000000031000720c */ /* 0x000fe20003f06270 */
[----:B------:R-:W-:-:S12]  /*16f0*/  @P3 BRA `(.L_x_325) ;  /* 0x0000000000143947 */ /* 0x000fd80003800000 */
[----:B------:R-:W-:-:S13]  /*1700*/  ISETP.GE.AND P3, PT, R0, R31, PT ;  /* 0x0000001f0000720c */ /* 0x000fda0003f66270 */
[----:B------:R0:W5:Y:S04]  /*1710*/  @!P3 LDG.E.64 R4, desc[UR6][R20.64] ;  /* 0x000000061404b981 */ /* 0x000168000c1e1b00 */
[----:B------:R0:W5:Y:S04]  /*1720*/  @!P3 LDG.E.64 R6, desc[UR6][R20.64+0x8] ;  /* 0x000008061406b981 */ /* 0x000168000c1e1b00 */
[----:B------:R0:W5:Y:S04]  /*1730*/  @P3 LDG.E.64 R4, desc[UR6][R24.64] ;  /* 0x0000000618043981 */ /* 0x000168000c1e1b00 */
[----:B------:R0:W5:Y:S02]  /*1740*/  @P3 LDG.E.64 R6, desc[UR6][R24.64+0x8] ;  /* 0x0000080618063981 */ /* 0x000164000c1e1b00 */
.L_x_325:
[----:B------:R-:W-:Y:S05]  /*1750*/  BSYNC.RECONVERGENT B1 ;  /* 0x0000000000017941 */ /* 0x000fea0003800200 */
.L_x_324:
[----:B------:R-:W-:Y:S04]  /*1760*/  BSSY.RECONVERGENT B1, `(.L_x_326) ;  /* 0x0000007000017945 */ /* 0x000fe80003800200 */
[----:B------:R-:W-:Y:S05]  /*1770*/  @P1 BRA `(.L_x_327) ;  /* 0x0000000000141947 */ /* 0x000fea0003800000 */
[----:B------:R-:W-:-:S13]  /*1780*/  ISETP.GE.AND P1, PT, R2, R31, PT ;  /* 0x0000001f0200720c */ /* 0x000fda0003f26270 */
[----:B------:R1:W5:Y:S04]  /*1790*/  @P1 LDG.E.64 R8, desc[UR6][R24.64+0x1000] ;  /* 0x0010000618081981 */ /* 0x000368000c1e1b00 */
[----:B------:R1:W5:Y:S04]  /*17a0*/  @P1 LDG.E.64 R10, desc[UR6][R24.64+0x1008] ;  /* 0x00100806180a1981 */ /* 0x000368000c1e1b00 */
[----:B------:R1:W5:Y:S04]  /*17b0*/  @!P1 LDG.E.64 R8, desc[UR6][R20.64+0x1000] ;  /* 0x0010000614089981 */ /* 0x000368000c1e1b00 */
[----:B------:R1:W5:Y:S02]  /*17c0*/  @!P1 LDG.E.64 R10, desc[UR6][R20.64+0x1008] ;  /* 0x00100806140a9981 */ /* 0x000364000c1e1b00 */
.L_x_327:
[----:B------:R-:W-:Y:S05]  /*17d0*/  BSYNC.RECONVERGENT B1 ;  /* 0x0000000000017941 */ /* 0x000fea0003800200 */
.L_x_326:
[----:B------:R-:W-:Y:S04]  /*17e0*/  BSSY.RECONVERGENT B1, `(.L_x_328) ;  /* 0x0000007000017945 */ /* 0x000fe80003800200 */
[----:B------:R-:W-:Y:S05]  /*17f0*/  @P2 BRA `(.L_x_329) ;  /* 0x0000000000142947 */ /* 0x000fea0003800000 */
[----:B------:R-:W-:-:S13]  /*1800*/  ISETP.GE.AND P1, PT, R12, R31, PT ;  /* 0x0000001f0c00720c */ /* 0x000fda0003f26270 */
[----:B------:R2:W5:Y:S04]  /*1810*/  @P1 LDG.E.64 R12, desc[UR6][R24.64+0x2000] ;  /* 0x00200006180c1981 */ /* 0x000568000c1e1b00 */
[----:B------:R2:W5:Y:S04]  /*1820*/  @P1 LDG.E.64 R14, desc[UR6][R24.64+0x2008] ;  /* 0x00200806180e1981 */ /* 0x000568000c1e1b00 */
[----:B------:R2:W5:Y:S04]  /*1830*/  @!P1 LDG.E.64 R12, desc[UR6][R20.64+0x2000] ;  /* 0x00200006140c9981 */ /* 0x000568000c1e1b00 */
[----:B------:R2:W5:Y:S02]  /*1840*/  @!P1 LDG.E.64 R14, desc[UR6][R20.64+0x2008] ;  /* 0x00200806140e9981 */ /* 0x000564000c1e1b00 */
.L_x_329:
[----:B------:R-:W-:Y:S05]  /*1850*/  BSYNC.RECONVERGENT B1 ;  /* 0x0000000000017941 */ /* 0x000fea0003800200 */
.L_x_328:
[----:B------:R-:W-:Y:S05]  /*1860*/  @P0 BRA `(.L_x_330) ;  /* 0x0000000000e00947 */ /* 0x000fea0003800000 */
[----:B------:R-:W-:-:S13]  /*1870*/  ISETP.GE.AND P0, PT, R16, R31, PT ;  /* 0x0000001f1000720c */ /* 0x000fda0003f06270 */
[----:B------:R4:W5:Y:S04]  /*1880*/  @P0 LDG.E.64 R16, desc[UR6][R24.64+0x3000] ;  /* 0x0030000618100981 */ /* 0x000968000c1e1b00 */
[----:B------:R4:W5:Y:S04]  /*1890*/  @P0 LDG.E.64 R18, desc[UR6][R24.64+0x3008] ;  /* 0x0030080618120981 */ /* 0x000968000c1e1b00 */
[----:B------:R4:W5:Y:S04]  /*18a0*/  @!P0 LDG.E.64 R16, desc[UR6][R20.64+0x3000] ;  /* 0x0030000614108981 */ /* 0x000968000c1e1b00 */
[----:B------:R4:W5:Y:S01]  /*18b0*/  @!P0 LDG.E.64 R18, desc[UR6][R20.64+0x3008] ;  /* 0x0030080614128981 */ /* 0x000962000c1e1b00 */
[----:B------:R-:W-:Y:S05]  /*18c0*/  BRA `(.L_x_330) ;  /* 0x0000000000c87947 */ /* 0x000fea0003800000 */
.L_x_323:
[----:B------:R-:W0:Y:S01]  /*18d0*/  LDCU.64 UR4, c[0x0][0x3a0] ;  /* 0x00007400ff0477ac */ /* 0x000e220008000a00 */
[----:B------:R-:W-:Y:S01]  /*18e0*/  IADD3 R4, P0, P1, R4, R7, R8 ;  /* 0x0000000704047210 */ /* 0x000fe2000791e008 */
[C---:B------:R-:W-:Y:S01]  /*18f0*/  IMAD.IADD R5, R0.reuse, 0x1, -R31 ;  /* 0x0000000100057824 */ /* 0x040fe200078e0a1f */
[C---:B------:R-:W-:Y:S01]  /*1900*/  IADD3 R7, P2, P3, R0.reuse, R3, R7 ;  /* 0x0000000300077210 */ /* 0x040fe20007b5e007 */
[----:B------:R-:W-:Y:S01]  /*1910*/  IMAD.IADD R3, R31, 0x1, R22 ;  /* 0x000000011f037824 */ /* 0x000fe200078e0216 */
[----:B------:R-:W-:Y:S01]  /*1920*/  IADD3.X R2, PT, PT, RZ, RZ, RZ, P0, P1 ;  /* 0x000000ffff027210 */ /* 0x000fe200007e24ff */
[C---:B------:R-:W-:Y:S01]  /*1930*/  VIADD R8, R0.reuse, 0x100 ;  /* 0x0000010000087836 */ /* 0x040fe20000000000 */
[C---:B------:R-:W-:Y:S01]  /*1940*/  IADD3 R4, P4, PT, R5.reuse, R4, RZ ;  /* 0x0000000405047210 */ /* 0x040fe20007f9e0ff */
[C---:B------:R-:W-:Y:S01]  /*1950*/  VIADD R12, R0.reuse, 0x200 ;  /* 0x00000200000c7836 */ /* 0x040fe20000000000 */
[C---:B------:R-:W-:Y:S01]  /*1960*/  ISETP.GE.AND P1, PT, R0.reuse, R3, PT ;  /* 0x000000030000720c */ /* 0x040fe20003f26270 */
[----:B------:R-:W-:Y:S01]  /*1970*/  VIADD R16, R0, 0x300 ;  /* 0x0000030000107836 */ /* 0x000fe20000000000 */
[----:B------:R-:W-:Y:S01]  /*1980*/  LEA.HI.X.SX32 R5, R5, R2, 0x1, P4 ;  /* 0x0000000205057211 */ /* 0x000fe200020f0eff */
[----:B------:R-:W-:Y:S01]  /*1990*/  BSSY.RECONVERGENT B1, `(.L_x_331) ;  /* 0x000000f000017945 */ /* 0x000fe20003800200 */
[----:B------:R-:W-:-:S02]  /*19a0*/  IADD3.X R2, PT, PT, RZ, RZ, RZ, P2, P3 ;  /* 0x000000ffff027210 */ /* 0x000fc400017e64ff */
[-C--:B------:R-:W-:Y:S02]  /*19b0*/  ISETP.GE.AND P0, PT, R8, R3.reuse, PT ;  /* 0x000000030800720c */ /* 0x080fe40003f06270 */
[----:B------:R-:W-:Y:S02]  /*19c0*/  ISETP.GE.AND P2, PT, R12, R3, PT ;  /* 0x000000030c00720c */ /* 0x000fe40003f46270 */
[C---:B0-----:R-:W-:Y:S02]  /*19d0*/  LEA R20, P4, R7.reuse, UR4, 0x4 ;  /* 0x0000000407147c11 */ /* 0x041fe4000f8820ff */
[C---:B------:R-:W-:Y:S02]  /*19e0*/  LEA R24, P5, R4.reuse, UR4, 0x4 ;  /* 0x0000000404187c11 */ /* 0x040fe4000f8a20ff */
[----:B------:R-:W-:Y:S02]  /*19f0*/  LEA.HI.X R21, R7, UR5, R2, 0x4, P4 ;  /* 0x0000000507157c11 */ /* 0x000fe4000a0f2402 */
[----:B------:R-:W-:-:S02]  /*1a00*/  LEA.HI.X R25, R4, UR5, R5, 0x4, P5 ;  /* 0x0000000504197c11 */ /* 0x000fc4000a8f2405 */
[----:B------:R-:W-:Y:S01]  /*1a10*/  ISETP.GE.AND P3, PT, R16, R3, PT ;  /* 0x000000031000720c */ /* 0x000fe20003f66270 */
[----:B------:R-:W-:-:S12]  /*1a20*/  @P1 BRA `(.L_x_332) ;  /* 0x0000000000141947 */ /* 0x000fd80003800000 */
[----:B------:R-:W-:-:S13]  /*1a30*/  ISETP.GE.AND P1, PT, R0, R31, PT ;  /* 0x0000001f0000720c */ /* 0x000fda0003f26270 */
[----:B------:R0:W5:Y:S04]  /*1a40*/  @!P1 LDG.E.64 R4, desc[UR6][R20.64] ;  /* 0x0000000614049981 */ /* 0x000168000c1e1b00 */
[----:B------:R0:W5:Y:S04]  /*1a50*/  @!P1 LDG.E.64 R6, desc[UR6][R20.64+0x8] ;  /* 0x0000080614069981 */ /* 0x000168000c1e1b00 */
[----:B------:R0:W5:Y:S04]  /*1a60*/  @P1 LDG.E.64 R4, desc[UR6][R24.64] ;  /* 0x0000000618041981 */ /* 0x000168000c1e1b00 */
[----:B------:R0:W5:Y:S02]  /*1a70*/  @P1 LDG.E.64 R6, desc[UR6][R24.64+0x8] ;  /* 0x0000080618061981 */ /* 0x000164000c1e1b00 */
.L_x_332:
[----:B------:R-:W-:Y:S05]  /*1a80*/  BSYNC.RECONVERGENT B1 ;  /* 0x0000000000017941 */ /* 0x000fea0003800200 */
.L_x_331:
[----:B------:R-:W-:Y:S04]  /*1a90*/  BSSY.RECONVERGENT B1, `(.L_x_333) ;  /* 0x0000007000017945 */ /* 0x000fe80003800200 */
[----:B------:R-:W-:Y:S05]  /*1aa0*/  @P0 BRA `(.L_x_334) ;  /* 0x0000000000140947 */ /* 0x000fea0003800000 */
[----:B------:R-:W-:-:S13]  /*1ab0*/  ISETP.GE.AND P0, PT, R8, R31, PT ;  /* 0x0000001f0800720c */ /* 0x000fda0003f06270 */
[----:B------:R1:W5:Y:S04]  /*1ac0*/  @P0 LDG.E.64 R8, desc[UR6][R24.64+0x1000] ;  /* 0x0010000618080981 */ /* 0x000368000c1e1b00 */
[----:B------:R1:W5:Y:S04]  /*1ad0*/  @P0 LDG.E.64 R10, desc[UR6][R24.64+0x1008] ;  /* 0x00100806180a0981 */ /* 0x000368000c1e1b00 */
[----:B------:R1:W5:Y:S04]  /*1ae0*/  @!P0 LDG.E.64 R8, desc[UR6][R20.64+0x1000] ;  /* 0x0010000614088981 */ /* 0x000368000c1e1b00 */
[----:B------:R1:W5:Y:S02]  /*1af0*/  @!P0 LDG.E.64 R10, desc[UR6][R20.64+0x1008] ;  /* 0x00100806140a8981 */ /* 0x000364000c1e1b00 */
.L_x_334:
[----:B------:R-:W-:Y:S05]  /*1b00*/  BSYNC.RECONVERGENT B1 ;  /* 0x0000000000017941 */ /* 0x000fea0003800200 */
.L_x_333:
[----:B------:R-:W-:Y:S04]  /*1b10*/  BSSY.RECONVERGENT B1, `(.L_x_335) ;  /* 0x0000007000017945 */ /* 0x000fe80003800200 */
[----:B------:R-:W-:Y:S05]  /*1b20*/  @P2 BRA `(.L_x_336) ;  /* 0x0000000000142947 */ /* 0x000fea0003800000 */
[----:B------:R-:W-:-:S13]  /*1b30*/  ISETP.GE.AND P0, PT, R12, R31, PT ;  /* 0x0000001f0c00720c */ /* 0x000fda0003f06270 */
[----:B------:R2:W5:Y:S04]  /*1b40*/  @P0 LDG.E.64 R12, desc[UR6][R24.64+0x2000] ;  /* 0x00200006180c0981 */ /* 0x000568000c1e1b00 */
[----:B------:R2:W5:Y:S04]  /*1b50*/  @P0 LDG.E.64 R14, desc[UR6][R24.64+0x2008] ;  /* 0x00200806180e0981 */ /* 0x000568000c1e1b00 */
[----:B------:R2:W5:Y:S04]  /*1b60*/  @!P0 LDG.E.64 R12, desc[UR6][R20.64+0x2000] ;  /* 0x00200006140c8981 */ /* 0x000568000c1e1b00 */
[----:B------:R2:W5:Y:S02]  /*1b70*/  @!P0 LDG.E.64 R14, desc[UR6][R20.64+0x2008] ;  /* 0x00200806140e8981 */ /* 0x000564000c1e1b00 */
.L_x_336:
[----:B------:R-:W-:Y:S05]  /*1b80*/  BSYNC.RECONVERGENT B1 ;  /* 0x0000000000017941 */ /* 0x000fea0003800200 */
.L_x_335:
[----:B------:R-:W-:Y:S05]  /*1b90*/  @P3 BRA `(.L_x_330) ;  /* 0x0000000000143947 */ /* 0x000fea0003800000 */
[----:B------:R-:W-:-:S13]  /*1ba0*/  ISETP.GE.AND P0, PT, R16, R31, PT ;  /* 0x0000001f1000720c */ /* 0x000fda0003f06270 */
[----:B------:R3:W5:Y:S04]  /*1bb0*/  @P0 LDG.E.64 R16, desc[UR6][R24.64+0x3000] ;  /* 0x0030000618100981 */ /* 0x000768000c1e1b00 */
[----:B------:R3:W5:Y:S04]  /*1bc0*/  @P0 LDG.E.64 R18, desc[UR6][R24.64+0x3008] ;  /* 0x0030080618120981 */ /* 0x000768000c1e1b00 */
[----:B------:R3:W5:Y:S04]  /*1bd0*/  @!P0 LDG.E.64 R16, desc[UR6][R20.64+0x3000] ;  /* 0x0030000614108981 */ /* 0x000768000c1e1b00 */
[----:B------:R3:W5:Y:S02]  /*1be0*/  @!P0 LDG.E.64 R18, desc[UR6][R20.64+0x3008] ;  /* 0x0030080614128981 */ /* 0x000764000c1e1b00 */
.L_x_330:
[----:B------:R-:W-:Y:S05]  /*1bf0*/  BSYNC.RECONVERGENT B0 ;  /* 0x0000000000007941 */ /* 0x000fea0003800200 */
.L_x_322:
[----:B------:R-:W0:Y:S01]  /*1c00*/  S2UR UR5, SR_CgaCtaId ;  /* 0x00000000000579c3 */ /* 0x000e220000008800 */
[----:B------:R-:W-:Y:S02]  /*1c10*/  UMOV UR4, 0x400 ;  /* 0x0000040000047882 */ /* 0x000fe40000000000 */
[----:B0-----:R-:W-:-:S06]  /*1c20*/  ULEA UR4, UR5, UR4, 0x18 ;  /* 0x0000000405047291 */ /* 0x001fcc000f8ec0ff */
[----:B-1234-:R-:W-:-:S05]  /*1c30*/  LEA R21, R0, UR4, 0x4 ;  /* 0x0000000400157c11 */ /* 0x01efca000f8e20ff */
        /* <DEDUP_REMOVED lines=8> */
[----:B0-----:R-:W-:-:S04]  /*1cc0*/  VIMNMX R10, PT, PT, R2, R3, PT ;  /* 0x00000003020a7248 */ /* 0x001fc80003fe0100 */
[C---:B------:R-:W-:Y:S01]  /*1cd0*/  ISETP.GE.AND P0, PT, R10.reuse, R22, PT ;  /* 0x000000160a00720c */ /* 0x040fe20003f06270 */
[----:B------:R-:W-:Y:S01]  /*1ce0*/  IMAD.IADD R20, R10, 0x1, -R22 ;  /* 0x000000010a147824 */ /* 0x000fe200078e0a16 */
[----:B------:R-:W-:-:S04]  /*1cf0*/  VIMNMX R5, PT, PT, R31, R10, PT ;  /* 0x0000000a1f057248 */ /* 0x000fc80003fe0100 */
[----:B------:R-:W-:-:S04]  /*1d00*/  SEL R20, R20, RZ, P0 ;  /* 0x000000ff14147207 */ /* 0x000fc80000000000 */
[----:B------:R-:W-:-:S13]  /*1d10*/  ISETP.GE.AND P0, PT, R20, R5, PT ;  /* 0x000000051400720c */ /* 0x000fda0003f06270 */
[----:B-1----:R-:W-:Y:S05]  /*1d20*/  @P0 BRA `(.L_x_338) ;  /* 0x0000000000440947 */ /* 0x002fea0003800000 */
[----:B------:R-:W-:Y:S02]  /*1d30*/  IMAD.MOV.U32 R9, RZ, RZ, R5 ;  /* 0x000000ffff097224 */ /* 0x000fe400078e0005 */
[----:B------:R-:W-:-:S07]  /*1d40*/  IMAD.IADD R11, R31, 0x1, R10 ;  /* 0x000000011f0b7824 */ /* 0x000fce00078e020a */
.L_x_339:
        /* <DEDUP_REMOVED lines=15> */
.L_x_338:
[----:B------:R-:W-:Y:S05]  /*1e40*/  BSYNC.RECONVERGENT B0 ;  /* 0x0000000000007941 */ /* 0x000fea0003800200 */
.L_x_337:
        /* <DEDUP_REMOVED lines=17> */
[----:B------:R-:W-:Y:S02]  /*1f60*/  @!P1 IMAD.MOV R22, RZ, RZ, R24 ;  /* 0x000000ffff169224 */ /* 0x000fe400078e0218 */
[----:B------:R-:W-:Y:S01]  /*1f70*/  VIADD R24, R20, 0x1 ;  /* 0x0000000114187836 */ /* 0x000fe20000000000 */
[----:B------:R-:W1:Y:S01]  /*1f80*/  @!P1 LDS.128 R16, [R16+0x10] ;  /* 0x0000100010109984 */ /* 0x000e620000000c00 */
[----:B------:R-:W-:Y:S01]  /*1f90*/  @P1 IMAD.MOV R24, RZ, RZ, R20 ;  /* 0x000000ffff181224 */ /* 0x000fe200078e0214 */
[----:B------:R-:W-:Y:S01]  /*1fa0*/  ISETP.GE.AND P3, PT, R22, R3, PT ;  /* 0x000000031600720c */ /* 0x000fe20003f66270 */
[----:B0-----:R-:W-:Y:S02]  /*1fb0*/  @P1 IMAD.MOV.U32 R29, RZ, RZ, R12 ;  /* 0x000000ffff1d1224 */ /* 0x001fe400078e000c */
[----:B------:R-:W-:Y:S02]  /*1fc0*/  @P1 IMAD.MOV.U32 R9, RZ, RZ, R13 ;  /* 0x000000ffff091224 */ /* 0x000fe400078e000d */
[----:B-1----:R-:W-:-:S02]  /*1fd0*/  @!P1 IMAD.MOV.U32 R4, RZ, RZ, R16 ;  /* 0x000000ffff049224 */ /* 0x002fc400078e0010 */
[----:B------:R-:W-:Y:S02]  /*1fe0*/  @!P1 IMAD.MOV.U32 R30, RZ, RZ, R17 ;  /* 0x000000ffff1e9224 */ /* 0x000fe400078e0011 */
[----:B------:R-:W-:-:S04]  /*1ff0*/  VIADD R16, R24, 0x1 ;  /* 0x0000000118107836 */ /* 0x000fc80000000000 */
[----:B------:R-:W-:Y:S01]  /*2000*/  @!P3 ISETP.GE.U32.AND P0, PT, R29, R4, PT ;  /* 0x000000041d00b20c */ /* 0x000fe20003f06070 */
[----:B------:R-:W-:-:S03]  /*2010*/  VIADD R12, R22, 0x1 ;  /* 0x00000001160c7836 */ /* 0x000fc60000000000 */
[----:B------:R-:W-:-:S04]  /*2020*/  @!P3 ISETP.GE.U32.AND.EX P0, PT, R9, R30, PT, P0 ;  /* 0x0000001e0900b20c */ /* 0x000fc80003f06100 */
[----:B------:R-:W-:Y:S02]  /*2030*/  @!P3 ISETP.GE.OR P2, PT, R24, R31, !P0 ;  /* 0x0000001f1800b20c */ /* 0x000fe40004746670 */
[----:B------:R-:W-:Y:S02]  /*2040*/  PLOP3.LUT P3, PT, PT, PT, PT, 0x8, 0x80 ;  /* 0x000000000080781c */ /* 0x000fe40003f6e170 */
[----:B------:R-:W-:Y:S02]  /*2050*/  SEL R32, R29, R4, P2 ;  /* 0x000000041d207207 */ /* 0x000fe40001000000 */
[----:B------:R-:W-:-:S07]  /*2060*/  SEL R33, R9, R30, P2 ;  /* 0x0000001e09217207 */ /* 0x000fce0001000000 */
[----:B------:R-:W-:Y:S02]  /*2070*/  @P2 IMAD.MOV R16, RZ, RZ, R24 ;  /* 0x000000ffff102224 */ /* 0x000fe400078e0218 */
[----:B------:R-:W-:Y:S02]  /*2080*/  @!P2 IMAD.MOV R12, RZ, RZ, R22 ;  /* 0x000000ffff0ca224 */ /* 0x000fe400078e0216 */
[C---:B------:R-:W-:Y:S01]  /*2090*/  VIADD R36, R16.reuse, 0x1 ;  /* 0x0000000110247836 */ /* 0x040fe20000000000 */
[----:B------:R-:W-:Y:S02]  /*20a0*/  @!P2 LEA R20, R16, UR4, 0x4 ;  /* 0x000000041014ac11 */ /* 0x000fe4000f8e20ff */
[C---:B------:R-:W-:Y:S02]  /*20b0*/  @P2 LEA R24, R12.reuse, UR4, 0x4 ;  /* 0x000000040c182c11 */ /* 0x040fe4000f8e20ff */
[----:B------:R-:W-:Y:S02]  /*20c0*/  ISETP.GE.AND P4, PT, R12, R3, PT ;  /* 0x000000030c00720c */ /* 0x000fe40003f86270 */
        /* <DEDUP_REMOVED lines=11> */
[----:B------:R-:W-:Y:S01]  /*2180*/  @P1 IMAD.MOV.U32 R11, RZ, RZ, R15 ;  /* 0x000000ffff0b1224 */ /* 0x000fe200078e000f */
[----:B------:R-:W-:Y:S01]  /*2190*/  @!P4 ISETP.GE.U32.AND.EX P0, PT, R9, R30, PT, P0 ;  /* 0x0000001e0900c20c */ /* 0x000fe20003f06100 */
[----:B------:R-:W-:-:S02]  /*21a0*/  @!P1 IMAD.MOV.U32 R6, RZ, RZ, R18 ;  /* 0x000000ffff069224 */ /* 0x000fc400078e0012 */
[----:B------:R-:W-:Y:S01]  /*21b0*/  @!P1 IMAD.MOV.U32 R7, RZ, RZ, R19 ;  /* 0x000000ffff079224 */ /* 0x000fe200078e0013 */
[----:B------:R-:W-:Y:S02]  /*21c0*/  @!P4 ISETP.GE.OR P3, PT, R16, R31, !P0 ;  /* 0x0000001f1000c20c */ /* 0x000fe40004766670 */
[----:B------:R-:W-:Y:S01]  /*21d0*/  SEL R34, R10, R6, P2 ;  /* 0x000000060a227207 */ /* 0x000fe20001000000 */
[----:B------:R-:W-:Y:S01]  /*21e0*/  @!P2 IMAD.MOV.U32 R6, RZ, RZ, R22 ;  /* 0x000000ffff06a224 */ /* 0x000fe200078e0016 */
[----:B------:R-:W-:Y:S01]  /*21f0*/  SEL R21, R9, R30, P3 ;  /* 0x0000001e09157207 */ /* 0x000fe20001800000 */
[----:B------:R-:W-:Y:S01]  /*2200*/  @P2 IMAD.MOV.U32 R10, RZ, RZ, R26 ;  /* 0x000000ffff0a2224 */ /* 0x000fe200078e001a */
[----:B------:R-:W-:Y:S01]  /*2210*/  SEL R35, R11, R7, P2 ;  /* 0x000000070b237207 */ /* 0x000fe20001000000 */
[----:B------:R-:W-:Y:S01]  /*2220*/  @!P2 IMAD.MOV.U32 R7, RZ, RZ, R23 ;  /* 0x000000ffff07a224 */ /* 0x000fe200078e0017 */
[----:B------:R-:W-:Y:S01]  /*2230*/  PLOP3.LUT P1, PT, PT, PT, PT, 0x8, 0x80 ;  /* 0x000000000080781c */ /* 0x000fe20003f2e170 */
[----:B------:R-:W-:Y:S01]  /*2240*/  @P2 IMAD.MOV.U32 R11, RZ, RZ, R27 ;  /* 0x000000ffff0b2224 */ /* 0x000fe200078e001b */
[----:B------:R-:W-:-:S03]  /*2250*/  SEL R22, R10, R6, P3 ;  /* 0x000000060a167207 */ /* 0x000fc60001800000 */
[----:B------:R-:W-:Y:S01]  /*2260*/  @P3 IMAD.MOV R36, RZ, RZ, R16 ;  /* 0x000000ffff243224 */ /* 0x000fe200078e0210 */
[----:B------:R-:W-:Y:S01]  /*2270*/  SEL R23, R11, R7, P3 ;  /* 0x000000070b177207 */ /* 0x000fe20001800000 */
[----:B------:R-:W-:-:S03]  /*2280*/  @!P3 IMAD.MOV R20, RZ, RZ, R12 ;  /* 0x000000ffff14b224 */ /* 0x000fc600078e020c */
[----:B------:R-:W-:Y:S02]  /*2290*/  @!P3 LEA R12, R36, UR4, 0x4 ;  /* 0x00000004240cbc11 */ /* 0x000fe4000f8e20ff */
[C---:B------:R-:W-:Y:S02]  /*22a0*/  @P3 LEA R16, R20.reuse, UR4, 0x4 ;  /* 0x0000000414103c11 */ /* 0x040fe4000f8e20ff */
[----:B------:R-:W-:Y:S02]  /*22b0*/  ISETP.GE.AND P4, PT, R20, R3, PT ;  /* 0x000000031400720c */ /* 0x000fe40003f86270 */
[----:B------:R-:W0:Y:S01]  /*22c0*/  @!P3 LDS.128 R12, [R12] ;  /* 0x000000000c0cb984 */ /* 0x000e220000000c00 */
[----:B------:R-:W-:-:S03]  /*22d0*/  SEL R20, R29, R4, P3 ;  /* 0x000000041d147207 */ /* 0x000fc60001800000 */
[----:B------:R-:W1:Y:S01]  /*22e0*/  @P3 LDS.128 R16, [R16] ;  /* 0x0000000010103984 */ /* 0x000e620000000c00 */
[----:B0-----:R-:W-:Y:S02]  /*22f0*/  @!P3 IMAD.MOV.U32 R4, RZ, RZ, R12 ;  /* 0x000000ffff04b224 */ /* 0x001fe400078e000c */
[----:B------:R-:W-:Y:S02]  /*2300*/  @!P3 IMAD.MOV.U32 R30, RZ, RZ, R13 ;  /* 0x000000ffff1eb224 */ /* 0x000fe400078e000d */
[----:B-1----:R-:W-:Y:S02]  /*2310*/  @P3 IMAD.MOV.U32 R29, RZ, RZ, R16 ;  /* 0x000000ffff1d3224 */ /* 0x002fe400078e0010 */
[----:B------:R-:W-:Y:S02]  /*2320*/  @P3 IMAD.MOV.U32 R9, RZ, RZ, R17 ;  /* 0x000000ffff093224 */ /* 0x000fe400078e0011 */
[----:B------:R-:W-:Y:S01]  /*2330*/  @!P3 IMAD.MOV.U32 R6, RZ, RZ, R14 ;  /* 0x000000ffff06b224 */ /* 0x000fe200078e000e */
[----:B------:R-:W-:Y:S01]  /*2340*/  BAR.SYNC.DEFER_BLOCKING 0x0 ;  /* 0x0000000000007b1d */ /* 0x000fe20000010000 */
[----:B------:R-:W-:Y:S01]  /*2350*/  @!P4 ISETP.GE.U32.AND P0, PT, R29, R4, PT ;  /* 0x000000041d00c20c */ /* 0x000fe20003f06070 */
[----:B------:R-:W-:-:S02]  /*2360*/  @!P3 IMAD.MOV.U32 R7, RZ, RZ, R15 ;  /* 0x000000ffff07b224 */ /* 0x000fc400078e000f */
        /* <DEDUP_REMOVED lines=11> */
[----:B------:R-:W-:Y:S01]  /*2420*/  IMAD.MOV.U32 R5, RZ, RZ, R13 ;  /* 0x000000ffff057224 */ /* 0x000fe200078e000d */
[----:B------:R-:W-:Y:S06]  /*2430*/  BRA.U !UP0, `(.L_x_340) ;  /* 0x0000000108a87547 */ /* 0x000fec000b800000 */
[----:B------:R-:W0:Y:S01]  /*2440*/  S2R R13, SR_LANEID ;  /* 0x00000000000d7919 */ /* 0x000e220000000000 */
[----:B------:R-:W-:Y:S01]  /*2450*/  LOP3.LUT R2, R2, 0xf80, RZ, 0xc0, !PT ;  /* 0x00000f8002027812 */ /* 0x000fe200078ec0ff */
[----:B------:R-:W1:Y:S01]  /*2460*/  LDCU.64 UR8, c[0x0][0x3a0] ;  /* 0x00007400ff0877ac */ /* 0x000e620008000a00 */
[----:B------:R-:W-:-:S03]  /*2470*/  ISETP.NE.AND P0, PT, R0, RZ, PT ;  /* 0x000000ff0000720c */ /* 0x000fc60003f05270 */
[----:B0-----:R-:W-:-:S05]  /*2480*/  IMAD R12, R13, 0x4, R2 ;  /* 0x000000040d0c7824 */ /* 0x001fca00078e0202 */
[----:B------:R-:W-:-:S05]  /*2490*/  LEA R29, R12, UR4, 0x4 ;  /* 0x000000040c1d7c11 */ /* 0x000fca000f8e20ff */
[----:B------:R-:W-:Y:S01]  /*24a0*/  IMAD R30, R13, -0x30, R29 ;  /* 0xffffffd00d1e7824 */ /* 0x000fe200078e021d */
        /* <DEDUP_REMOVED lines=8> */
[----:B0-----:R-:W-:-:S03]  /*2530*/  LOP3.LUT R5, R0, 0x1f, RZ, 0xc0, !PT ;  /* 0x0000001f00057812 */ /* 0x001fc600078ec0ff */
[----:B------:R-:W-:Y:S02]  /*2540*/  LDS.128 R12, [R30+0x600] ;  /* 0x000600001e0c7984 */ /* 0x000fe40000000c00 */
[----:B------:R-:W-:Y:S02]  /*2550*/  IMAD.IADD R5, R2, 0x1, R5 ;  /* 0x0000000102057824 */ /* 0x000fe400078e0205 */
[----:B------:R0:W-:Y:S02]  /*2560*/  @!P0 STS [UR4+0x4000], R3 ;  /* 0x00400003ff008988 */ /* 0x0001e40008000804 */
[C---:B------:R-:W-:Y:S01]  /*2570*/  VIADD R7, R5.reuse, 0x20 ;  /* 0x0000002005077836 */ /* 0x040fe20000000000 */
[----:B------:R-:W-:Y:S01]  /*2580*/  BAR.SYNC.DEFER_BLOCKING 0x0 ;  /* 0x0000000000007b1d */ /* 0x000fe20000010000 */
[----:B------:R-:W-:Y:S01]  /*2590*/  IADD3 R28, P2, PT, R28, R5, RZ ;  /* 0x000000051c1c7210 */ /* 0x000fe20007f5e0ff */
[----:B------:R-:W-:-:S03]  /*25a0*/  VIADD R9, R5, 0x40 ;  /* 0x0000004005097836 */ /* 0x000fc60000000000 */
[----:B-1----:R-:W-:Y:S01]  /*25b0*/  LEA R2, P3, R28, UR8, 0x4 ;  /* 0x000000081c027c11 */ /* 0x002fe2000f8620ff */
[----:B0-----:R-:W-:-:S05]  /*25c0*/  IMAD.X R3, RZ, RZ, RZ, P2 ;  /* 0x000000ffff037224 */ /* 0x001fca00010e06ff */
[----:B------:R-:W-:Y:S01]  /*25d0*/  LEA.HI.X R3, R28, UR9, R3, 0x4, P3 ;  /* 0x000000091c037c11 */ /* 0x000fe200098f2403 */
[----:B------:R-:W0:Y:S02]  /*25e0*/  LDS R8, [UR4+0x4000] ;  /* 0x00400004ff087984 */ /* 0x000e240008000800 */
[CC--:B0-----:R-:W-:Y:S01]  /*25f0*/  ISETP.GE.AND P0, PT, R5.reuse, R8.reuse, PT ;  /* 0x000000080500720c */ /* 0x0c1fe20003f06270 */
[----:B------:R-:W-:Y:S01]  /*2600*/  VIADD R5, R5, 0x60 ;  /* 0x0000006005057836 */ /* 0x000fe20000000000 */
[-C--:B------:R-:W-:Y:S02]  /*2610*/  ISETP.GE.AND P1, PT, R7, R8.reuse, PT ;  /* 0x000000080700720c */ /* 0x080fe40003f26270 */
        /* <DEDUP_REMOVED lines=12> */
.L_x_340:
        /* <DEDUP_REMOVED lines=17> */
[--C-:B------:R-:W-:Y:S02]  /*27f0*/  IMAD.IADD R7, R2, 0x1, R5.reuse ;  /* 0x0000000102077824 */ /* 0x100fe400078e0205 */
[----:B------:R0:W-:Y:S01]  /*2800*/  @!P0 STS [UR4+0x4000], R3 ;  /* 0x00400003ff008988 */ /* 0x0001e20008000804 */
[----:B------:R-:W-:Y:S02]  /*2810*/  IMAD.IADD R5, R28, 0x1, R5 ;  /* 0x000000011c057824 */ /* 0x000fe400078e0205 */
[----:B------:R-:W-:Y:S01]  /*2820*/  VIADD R9, R7, 0x20 ;  /* 0x0000002007097836 */ /* 0x000fe20000000000 */
[----:B------:R-:W-:Y:S02]  /*2830*/  BAR.SYNC.DEFER_BLOCKING 0x0 ;  /* 0x0000000000007b1d */ /* 0x000fe40000010000 */
[----:B------:R-:W-:-:S04]  /*2840*/  IADD3 R5, P2, PT, R2, R5, RZ ;  /* 0x0000000502057210 */ /* 0x000fc80007f5e0ff */
[----:B-1----:R-:W-:Y:S01]  /*2850*/  LEA R2, P3, R5, UR8, 0x4 ;  /* 0x0000000805027c11 */ /* 0x002fe2000f8620ff */
[----:B------:R-:W-:-:S05]  /*2860*/  IMAD.X R0, RZ, RZ, RZ, P2 ;  /* 0x000000ffff007224 */ /* 0x000fca00010e06ff */
[----:B0-----:R-:W-:Y:S01]  /*2870*/  LEA.HI.X R3, R5, UR9, R0, 0x4, P3 ;  /* 0x0000000905037c11 */ /* 0x001fe200098f2400 */
[----:B------:R-:W0:Y:S02]  /*2880*/  LDS R8, [UR4+0x4000] ;  /* 0x00400004ff087984 */ /* 0x000e240008000800 */
[-C--:B0-----:R-:W-:Y:S01]  /*2890*/  ISETP.GE.AND P1, PT, R9, R8.reuse, PT ;  /* 0x000000080900720c */ /* 0x081fe20003f26270 */
[C---:B------:R-:W-:Y:S01]  /*28a0*/  VIADD R9, R7.reuse, 0x40 ;  /* 0x0000004007097836 */ /* 0x040fe20000000000 */
[C---:B------:R-:W-:Y:S01]  /*28b0*/  ISETP.GE.AND P0, PT, R7.reuse, R8, PT ;  /* 0x000000080700720c */ /* 0x040fe20003f06270 */
[----:B------:R-:W-:-:S03]  /*28c0*/  VIADD R7, R7, 0x60 ;  /* 0x0000006007077836 */ /* 0x000fc60000000000 */
[-C--:B------:R-:W-:Y:S02]  /*28d0*/  ISETP.GE.AND P2, PT, R9, R8.reuse, PT ;  /* 0x000000080900720c */ /* 0x080fe40003f46270 */
        /* <DEDUP_REMOVED lines=11> */
.L_x_341:
        /* <DEDUP_REMOVED lines=15> */
.L_x_487:


//--------------------- .text._ZN3cub18CUB_300001_SM_10006detail10merge_sort30DeviceMergeSortPartitionKernelIN6thrust24THRUST_300001_SM_1000_NS6detail15normal_iteratorINS5_10device_ptrI6MortonEEEEj13CompareMortonS9_EEvbT_PT2_T0_SG_PSG_T1_SG_i --------------------------
	.section	.text._ZN3cub18CUB_300001_SM_10006detail10merge_sort30DeviceMergeSortPartitionKernelIN6thrust24THRUST_300001_SM_1000_NS6detail15normal_iteratorINS5_10device_ptrI6MortonEEEEj13CompareMortonS9_EEvbT_PT2_T0_SG_PSG_T1_SG_i,"ax",@progbits
	.align	128
        .global         _ZN3cub18CUB_300001_SM_10006detail10merge_sort30DeviceMergeSortPartitionKernelIN6thrust24THRUST_300001_SM_1000_NS6detail15normal_iteratorINS5_10device_ptrI6MortonEEEEj13CompareMortonS9_EEvbT_PT2_T0_SG_PSG_T1_SG_i
        .type           _ZN3cub18CUB_300001_SM_10006detail10merge_sort30DeviceMergeSortPartitionKernelIN6thrust24THRUST_300001_SM_1000_NS6detail15normal_iteratorINS5_10device_ptrI6MortonEEEEj13CompareMortonS9_EEvbT_PT2_T0_SG_PSG_T1_SG_i,@function
        .size           _ZN3cub18CUB_300001_SM_10006detail10merge_sort30DeviceMergeSortPartitionKernelIN6thrust24THRUST_300001_SM_1000_NS6detail15normal_iteratorINS5_10device_ptrI6MortonEEEEj13CompareMortonS9_EEvbT_PT2_T0_SG_PSG_T1_SG_i,(.L_x_488 - _ZN3cub18CUB_300001_SM_10006detail10merge_sort30DeviceMergeSortPartitionKernelIN6thrust24THRUST_300001_SM_1000_NS6detail15normal_iteratorINS5_10device_ptrI6MortonEEEEj13CompareMortonS9_EEvbT_PT2_T0_SG_PSG_T1_SG_i)
        .other          _ZN3cub18CUB_300001_SM_10006detail10merge_sort30DeviceMergeSortPartitionKernelIN6thrust24THRUST_300001_SM_1000_NS6detail15normal_iteratorINS5_10device_ptrI6MortonEEEEj13CompareMortonS9_EEvbT_PT2_T0_SG_PSG_T1_SG_i,@"STO_CUDA_ENTRY STV_DEFAULT"
_ZN3cub18CUB_300001_SM_10006detail10merge_sort30DeviceMergeSortPartitionKernelIN6thrust24THRUST_300001_SM_1000_NS6detail15normal_iteratorINS5_10device_ptrI6MortonEEEEj13CompareMortonS9_EEvbT_PT2_T0_SG_PSG_T1_SG_i:
.text._ZN3cub18CUB_300001_SM_10006detail10merge_sort30DeviceMergeSortPartitionKernelIN6thrust24THRUST_300001_SM_1000_NS6detail15normal_iteratorINS5_10device_ptrI6MortonEEEEj13CompareMortonS9_EEvbT_PT2_T0_SG_PSG_T1_SG_i:
        /* <DEDUP_REMOVED lines=49> */
.L_x_346:
        /* <DEDUP_REMOVED lines=10> */
[C---:B------:R-:W-:Y:S02]  /*03b0*/  LEA R10, P0, R7.reuse, UR4, 0x4 ;  /* 0x00000004070a7c11 */ /* 0x040fe4000f8020ff */
[----:B------:R-:W2:Y:S02]  /*03c0*/  LDG.E.64 R8, desc[UR8][R8.64] ;  /* 0x0000000808087981 */ /* 0x000ea4000c1e1b00 */
[----:B------:R-:W-:-:S06]  /*03d0*/  LEA.HI.X R11, R7, UR5, R14, 0x4, P0 ;  /* 0x00000005070b7c11 */ /* 0x000fcc00080f240e */
[----:B------:R-:W2:Y:S02]  /*03e0*/  LDG.E.64 R10, desc[UR8][R10.64] ;  /* 0x000000080a0a7981 */ /* 0x000ea4000c1e1b00 */
[----:B--2---:R-:W-:-:S04]  /*03f0*/  ISETP.GE.U32.AND P0, PT, R10, R8, PT ;  /* 0x000000080a00720c */ /* 0x004fc80003f06070 */
[----:B------:R-:W-:-:S04]  /*0400*/  ISETP.GE.U32.AND.EX P0, PT, R11, R9, PT, P0 ;  /* 0x000000090b00720c */ /* 0x000fc80003f06100 */
[----:B------:R-:W-:-:S09]  /*0410*/  SEL R5, R12, R5, !P0 ;  /* 0x000000050c057207 */ /* 0x000fd20004000000 */
[----:B------:R-:W-:-:S05]  /*0420*/  @P0 VIADD R6, R12, 0x1 ;  /* 0x000000010c060836 */ /* 0x000fca0000000000 */
[----:B------:R-:W-:-:S13]  /*0430*/  ISETP.GE.U32.AND P0, PT, R6, R5, PT ;  /* 0x000000050600720c */ /* 0x000fda0003f06070 */
[----:B------:R-:W-:Y:S05]  /*0440*/  @!P0 BRA `(.L_x_346) ;  /* 0xfffffffc00b08947 */ /* 0x000fea000383ffff */
.L_x_345:
[----:B------:R-:W-:Y:S05]  /*0450*/  BSYNC.RECONVERGENT B1 ;  /* 0x0000000000017941 */ /* 0x000fea0003800200 */
.L_x_344:
[----:B------:R-:W-:Y:S05]  /*0460*/  BRA `(.L_x_347) ;  /* 0x00000000006c7947 */ /* 0x000fea0003800000 */
.L_x_343:
[----:B------:R-:W-:Y:S01]  /*0470*/  IMAD.IADD R7, R7, 0x1, -R2 ;  /* 0x0000000107077824 */ /* 0x000fe200078e0a02 */
[----:B------:R-:W-:Y:S01]  /*0480*/  VIADDMNMX.U32 R5, R2, -R3, R4, PT ;  /* 0x8000000302057246 */ /* 0x000fe20003800004 */
[----:B------:R-:W0:Y:S03]  /*0490*/  LDCU.64 UR4, c[0x0][0x390] ;  /* 0x00007200ff0477ac */ /* 0x000e260008000a00 */
[----:B------:R-:W-:-:S05]  /*04a0*/  VIMNMX.U32 R6, PT, PT, R4, R7, !PT ;  /* 0x0000000704067248 */ /* 0x000fca0007fe0000 */
[----:B------:R-:W-:-:S05]  /*04b0*/  IMAD.IADD R6, R6, 0x1, -R7 ;  /* 0x0000000106067824 */ /* 0x000fca00078e0a07 */
[----:B------:R-:W-:-:S13]  /*04c0*/  ISETP.GE.U32.AND P0, PT, R6, R5, PT ;  /* 0x000000050600720c */ /* 0x000fda0003f06070 */
[----:B0-----:R-:W-:Y:S05]  /*04d0*/  @P0 BRA `(.L_x_347) ;  /* 0x0000000000500947 */ /* 0x001fea0003800000 */
.L_x_348:
        /* <DEDUP_REMOVED lines=20> */
.L_x_347:
[----:B------:R-:W-:Y:S05]  /*0620*/  BSYNC.RECONVERGENT B0 ;  /* 0x0000000000007941 */ /* 0x000fea0003800200 */
.L_x_342:
[----:B------:R-:W0:Y:S01]  /*0630*/  LDC.64 R4, c[0x0][0x3a0] ;  /* 0x0000e800ff047b82 */ /* 0x000e220000000a00 */
[----:B------:R-:W-:Y:S02]  /*0640*/  IMAD.IADD R3, R3, 0x1, R6 ;  /* 0x0000000103037824 */ /* 0x000fe400078e0206 */
[----:B0-----:R-:W-:-:S05]  /*0650*/  IMAD.WIDE.U32 R4, R0, 0x4, R4 ;  /* 0x0000000400047825 */ /* 0x001fca00078e0004 */
[----:B------:R-:W-:Y:S01]  /*0660*/  STG.E desc[UR8][R4.64], R3 ;  /* 0x0000000304007986 */ /* 0x000fe2000c101908 */
[----:B------:R-:W-:Y:S05]  /*0670*/  EXIT ;  /* 0x000000000000794d */ /* 0x000fea0003800000 */
.L_x_349:
        /* <DEDUP_REMOVED lines=16> */
.L_x_488:


//--------------------- .text._ZN3cub18CUB_300001_SM_10006detail10merge_sort30DeviceMergeSortBlockSortKernelINS2_10policy_hubIN6thrust24THRUST_300001_SM_1000_NS6detail15normal_iteratorINS6_10device_ptrI6MortonEEEEE9Policy600ESC_PNS0_8NullTypeESC_SG_j13CompareMortonSA_SF_EEvbT0_T1_T2_T3_T4_PT6_PT7_T5_NS1_7vsmem_tE --------------------------
	.section	.text._ZN3cub18CUB_300001_SM_10006detail10merge_sort30DeviceMergeSortBlockSortKernelINS2_10policy_hubIN6thrust24THRUST_300001_SM_1000_NS6detail15normal_iteratorINS6_10device_ptrI6MortonEEEEE9Policy600ESC_PNS0_8NullTypeESC_SG_j13CompareMortonSA_SF_EEvbT0_T1_T2_T3_T4_PT6_PT7_T5_NS1_7vsmem_tE,"ax",@progbits
	.align	128
        .global         _ZN3cub18CUB_300001_SM_10006detail10merge_sort30DeviceMergeSortBlockSortKernelINS2_10policy_hubIN6thrust24THRUST_300001_SM_1000_NS6detail15normal_iteratorINS6_10device_ptrI6MortonEEEEE9Policy600ESC_PNS0_8NullTypeESC_SG_j13CompareMortonSA_SF_EEvbT0_T1_T2_T3_T4_PT6_PT7_T5_NS1_7vsmem_tE
        .type           _ZN3cub18CUB_300001_SM_10006detail10merge_sort30DeviceMergeSortBlockSortKernelINS2_10policy_hubIN6thrust24THRUST_300001_SM_1000_NS6detail15normal_iteratorINS6_10device_ptrI6MortonEEEEE9Policy600ESC_PNS0_8NullTypeESC_SG_j13CompareMortonSA_SF_EEvbT0_T1_T2_T3_T4_PT6_PT7_T5_NS1_7vsmem_tE,@function
        .size           _ZN3cub18CUB_300001_SM_10006detail10merge_sort30DeviceMergeSortBlockSortKernelINS2_10policy_hubIN6thrust24THRUST_300001_SM_1000_NS6detail15normal_iteratorINS6_10device_ptrI6MortonEEEEE9Policy600ESC_PNS0_8NullTypeESC_SG_j13CompareMortonSA_SF_EEvbT0_T1_T2_T3_T4_PT6_PT7_T5_NS1_7vsmem_tE,(.L_x_489 - _ZN3cub18CUB_300001_SM_10006detail10merge_sort30DeviceMergeSortBlockSortKernelINS2_10policy_hubIN6thrust24THRUST_300001_SM_1000_NS6detail15normal_iteratorINS6_10device_ptrI6MortonEEEEE9Policy600ESC_PNS0_8NullTypeESC_SG_j13CompareMortonSA_SF_EEvbT0_T1_T2_T3_T4_PT6_PT7_T5_NS1_7vsmem_tE)
        .other          _ZN3cub18CUB_300001_SM_10006detail10merge_sort30DeviceMergeSortBlockSortKernelINS2_10policy_hubIN6thrust24THRUST_300001_SM_1000_NS6detail15normal_iteratorINS6_10device_ptrI6MortonEEEEE9Policy600ESC_PNS0_8NullTypeESC_SG_j13CompareMortonSA_SF_EEvbT0_T1_T2_T3_T4_PT6_PT7_T5_NS1_7vsmem_tE,@"STO_CUDA_ENTRY STV_DEFAULT"
_ZN3cub18CUB_300001_SM_10006detail10merge_sort30DeviceMergeSortBlockSortKernelINS2_10policy_hubIN6thrust24THRUST_300001_SM_1000_NS6detail15normal_iteratorINS6_10device_ptrI6MortonEEEEE9Policy600ESC_PNS0_8NullTypeESC_SG_j13CompareMortonSA_SF_EEvbT0_T1_T2_T3_T4_PT6_PT7_T5_NS1_7vsmem_tE:
.text._ZN3cub18CUB_300001_SM_10006detail10merge_sort30DeviceMergeSortBlockSortKernelINS2_10policy_hubIN6thrust24THRUST_300001_SM_1000_NS6detail15normal_iteratorINS6_10device_ptrI6MortonEEEEE9Policy600ESC_PNS0_8NullTypeESC_SG_j13CompareMortonSA_SF_EEvbT0_T1_T2_T3_T4_PT6_PT7_T5_NS1_7vsmem_tE:
        /* <DEDUP_REMOVED lines=123> */
.L_x_354:
        /* <DEDUP_REMOVED lines=44> */
.L_x_353:
        /* <DEDUP_REMOVED lines=16> */
.L_x_352:
[----:B------:R-:W-:Y:S05]  /*0b70*/  BSYNC.RECONVERGENT B0 ;  /* 0x0000000000007941 */ /* 0x000fea0003800200 */
.L_x_351:
        /* <DEDUP_REMOVED lines=103> */
[----:B------:R-:W0:Y:S01]  /*11f0*/  S2R R2, SR_TID.X ;  /* 0x0000000000027919 */ /* 0x000e220000002100 */
[----:B------:R-:W-:Y:S01]  /*1200*/  IMAD.MOV.U32 R7, RZ, RZ, R37 ;  /* 0x000000ffff077224 */ /* 0x000fe200078e0025 */
[----:B------:R-:W1:Y:S01]  /*1210*/  LDCU.64 UR4, c[0x0][0x398] ;  /* 0x00007300ff0477ac */ /* 0x000e620008000a00 */
[----:B------:R-:W-:Y:S01]  /*1220*/  IMAD.MOV.U32 R16, RZ, RZ, R31 ;  /* 0x000000ffff107224 */ /* 0x000fe200078e001f */
[----:B------:R-:W2:Y:S01]  /*1230*/  S2R R3, SR_CTAID.X ;  /* 0x0000000000037919 */ /* 0x000ea20000002500 */
[----:B------:R-:W-:Y:S02]  /*1240*/  IMAD.MOV.U32 R17, RZ, RZ, R30 ;  /* 0x000000ffff117224 */ /* 0x000fe400078e001e */
[----:B------:R-:W-:Y:S01]  /*1250*/  IMAD.MOV.U32 R18, RZ, RZ, R33 ;  /* 0x000000ffff127224 */ /* 0x000fe200078e0021 */
[----:B------:R3:W-:Y:S01]  /*1260*/  STS.128 [R11], R4 ;  /* 0x000000040b007388 */ /* 0x0007e20000000c00 */
[----:B------:R-:W-:-:S05]  /*1270*/  IMAD.MOV.U32 R19, RZ, RZ, R32 ;  /* 0x000000ffff137224 */ /* 0x000fca00078e0020 */
[----:B------:R-:W-:Y:S01]  /*1280*/  STS.128 [R11+0x10], R16 ;  /* 0x000010100b007388 */ /* 0x000fe20000000c00 */
[----:B---3--:R-:W-:Y:S02]  /*1290*/  IMAD.MOV.U32 R4, RZ, RZ, R21 ;  /* 0x000000ffff047224 */ /* 0x008fe400078e0015 */
[----:B------:R-:W-:Y:S02]  /*12a0*/  IMAD.MOV.U32 R5, RZ, RZ, R20 ;  /* 0x000000ffff057224 */ /* 0x000fe400078e0014 */
[----:B------:R-:W-:Y:S02]  /*12b0*/  IMAD.MOV.U32 R6, RZ, RZ, R12 ;  /* 0x000000ffff067224 */ /* 0x000fe400078e000c */
[----:B------:R-:W-:Y:S01]  /*12c0*/  IMAD.MOV.U32 R7, RZ, RZ, R13 ;  /* 0x000000ffff077224 */ /* 0x000fe200078e000d */
[----:B0-----:R-:W-:-:S04]  /*12d0*/  LOP3.LUT R2, R2, 0x1f, RZ, 0xc0, !PT ;  /* 0x0000001f02027812 */ /* 0x001fc800078ec0ff */
[----:B------:R0:W-:Y:S01]  /*12e0*/  STS.128 [R11+0x20], R4 ;  /* 0x000020040b007388 */ /* 0x0001e20000000c00 */
[----:B--2---:R-:W-:-:S05]  /*12f0*/  IMAD R2, R3, 0x400, R2 ;  /* 0x0000040003027824 */ /* 0x004fca00078e0202 */
[----:B------:R-:W-:Y:S01]  /*1300*/  IADD3 R25, P0, PT, R25, R2, RZ ;  /* 0x0000000219197210 */ /* 0x000fe20007f1e0ff */
[----:B0-----:R-:W-:Y:S02]  /*1310*/  IMAD.MOV.U32 R4, RZ, RZ, R10 ;  /* 0x000000ffff047224 */ /* 0x001fe400078e000a */
[----:B------:R-:W-:Y:S02]  /*1320*/  IMAD.MOV.U32 R5, RZ, RZ, R9 ;  /* 0x000000ffff057224 */ /* 0x000fe400078e0009 */
[----:B------:R-:W-:Y:S02]  /*1330*/  IMAD.MOV.U32 R6, RZ, RZ, R8 ;  /* 0x000000ffff067224 */ /* 0x000fe400078e0008 */
[----:B------:R-:W-:Y:S02]  /*1340*/  IMAD.MOV.U32 R7, RZ, RZ, R15 ;  /* 0x000000ffff077224 */ /* 0x000fe400078e000f */
[----:B------:R-:W-:Y:S01]  /*1350*/  IMAD.X R8, RZ, RZ, RZ, P0 ;  /* 0x000000ffff087224 */ /* 0x000fe200000e06ff */
        /* <DEDUP_REMOVED lines=17> */
.L_x_355:
        /* <DEDUP_REMOVED lines=37> */
.L_x_350:
        /* <DEDUP_REMOVED lines=185> */
.L_x_357:
[----:B------:R-:W-:Y:S05]  /*2250*/  BSYNC.RECONVERGENT B0 ;  /* 0x0000000000007941 */ /* 0x000fea0003800200 */
.L_x_356:
[----:B------:R-:W-:Y:S01]  /*2260*/  LEA R31, R28, UR4, 0x6 ;  /* 0x000000041c1f7c11 */ /* 0x000fe2000f8e30ff */
[----:B------:R-:W-:-:S07]  /*2270*/  IMAD.MOV.U32 R34, RZ, RZ, 0x2 ;  /* 0x00000002ff227424 */ /* 0x000fce00078e00ff */
.L_x_361:
        /* <DEDUP_REMOVED lines=42> */
.L_x_360:
        /* <DEDUP_REMOVED lines=16> */
.L_x_359:
[----:B------:R-:W-:Y:S05]  /*2620*/  BSYNC.RECONVERGENT B0 ;  /* 0x0000000000007941 */ /* 0x000fea0003800200 */
.L_x_358:
        /* <DEDUP_REMOVED lines=107> */
[----:B------:R-:W-:Y:S05]  /*2ce0*/  BRA.U !UP0, `(.L_x_362) ;  /* 0x0000000108bc7547 */ /* 0x000fea000b800000 */
[----:B------:R-:W-:Y:S01]  /*2cf0*/  IMAD.MOV.U32 R24, RZ, RZ, R35 ;  /* 0x000000ffff187224 */ /* 0x000fe200078e0023 */
[----:B------:R-:W-:Y:S01]  /*2d00*/  ISETP.NE.AND P0, PT, R28, RZ, PT ;  /* 0x000000ff1c00720c */ /* 0x000fe20003f05270 */
[----:B------:R-:W-:Y:S01]  /*2d10*/  IMAD.MOV.U32 R25, RZ, RZ, R32 ;  /* 0x000000ffff197224 */ /* 0x000fe200078e0020 */
[----:B------:R-:W-:Y:S01]  /*2d20*/  STS.128 [R31], R20 ;  /* 0x000000141f007388 */ /* 0x000fe20000000c00 */
[----:B------:R-:W-:Y:S01]  /*2d30*/  IMAD.MOV.U32 R26, RZ, RZ, R19 ;  /* 0x000000ffff1a7224 */ /* 0x000fe200078e0013 */
[----:B------:R-:W-:Y:S01]  /*2d40*/  LOP3.LUT R7, R7, 0x1f, RZ, 0xc0, !PT ;  /* 0x0000001f07077812 */ /* 0x000fe200078ec0ff */
[----:B------:R-:W-:Y:S01]  /*2d50*/  IMAD.MOV.U32 R27, RZ, RZ, R18 ;  /* 0x000000ffff1b7224 */ /* 0x000fe200078e0012 */
[----:B------:R-:W0:Y:S04]  /*2d60*/  S2R R30, SR_CTAID.X ;  /* 0x00000000001e7919 */ /* 0x000e280000002500 */
[----:B------:R1:W-:Y:S02]  /*2d70*/  STS.128 [R31+0x10], R24 ;  /* 0x000010181f007388 */ /* 0x0003e40000000c00 */
[----:B-1----:R-:W-:-:S02]  /*2d80*/  IMAD.MOV.U32 R24, RZ, RZ, R37 ;  /* 0x000000ffff187224 */ /* 0x002fc400078e0025 */
[----:B------:R-:W-:Y:S02]  /*2d90*/  IMAD.MOV.U32 R25, RZ, RZ, R36 ;  /* 0x000000ffff197224 */ /* 0x000fe400078e0024 */
[----:B------:R-:W-:Y:S02]  /*2da0*/  IMAD.MOV.U32 R26, RZ, RZ, R16 ;  /* 0x000000ffff1a7224 */ /* 0x000fe400078e0010 */
[----:B------:R-:W-:-:S05]  /*2db0*/  IMAD.MOV.U32 R27, RZ, RZ, R17 ;  /* 0x000000ffff1b7224 */ /* 0x000fca00078e0011 */
[----:B------:R1:W-:Y:S01]  /*2dc0*/  STS.128 [R31+0x20], R24 ;  /* 0x000020181f007388 */ /* 0x0003e20000000c00 */
[----:B0-----:R-:W-:-:S05]  /*2dd0*/  IMAD R7, R30, 0x400, R7 ;  /* 0x000004001e077824 */ /* 0x001fca00078e0207 */
[----:B------:R-:W-:Y:S01]  /*2de0*/  IADD3 R7, P2, PT, R6, R7, RZ ;  /* 0x0000000706077210 */ /* 0x000fe20007f5e0ff */
[----:B-1----:R-:W-:Y:S02]  /*2df0*/  IMAD.MOV.U32 R24, RZ, RZ, R10 ;  /* 0x000000ffff187224 */ /* 0x002fe400078e000a */
        /* <DEDUP_REMOVED lines=8> */
[----:B------:R0:W-:Y:S04]  /*2e80*/  LDS.128 R20, [R0+0x600] ;  /* 0x0006000000147984 */ /* 0x0001e80000000c00 */
[----:B------:R-:W-:Y:S01]  /*2e90*/  @!P0 STS [UR4+0x4000], R29 ;  /* 0x0040001dff008988 */ /* 0x000fe20008000804 */
[----:B------:R-:W-:Y:S01]  /*2ea0*/  BAR.SYNC.DEFER_BLOCKING 0x0 ;  /* 0x0000000000007b1d */ /* 0x000fe20000010000 */
[----:B0-----:R-:W-:-:S05]  /*2eb0*/  IMAD.X R0, RZ, RZ, RZ, P2 ;  /* 0x000000ffff007224 */ /* 0x001fca00010e06ff */
[----:B------:R-:W0:Y:S01]  /*2ec0*/  LDS R28, [UR4+0x4000] ;  /* 0x00400004ff1c7984 */ /* 0x000e220008000800 */
[----:B------:R-:W1:Y:S01]  /*2ed0*/  LDCU.64 UR4, c[0x0][0x398] ;  /* 0x00007300ff0477ac */ /* 0x000e620008000a00 */
[-C--:B0-----:R-:W-:Y:S02]  /*2ee0*/  ISETP.GE.AND P0, PT, R5, R28.reuse, PT ;  /* 0x0000001c0500720c */ /* 0x081fe40003f06270 */
[-C--:B------:R-:W-:Y:S02]  /*2ef0*/  ISETP.GE.AND P1, PT, R4, R28.reuse, PT ;  /* 0x0000001c0400720c */ /* 0x080fe40003f26270 */
[----:B-1----:R-:W-:Y:S02]  /*2f00*/  LEA R4, P3, R7, UR4, 0x4 ;  /* 0x0000000407047c11 */ /* 0x002fe4000f8620ff */
        /* <DEDUP_REMOVED lines=13> */
.L_x_362:
[----:B------:R-:W-:Y:S01]  /*2fe0*/  IMAD.MOV.U32 R24, RZ, RZ, R35 ;  /* 0x000000ffff187224 */ /* 0x000fe200078e0023 */
[----:B------:R-:W-:Y:S01]  /*2ff0*/  ISETP.NE.AND P0, PT, R28, RZ, PT ;  /* 0x000000ff1c00720c */ /* 0x000fe20003f05270 */
[----:B------:R-:W-:Y:S01]  /*3000*/  IMAD.MOV.U32 R25, RZ, RZ, R32 ;  /* 0x000000ffff197224 */ /* 0x000fe200078e0020 */
[----:B------:R-:W-:Y:S01]  /*3010*/  STS.128 [R31], R20 ;  /* 0x000000141f007388 */ /* 0x000fe20000000c00 */
[----:B------:R-:W-:Y:S02]  /*3020*/  IMAD.MOV.U32 R26, RZ, RZ, R19 ;  /* 0x000000ffff1a7224 */ /* 0x000fe400078e0013 */
        /* <DEDUP_REMOVED lines=8> */
[----:B0-----:R-:W-:Y:S01]  /*30b0*/  LEA R28, P2, R28, R5, 0xa ;  /* 0x000000051c1c7211 */ /* 0x001fe200078450ff */
        /* <DEDUP_REMOVED lines=14> */
[-C--:B0-----:R-:W-:Y:S01]  /*31a0*/  ISETP.GE.AND P0, PT, R5, R6.reuse, PT ;  /* 0x000000060500720c */ /* 0x081fe20003f06270 */
[----:B------:R-:W-:Y:S01]  /*31b0*/  IMAD.X R5, RZ, RZ, RZ, P2 ;  /* 0x000000ffff057224 */ /* 0x000fe200010e06ff */
[----:B------:R-:W-:-:S02]  /*31c0*/  ISETP.GE.AND P1, PT, R4, R6, PT ;  /* 0x000000060400720c */ /* 0x000fc40003f26270 */
[C---:B-1----:R-:W-:Y:S02]  /*31d0*/  LEA R4, P3, R28.reuse, UR4, 0x4 ;  /* 0x000000041c047c11 */ /* 0x042fe4000f8620ff */
        /* <DEDUP_REMOVED lines=13> */
.L_x_363:
        /* <DEDUP_REMOVED lines=13> */
.L_x_489:


//--------------------- .text._ZN3cub18CUB_300001_SM_10006detail8for_each13static_kernelINS2_12policy_hub_t12policy_500_tEmN6thrust24THRUST_300001_SM_1000_NS8cuda_cub20__uninitialized_fill7functorINS7_10device_ptrI4int3EESC_EEEEvT0_T1_ --------------------------
	.section	.text._ZN3cub18CUB_300001_SM_10006detail8for_each13static_kernelINS2_12policy_hub_t12policy_500_tEmN6thrust24THRUST_300001_SM_1000_NS8cuda_cub20__uninitialized_fill7functorINS7_10device_ptrI4int3EESC_EEEEvT0_T1_,"ax",@progbits
	.align	128
        .global         _ZN3cub18CUB_300001_SM_10006detail8for_each13static_kernelINS2_12policy_hub_t12policy_500_tEmN6thrust24THRUST_300001_SM_1000_NS8cuda_cub20__uninitialized_fill7functorINS7_10device_ptrI4int3EESC_EEEEvT0_T1_
        .type           _ZN3cub18CUB_300001_SM_10006detail8for_each13static_kernelINS2_12policy_hub_t12policy_500_tEmN6thrust24THRUST_300001_SM_1000_NS8cuda_cub20__uninitialized_fill7functorINS7_10device_ptrI4int3EESC_EEEEvT0_T1_,@function
        .size           _ZN3cub18CUB_300001_SM_10006detail8for_each13static_kernelINS2_12policy_hub_t12policy_500_tEmN6thrust24THRUST_300001_SM_1000_NS8cuda_cub20__uninitialized_fill7functorINS7_10device_ptrI4int3EESC_EEEEvT0_T1_,(.L_x_490 - _ZN3cub18CUB_300001_SM_10006detail8for_each13static_kernelINS2_12policy_hub_t12policy_500_tEmN6thrust24THRUST_300001_SM_1000_NS8cuda_cub20__uninitialized_fill7functorINS7_10device_ptrI4int3EESC_EEEEvT0_T1_)
        .other          _ZN3cub18CUB_300001_SM_10006detail8for_each13static_kernelINS2_12policy_hub_t12policy_500_tEmN6thrust24THRUST_300001_SM_1000_NS8cuda_cub20__uninitialized_fill7functorINS7_10device_ptrI4int3EESC_EEEEvT0_T1_,@"STO_CUDA_ENTRY STV_DEFAULT"
_ZN3cub18CUB_300001_SM_10006detail8for_each13static_kernelINS2_12policy_hub_t12policy_500_tEmN6thrust24THRUST_300001_SM_1000_NS8cuda_cub20__uninitialized_fill7functorINS7_10device_ptrI4int3EESC_EEEEvT0_T1_:
.text._ZN3cub18CUB_300001_SM_10006detail8for_each13static_kernelINS2_12policy_hub_t12policy_500_tEmN6thrust24THRUST_300001_SM_1000_NS8cuda_cub20__uninitialized_fill7functorINS7_10device_ptrI4int3EESC_EEEEvT0_T1_:
[----:B------:R-:W-:Y:S08]  /*0000*/  LDC R1, c[0x0][0x37c] ;  /* 0x0000df00ff017b82 */ /* 0x000ff00000000800 */
[----:B------:R-:W0:Y:S01]  /*0010*/  S2UR UR4, SR_CTAID.X ;  /* 0x00000000000479c3 */ /* 0x000e220000002500 */
[----:B------:R-:W1:Y:S01]  /*0020*/  LDCU.64 UR6, c[0x0][0x380] ;  /* 0x00007000ff0677ac */ /* 0x000e620008000a00 */
[----:B------:R-:W2:Y:S01]  /*0030*/  LDCU.64 UR8, c[0x0][0x358] ;  /* 0x00006b00ff0877ac */ /* 0x000ea20008000a00 */
[----:B0-----:R-:W-:-:S04]  /*0040*/  UIMAD.WIDE.U32 UR4, UR4, 0x200, URZ ;  /* 0x00000200040478a5 */ /* 0x001fc8000f8e00ff */
[----:B-1----:R-:W-:-:S04]  /*0050*/  UIADD3 UR6, UP0, UPT, -UR4, UR6, URZ ;  /* 0x0000000604067290 */ /* 0x002fc8000ff1e1ff */
[----:B------:R-:W-:Y:S02]  /*0060*/  UIADD3.X UR7, UPT, UPT, ~UR5, UR7, URZ, UP0, !UPT ;  /* 0x0000000705077290 */ /* 0x000fe400087fe5ff */
[----:B------:R-:W-:-:S04]  /*0070*/  UISETP.GE.U32.AND UP0, UPT, UR6, 0x200, UPT ;  /* 0x000002000600788c */ /* 0x000fc8000bf06070 */
[----:B------:R-:W-:-:S09]  /*0080*/  UISETP.GE.U32.AND.EX UP0, UPT, UR7, URZ, UPT, UP0 ;  /* 0x000000ff0700728c */ /* 0x000fd2000bf06100 */
[----:B--2---:R-:W-:Y:S05]  /*0090*/  BRA.U !UP0, `(.L_x_364) ;  /* 0x0000000108407547 */ /* 0x004fea000b800000 */
[----:B------:R-:W0:Y:S01]  /*00a0*/  S2R R0, SR_TID.X ;  /* 0x0000000000007919 */ /* 0x000e220000002100 */
[----:B------:R-:W1:Y:S08]  /*00b0*/  LDC.64 R2, c[0x0][0x388] ;  /* 0x0000e200ff027b82 */ /* 0x000e700000000a00 */
[----:B------:R-:W2:Y:S08]  /*00c0*/  LDC.64 R6, c[0x0][0x390] ;  /* 0x0000e400ff067b82 */ /* 0x000eb00000000a00 */
[----:B------:R-:W3:Y:S01]  /*00d0*/  LDC R9, c[0x0][0x398] ;  /* 0x0000e600ff097b82 */ /* 0x000ee20000000800 */
[----:B0-----:R-:W-:-:S05]  /*00e0*/  IADD3 R5, P0, PT, R0, UR4, RZ ;  /* 0x0000000400057c10 */ /* 0x001fca000ff1e0ff */
[----:B------:R-:W-:Y:S02]  /*00f0*/  IMAD.X R0, RZ, RZ, UR5, P0 ;  /* 0x00000005ff007e24 */ /* 0x000fe400080e06ff */
[----:B-1----:R-:W-:-:S04]  /*0100*/  IMAD.WIDE.U32 R2, R5, 0xc, R2 ;  /* 0x0000000c05027825 */ /* 0x002fc800078e0002 */
[----:B------:R-:W-:-:S05]  /*0110*/  IMAD R5, R0, 0xc, RZ ;  /* 0x0000000c00057824 */ /* 0x000fca00078e02ff */
[----:B------:R-:W-:-:S05]  /*0120*/  IADD3 R3, PT, PT, R3, R5, RZ ;  /* 0x0000000503037210 */ /* 0x000fca0007ffe0ff */
[----:B--2---:R-:W-:Y:S04]  /*0130*/  STG.E desc[UR8][R2.64], R6 ;  /* 0x0000000602007986 */ /* 0x004fe8000c101908 */
[----:B------:R-:W-:Y:S04]  /*0140*/  STG.E desc[UR8][R2.64+0xc00], R6 ;  /* 0x000c000602007986 */ /* 0x000fe8000c101908 */
[----:B------:R-:W-:Y:S04]  /*0150*/  STG.E desc[UR8][R2.64+0x4], R7 ;  /* 0x0000040702007986 */ /* 0x000fe8000c101908 */
[----:B------:R-:W-:Y:S04]  /*0160*/  STG.E desc[UR8][R2.64+0xc04], R7 ;  /* 0x000c040702007986 */ /* 0x000fe8000c101908 */
[----:B---3--:R-:W-:Y:S04]  /*0170*/  STG.E desc[UR8][R2.64+0x8], R9 ;  /* 0x0000080902007986 */ /* 0x008fe8000c101908 */
[----:B------:R-:W-:Y:S01]  /*0180*/  STG.E desc[UR8][R2.64+0xc08], R9 ;  /* 0x000c080902007986 */ /* 0x000fe2000c101908 */
[----:B------:R-:W-:Y:S05]  /*0190*/  EXIT ;  /* 0x000000000000794d */ /* 0x000fea0003800000 */
.L_x_364:
[----:B------:R-:W0:Y:S01]  /*01a0*/  S2R R0, SR_TID.X ;  /* 0x0000000000007919 */ /* 0x000e220000002100 */
[----:B------:R-:W-:Y:S01]  /*01b0*/  IMAD.U32 R2, RZ, RZ, UR7 ;  /* 0x00000007ff027e24 */ /* 0x000fe2000f8e00ff */
[C---:B0-----:R-:W-:Y:S02]  /*01c0*/  ISETP.LT.U32.AND P0, PT, R0.reuse, UR6, PT ;  /* 0x0000000600007c0c */ /* 0x041fe4000bf01070 */
[C---:B------:R-:W-:Y:S01]  /*01d0*/  IADD3 R5, P1, PT, R0.reuse, UR4, RZ ;  /* 0x0000000400057c10 */ /* 0x040fe2000ff3e0ff */
[----:B------:R-:W-:Y:S01]  /*01e0*/  VIADD R0, R0, 0x100 ;  /* 0x0000010000007836 */ /* 0x000fe20000000000 */
[----:B------:R-:W-:Y:S02]  /*01f0*/  ISETP.GT.U32.AND.EX P0, PT, R2, RZ, PT, P0 ;  /* 0x000000ff0200720c */ /* 0x000fe40003f04100 */
[----:B------:R-:W0:Y:S01]  /*0200*/  LDC.64 R2, c[0x0][0x388] ;  /* 0x0000e200ff027b82 */ /* 0x000e220000000a00 */
[----:B------:R-:W-:Y:S02]  /*0210*/  IADD3.X R4, PT, PT, RZ, UR5, RZ, P1, !PT ;  /* 0x00000005ff047c10 */ /* 0x000fe40008ffe4ff */
[----:B------:R-:W-:-:S02]  /*0220*/  ISETP.LT.U32.AND P1, PT, R0, UR6, PT ;  /* 0x0000000600007c0c */ /* 0x000fc4000bf21070 */
[----:B------:R-:W-:-:S04]  /*0230*/  MOV R0, UR7 ;  /* 0x0000000700007c02 */ /* 0x000fc80008000f00 */
[----:B------:R-:W-:Y:S02]  /*0240*/  ISETP.GT.U32.AND.EX P1, PT, R0, RZ, PT, P1 ;  /* 0x000000ff0000720c */ /* 0x000fe40003f24110 */
[----:B------:R-:W1:Y:S08]  /*0250*/  @P0 LDC.64 R6, c[0x0][0x390] ;  /* 0x0000e400ff060b82 */ /* 0x000e700000000a00 */
[----:B------:R-:W2:Y:S01]  /*0260*/  @P0 LDC R9, c[0x0][0x398] ;  /* 0x0000e600ff090b82 */ /* 0x000ea20000000800 */
[----:B0-----:R-:W-:-:S04]  /*0270*/  IMAD.WIDE.U32 R2, R5, 0xc, R2 ;  /* 0x0000000c05027825 */ /* 0x001fc800078e0002 */
[----:B------:R-:W-:-:S04]  /*0280*/  IMAD R5, R4, 0xc, RZ ;  /* 0x0000000c04057824 */ /* 0x000fc800078e02ff */
[----:B------:R-:W-:-:S05]  /*0290*/  IMAD.IADD R3, R3, 0x1, R5 ;  /* 0x0000000103037824 */ /* 0x000fca00078e0205 */
[----:B-1----:R0:W-:Y:S04]  /*02a0*/  @P0 STG.E desc[UR8][R2.64], R6 ;  /* 0x0000000602000986 */ /* 0x0021e8000c101908 */
[----:B------:R0:W-:Y:S04]  /*02b0*/  @P0 STG.E desc[UR8][R2.64+0x4], R7 ;  /* 0x0000040702000986 */ /* 0x0001e8000c101908 */
[----:B--2---:R0:W-:Y:S01]  /*02c0*/  @P0 STG.E desc[UR8][R2.64+0x8], R9 ;  /* 0x0000080902000986 */ /* 0x0041e2000c101908 */
[----:B------:R-:W-:Y:S05]  /*02d0*/  @!P1 EXIT ;  /* 0x000000000000994d */ /* 0x000fea0003800000 */
[----:B------:R-:W1:Y:S08]  /*02e0*/  LDC.64 R4, c[0x0][0x390] ;  /* 0x0000e400ff047b82 */ /* 0x000e700000000a00 */
[----:B0-----:R-:W0:Y:S01]  /*02f0*/  LDC R7, c[0x0][0x398] ;  /* 0x0000e600ff077b82 */ /* 0x001e220000000800 */
[----:B-1----:R-:W-:Y:S04]  /*0300*/  STG.E desc[UR8][R2.64+0xc00], R4 ;  /* 0x000c000402007986 */ /* 0x002fe8000c101908 */
[----:B------:R-:W-:Y:S04]  /*0310*/  STG.E desc[UR8][R2.64+0xc04], R5 ;  /* 0x000c040502007986 */ /* 0x000fe8000c101908 */
[----:B0-----:R-:W-:Y:S01]  /*0320*/  STG.E desc[UR8][R2.64+0xc08], R7 ;  /* 0x000c080702007986 */ /* 0x001fe2000c101908 */
[----:B------:R-:W-:Y:S05]  /*0330*/  EXIT ;  /* 0x000000000000794d */ /* 0x000fea0003800000 */
.L_x_365:
        /* <DEDUP_REMOVED lines=12> */
.L_x_490:


//--------------------- .text._ZN3cub18CUB_300001_SM_10006detail8for_each13static_kernelINS2_12policy_hub_t12policy_500_tEmN6thrust24THRUST_300001_SM_1000_NS8cuda_cub20__uninitialized_fill7functorINS7_10device_ptrI6float3EESC_EEEEvT0_T1_ --------------------------
	.section	.text._ZN3cub18CUB_300001_SM_10006detail8for_each13static_kernelINS2_12policy_hub_t12policy_500_tEmN6thrust24THRUST_300001_SM_1000_NS8cuda_cub20__uninitialized_fill7functorINS7_10device_ptrI6float3EESC_EEEEvT0_T1_,"ax",@progbits
	.align	128
        .global         _ZN3cub18CUB_300001_SM_10006detail8for_each13static_kernelINS2_12policy_hub_t12policy_500_tEmN6thrust24THRUST_300001_SM_1000_NS8cuda_cub20__uninitialized_fill7functorINS7_10device_ptrI6float3EESC_EEEEvT0_T1_
        .type           _ZN3cub18CUB_300001_SM_10006detail8for_each13static_kernelINS2_12policy_hub_t12policy_500_tEmN6thrust24THRUST_300001_SM_1000_NS8cuda_cub20__uninitialized_fill7functorINS7_10device_ptrI6float3EESC_EEEEvT0_T1_,@function
        .size           _ZN3cub18CUB_300001_SM_10006detail8for_each13static_kernelINS2_12policy_hub_t12policy_500_tEmN6thrust24THRUST_300001_SM_1000_NS8cuda_cub20__uninitialized_fill7functorINS7_10device_ptrI6float3EESC_EEEEvT0_T1_,(.L_x_491 - _ZN3cub18CUB_300001_SM_10006detail8for_each13static_kernelINS2_12policy_hub_t12policy_500_tEmN6thrust24THRUST_300001_SM_1000_NS8cuda_cub20__uninitialized_fill7functorINS7_10device_ptrI6float3EESC_EEEEvT0_T1_)
        .other          _ZN3cub18CUB_300001_SM_10006detail8for_each13static_kernelINS2_12policy_hub_t12policy_500_tEmN6thrust24THRUST_300001_SM_1000_NS8cuda_cub20__uninitialized_fill7functorINS7_10device_ptrI6float3EESC_EEEEvT0_T1_,@"STO_CUDA_ENTRY STV_DEFAULT"
_ZN3cub18CUB_300001_SM_10006detail8for_each13static_kernelINS2_12policy_hub_t12policy_500_tEmN6thrust24THRUST_300001_SM_1000_NS8cuda_cub20__uninitialized_fill7functorINS7_10device_ptrI6float3EESC_EEEEvT0_T1_:
.text._ZN3cub18CUB_300001_SM_10006detail8for_each13static_kernelINS2_12policy_hub_t12policy_500_tEmN6thrust24THRUST_300001_SM_1000_NS8cuda_cub20__uninitialized_fill7functorINS7_10device_ptrI6float3EESC_EEEEvT0_T1_:
        /* <DEDUP_REMOVED lines=26> */
.L_x_366:
        /* <DEDUP_REMOVED lines=26> */
.L_x_367:
        /* <DEDUP_REMOVED lines=12> */
.L_x_491:


//--------------------- .text._ZN3cub18CUB_300001_SM_10006detail8for_each13static_kernelINS2_12policy_hub_t12policy_500_tEmNS2_12op_wrapper_tImN6thrust24THRUST_300001_SM_1000_NS6detail23allocator_traits_detail24construct1_via_allocatorINS8_16device_allocatorI14TriangleVertexEEEENS8_10device_ptrISD_EEEEEEvT0_T1_ --------------------------
	.section	.text._ZN3cub18CUB_300001_SM_10006detail8for_each13static_kernelINS2_12policy_hub_t12policy_500_tEmNS2_12op_wrapper_tImN6thrust24THRUST_300001_SM_1000_NS6detail23allocator_traits_detail24construct1_via_allocatorINS8_16device_allocatorI14TriangleVertexEEEENS8_10device_ptrISD_EEEEEEvT0_T1_,"ax",@progbits
	.align	128
        .global         _ZN3cub18CUB_300001_SM_10006detail8for_each13static_kernelINS2_12policy_hub_t12policy_500_tEmNS2_12op_wrapper_tImN6thrust24THRUST_300001_SM_1000_NS6detail23allocator_traits_detail24construct1_via_allocatorINS8_16device_allocatorI14TriangleVertexEEEENS8_10device_ptrISD_EEEEEEvT0_T1_
        .type           _ZN3cub18CUB_300001_SM_10006detail8for_each13static_kernelINS2_12policy_hub_t12policy_500_tEmNS2_12op_wrapper_tImN6thrust24THRUST_300001_SM_1000_NS6detail23allocator_traits_detail24construct1_via_allocatorINS8_16device_allocatorI14TriangleVertexEEEENS8_10device_ptrISD_EEEEEEvT0_T1_,@function
        .size           _ZN3cub18CUB_300001_SM_10006detail8for_each13static_kernelINS2_12policy_hub_t12policy_500_tEmNS2_12op_wrapper_tImN6thrust24THRUST_300001_SM_1000_NS6detail23allocator_traits_detail24construct1_via_allocatorINS8_16device_allocatorI14TriangleVertexEEEENS8_10device_ptrISD_EEEEEEvT0_T1_,(.L_x_492 - _ZN3cub18CUB_300001_SM_10006detail8for_each13static_kernelINS2_12policy_hub_t12policy_500_tEmNS2_12op_wrapper_tImN6thrust24THRUST_300001_SM_1000_NS6detail23allocator_traits_detail24construct1_via_allocatorINS8_16device_allocatorI14TriangleVertexEEEENS8_10device_ptrISD_EEEEEEvT0_T1_)
        .other          _ZN3cub18CUB_300001_SM_10006detail8for_each13static_kernelINS2_12policy_hub_t12policy_500_tEmNS2_12op_wrapper_tImN6thrust24THRUST_300001_SM_1000_NS6detail23allocator_traits_detail24construct1_via_allocatorINS8_16device_allocatorI14TriangleVertexEEEENS8_10device_ptrISD_EEEEEEvT0_T1_,@"STO_CUDA_ENTRY STV_DEFAULT"
_ZN3cub18CUB_300001_SM_10006detail8for_each13static_kernelINS2_12policy_hub_t12policy_500_tEmNS2_12op_wrapper_tImN6thrust24THRUST_300001_SM_1000_NS6detail23allocator_traits_detail24construct1_via_allocatorINS8_16device_allocatorI14TriangleVertexEEEENS8_10device_ptrISD_EEEEEEvT0_T1_:
.text._ZN3cub18CUB_300001_SM_10006detail8for_each13static_kernelINS2_12policy_hub_t12policy_500_tEmNS2_12op_wrapper_tImN6thrust24THRUST_300001_SM_1000_NS6detail23allocator_traits_detail24construct1_via_allocatorINS8_16device_allocatorI14TriangleVertexEEEENS8_10device_ptrISD_EEEEEEvT0_T1_:
        /* <DEDUP_REMOVED lines=11> */
[----:B------:R-:W1:Y:S01]  /*00b0*/  LDCU.64 UR10, c[0x0][0x388] ;  /* 0x00007100ff0a77ac */ /* 0x000e620008000a00 */
[----:B0-----:R-:W-:-:S05]  /*00c0*/  IADD3 R0, P0, PT, R0, UR4, RZ ;  /* 0x0000000400007c10 */ /* 0x001fca000ff1e0ff */
[----:B------:R-:W-:Y:S01]  /*00d0*/  IMAD.X R3, RZ, RZ, UR5, P0 ;  /* 0x00000005ff037e24 */ /* 0x000fe200080e06ff */
[----:B-1----:R-:W-:-:S04]  /*00e0*/  LEA R2, P0, R0, UR10, 0x4 ;  /* 0x0000000a00027c11 */ /* 0x002fc8000f8020ff */
[----:B------:R-:W-:-:S05]  /*00f0*/  LEA.HI.X R3, R0, UR11, R3, 0x4, P0 ;  /* 0x0000000b00037c11 */ /* 0x000fca00080f2403 */
[----:B------:R-:W-:Y:S04]  /*0100*/  STG.E.U8 desc[UR8][R2.64], RZ ;  /* 0x000000ff02007986 */ /* 0x000fe8000c101108 */
        /* <DEDUP_REMOVED lines=30> */
[----:B------:R-:W-:Y:S01]  /*02f0*/  STG.E.U8 desc[UR8][R2.64+0x100f], RZ ;  /* 0x00100fff02007986 */ /* 0x000fe2000c101108 */
[----:B------:R-:W-:Y:S05]  /*0300*/  EXIT ;  /* 0x000000000000794d */ /* 0x000fea0003800000 */
.L_x_368:
[----:B------:R-:W0:Y:S01]  /*0310*/  S2R R0, SR_TID.X ;  /* 0x0000000000007919 */ /* 0x000e220000002100 */
[----:B------:R-:W1:Y:S01]  /*0320*/  LDCU.64 UR10, c[0x0][0x388] ;  /* 0x00007100ff0a77ac */ /* 0x000e620008000a00 */
[----:B------:R-:W-:Y:S01]  /*0330*/  IMAD.U32 R4, RZ, RZ, UR7 ;  /* 0x00000007ff047e24 */ /* 0x000fe2000f8e00ff */
[----:B------:R-:W-:Y:S01]  /*0340*/  BSSY.RECONVERGENT B0, `(.L_x_369) ;  /* 0x000001c000007945 */ /* 0x000fe20003800200 */
[----:B------:R-:W-:Y:S01]  /*0350*/  IMAD.U32 R5, RZ, RZ, UR7 ;  /* 0x00000007ff057e24 */ /* 0x000fe2000f8e00ff */
[C---:B0-----:R-:W-:Y:S01]  /*0360*/  ISETP.LT.U32.AND P1, PT, R0.reuse, UR6, PT ;  /* 0x0000000600007c0c */ /* 0x041fe2000bf21070 */
[C---:B------:R-:W-:Y:S01]  /*0370*/  VIADD R2, R0.reuse, 0x100 ;  /* 0x0000010000027836 */ /* 0x040fe20000000000 */
[----:B------:R-:W-:Y:S02]  /*0380*/  IADD3 R0, P2, PT, R0, UR4, RZ ;  /* 0x0000000400007c10 */ /* 0x000fe4000ff5e0ff */
[----:B------:R-:W-:Y:S02]  /*0390*/  ISETP.GT.U32.AND.EX P1, PT, R4, RZ, PT, P1 ;  /* 0x000000ff0400720c */ /* 0x000fe40003f24110 */
[----:B------:R-:W-:Y:S01]  /*03a0*/  ISETP.LT.U32.AND P0, PT, R2, UR6, PT ;  /* 0x0000000602007c0c */ /* 0x000fe2000bf01070 */
[----:B------:R-:W-:Y:S01]  /*03b0*/  IMAD.X R3, RZ, RZ, UR5, P2 ;  /* 0x00000005ff037e24 */ /* 0x000fe200090e06ff */
[----:B-1----:R-:W-:-:S02]  /*03c0*/  LEA R2, P2, R0, UR10, 0x4 ;  /* 0x0000000a00027c11 */ /* 0x002fc4000f8420ff */
[----:B------:R-:W-:Y:S02]  /*03d0*/  ISETP.GT.U32.AND.EX P0, PT, R5, RZ, PT, P0 ;  /* 0x000000ff0500720c */ /* 0x000fe40003f04100 */
[----:B------:R-:W-:-:S05]  /*03e0*/  LEA.HI.X R3, R0, UR11, R3, 0x4, P2 ;  /* 0x0000000b00037c11 */ /* 0x000fca00090f2403 */
[----:B------:R-:W-:Y:S06]  /*03f0*/  @!P1 BRA `(.L_x_370) ;  /* 0x0000000000409947 */ /* 0x000fec0003800000 */
[----:B------:R0:W-:Y:S04]  /*0400*/  STG.E.U8 desc[UR8][R2.64], RZ ;  /* 0x000000ff02007986 */ /* 0x0001e8000c101108 */
        /* <DEDUP_REMOVED lines=14> */
[----:B------:R0:W-:Y:S02]  /*04f0*/  STG.E.U8 desc[UR8][R2.64+0xf], RZ ;  /* 0x00000fff02007986 */ /* 0x0001e4000c101108 */
.L_x_370:
[----:B------:R-:W-:Y:S05]  /*0500*/  BSYNC.RECONVERGENT B0 ;  /* 0x0000000000007941 */ /* 0x000fea0003800200 */
.L_x_369:
[----:B------:R-:W-:Y:S05]  /*0510*/  @!P0 EXIT ;  /* 0x000000000000894d */ /* 0x000fea0003800000 */
        /* <DEDUP_REMOVED lines=17> */
.L_x_371:
        /* <DEDUP_REMOVED lines=13> */
.L_x_492:


//--------------------- .text._ZN3cub18CUB_300001_SM_10006detail8for_each13static_kernelINS2_12policy_hub_t12policy_500_tEmN6thrust24THRUST_300001_SM_1000_NS8cuda_cub20__uninitialized_fill7functorINS7_10device_ptrIiEEiEEEEvT0_T1_ --------------------------
	.section	.text._ZN3cub18CUB_300001_SM_10006detail8for_each13static_kernelINS2_12policy_hub_t12policy_500_tEmN6thrust24THRUST_300001_SM_1000_NS8cuda_cub20__uninitialized_fill7functorINS7_10device_ptrIiEEiEEEEvT0_T1_,"ax",@progbits
	.align	128
        .global         _ZN3cub18CUB_300001_SM_10006detail8for_each13static_kernelINS2_12policy_hub_t12policy_500_tEmN6thrust24THRUST_300001_SM_1000_NS8cuda_cub20__uninitialized_fill7functorINS7_10device_ptrIiEEiEEEEvT0_T1_
        .type           _ZN3cub18CUB_300001_SM_10006detail8for_each13static_kernelINS2_12policy_hub_t12policy_500_tEmN6thrust24THRUST_300001_SM_1000_NS8cuda_cub20__uninitialized_fill7functorINS7_10device_ptrIiEEiEEEEvT0_T1_,@function
        .size           _ZN3cub18CUB_300001_SM_10006detail8for_each13static_kernelINS2_12policy_hub_t12policy_500_tEmN6thrust24THRUST_300001_SM_1000_NS8cuda_cub20__uninitialized_fill7functorINS7_10device_ptrIiEEiEEEEvT0_T1_,(.L_x_493 - _ZN3cub18CUB_300001_SM_10006detail8for_each13static_kernelINS2_12policy_hub_t12policy_500_tEmN6thrust24THRUST_300001_SM_1000_NS8cuda_cub20__uninitialized_fill7functorINS7_10device_ptrIiEEiEEEEvT0_T1_)
        .other          _ZN3cub18CUB_300001_SM_10006detail8for_each13static_kernelINS2_12policy_hub_t12policy_500_tEmN6thrust24THRUST_300001_SM_1000_NS8cuda_cub20__uninitialized_fill7functorINS7_10device_ptrIiEEiEEEEvT0_T1_,@"STO_CUDA_ENTRY STV_DEFAULT"
_ZN3cub18CUB_300001_SM_10006detail8for_each13static_kernelINS2_12policy_hub_t12policy_500_tEmN6thrust24THRUST_300001_SM_1000_NS8cuda_cub20__uninitialized_fill7functorINS7_10device_ptrIiEEiEEEEvT0_T1_:
.text._ZN3cub18CUB_300001_SM_10006detail8for_each13static_kernelINS2_12policy_hub_t12policy_500_tEmN6thrust24THRUST_300001_SM_1000_NS8cuda_cub20__uninitialized_fill7functorINS7_10device_ptrIiEEiEEEEvT0_T1_:
        /* <DEDUP_REMOVED lines=12> */
[----:B------:R-:W2:Y:S01]  /*00c0*/  LDC R5, c[0x0][0x390] ;  /* 0x0000e400ff057b82 */ /* 0x000ea20000000800 */
[----:B0-----:R-:W-:-:S05]  /*00d0*/  IADD3 R0, P0, PT, R0, UR4, RZ ;  /* 0x0000000400007c10 */ /* 0x001fca000ff1e0ff */
[----:B------:R-:W-:Y:S01]  /*00e0*/  IMAD.X R3, RZ, RZ, UR5, P0 ;  /* 0x00000005ff037e24 */ /* 0x000fe200080e06ff */
[----:B-1----:R-:W-:-:S04]  /*00f0*/  LEA R2, P0, R0, UR6, 0x2 ;  /* 0x0000000600027c11 */ /* 0x002fc8000f8010ff */
[----:B------:R-:W-:-:S05]  /*0100*/  LEA.HI.X R3, R0, UR7, R3, 0x2, P0 ;  /* 0x0000000700037c11 */ /* 0x000fca00080f1403 */
[----:B--2---:R-:W-:Y:S04]  /*0110*/  STG.E desc[UR8][R2.64], R5 ;  /* 0x0000000502007986 */ /* 0x004fe8000c101908 */
[----:B------:R-:W-:Y:S01]  /*0120*/  STG.E desc[UR8][R2.64+0x400], R5 ;  /* 0x0004000502007986 */ /* 0x000fe2000c101908 */
[----:B------:R-:W-:Y:S05]  /*0130*/  EXIT ;  /* 0x000000000000794d */ /* 0x000fea0003800000 */
.L_x_372:
[----:B------:R-:W0:Y:S01]  /*0140*/  S2R R0, SR_TID.X ;  /* 0x0000000000007919 */ /* 0x000e220000002100 */
[----:B------:R-:W-:Y:S01]  /*0150*/  IMAD.U32 R2, RZ, RZ, UR7 ;  /* 0x00000007ff027e24 */ /* 0x000fe2000f8e00ff */
[----:B------:R-:W1:Y:S01]  /*0160*/  LDCU.64 UR10, c[0x0][0x388] ;  /* 0x00007100ff0a77ac */ /* 0x000e620008000a00 */
[----:B------:R-:W-:Y:S01]  /*0170*/  IMAD.U32 R4, RZ, RZ, UR7 ;  /* 0x00000007ff047e24 */ /* 0x000fe2000f8e00ff */
[----:B0-----:R-:W-:-:S04]  /*0180*/  ISETP.LT.U32.AND P0, PT, R0, UR6, PT ;  /* 0x0000000600007c0c */ /* 0x001fc8000bf01070 */
[----:B------:R-:W-:Y:S01]  /*0190*/  ISETP.GT.U32.AND.EX P0, PT, R2, RZ, PT, P0 ;  /* 0x000000ff0200720c */ /* 0x000fe20003f04100 */
[C---:B------:R-:W-:Y:S01]  /*01a0*/  VIADD R2, R0.reuse, 0x100 ;  /* 0x0000010000027836 */ /* 0x040fe20000000000 */
[----:B------:R-:W-:-:S04]  /*01b0*/  IADD3 R0, P2, PT, R0, UR4, RZ ;  /* 0x0000000400007c10 */ /* 0x000fc8000ff5e0ff */
[----:B------:R-:W-:Y:S01]  /*01c0*/  ISETP.LT.U32.AND P1, PT, R2, UR6, PT ;  /* 0x0000000602007c0c */ /* 0x000fe2000bf21070 */
[----:B------:R-:W-:Y:S01]  /*01d0*/  IMAD.X R3, RZ, RZ, UR5, P2 ;  /* 0x00000005ff037e24 */ /* 0x000fe200090e06ff */
[----:B-1----:R-:W-:Y:S02]  /*01e0*/  LEA R2, P2, R0, UR10, 0x2 ;  /* 0x0000000a00027c11 */ /* 0x002fe4000f8410ff */
[----:B------:R-:W-:Y:S02]  /*01f0*/  ISETP.GT.U32.AND.EX P1, PT, R4, RZ, PT, P1 ;  /* 0x000000ff0400720c */ /* 0x000fe40003f24110 */
[----:B------:R-:W-:Y:S01]  /*0200*/  LEA.HI.X R3, R0, UR11, R3, 0x2, P2 ;  /* 0x0000000b00037c11 */ /* 0x000fe200090f1403 */
[----:B------:R-:W0:Y:S04]  /*0210*/  @P0 LDC R5, c[0x0][0x390] ;  /* 0x0000e400ff050b82 */ /* 0x000e280000000800 */
[----:B0-----:R0:W-:Y:S06]  /*0220*/  @P0 STG.E desc[UR8][R2.64], R5 ;  /* 0x0000000502000986 */ /* 0x0011ec000c101908 */
[----:B------:R-:W-:Y:S05]  /*0230*/  @!P1 EXIT ;  /* 0x000000000000994d */ /* 0x000fea0003800000 */
[----:B0-----:R-:W0:Y:S02]  /*0240*/  LDC R5, c[0x0][0x390] ;  /* 0x0000e400ff057b82 */ /* 0x001e240000000800 */
[----:B0-----:R-:W-:Y:S01]  /*0250*/  STG.E desc[UR8][R2.64+0x400], R5 ;  /* 0x0004000502007986 */ /* 0x001fe2000c101908 */
[----:B------:R-:W-:Y:S05]  /*0260*/  EXIT ;  /* 0x000000000000794d */ /* 0x000fea0003800000 */
.L_x_373:
        /* <DEDUP_REMOVED lines=9> */
.L_x_493:


//--------------------- .text._ZN3cub18CUB_300001_SM_10006detail8for_each13static_kernelINS2_12policy_hub_t12policy_500_tEmN6thrust24THRUST_300001_SM_1000_NS8cuda_cub20__uninitialized_fill7functorINS7_10device_ptrI6MortonEESC_EEEEvT0_T1_ --------------------------
	.section	.text._ZN3cub18CUB_300001_SM_10006detail8for_each13static_kernelINS2_12policy_hub_t12policy_500_tEmN6thrust24THRUST_300001_SM_1000_NS8cuda_cub20__uninitialized_fill7functorINS7_10device_ptrI6MortonEESC_EEEEvT0_T1_,"ax",@progbits
	.align	128
        .global         _ZN3cub18CUB_300001_SM_10006detail8for_each13static_kernelINS2_12policy_hub_t12policy_500_tEmN6thrust24THRUST_300001_SM_1000_NS8cuda_cub20__uninitialized_fill7functorINS7_10device_ptrI6MortonEESC_EEEEvT0_T1_
        .type           _ZN3cub18CUB_300001_SM_10006detail8for_each13static_kernelINS2_12policy_hub_t12policy_500_tEmN6thrust24THRUST_300001_SM_1000_NS8cuda_cub20__uninitialized_fill7functorINS7_10device_ptrI6MortonEESC_EEEEvT0_T1_,@function
        .size           _ZN3cub18CUB_300001_SM_10006detail8for_each13static_kernelINS2_12policy_hub_t12policy_500_tEmN6thrust24THRUST_300001_SM_1000_NS8cuda_cub20__uninitialized_fill7functorINS7_10device_ptrI6MortonEESC_EEEEvT0_T1_,(.L_x_494 - _ZN3cub18CUB_300001_SM_10006detail8for_each13static_kernelINS2_12policy_hub_t12policy_500_tEmN6thrust24THRUST_300001_SM_1000_NS8cuda_cub20__uninitialized_fill7functorINS7_10device_ptrI6MortonEESC_EEEEvT0_T1_)
        .other          _ZN3cub18CUB_300001_SM_10006detail8for_each13static_kernelINS2_12policy_hub_t12policy_500_tEmN6thrust24THRUST_300001_SM_1000_NS8cuda_cub20__uninitialized_fill7functorINS7_10device_ptrI6MortonEESC_EEEEvT0_T1_,@"STO_CUDA_ENTRY STV_DEFAULT"
_ZN3cub18CUB_300001_SM_10006detail8for_each13static_kernelINS2_12policy_hub_t12policy_500_tEmN6thrust24THRUST_300001_SM_1000_NS8cuda_cub20__uninitialized_fill7functorINS7_10device_ptrI6MortonEESC_EEEEvT0_T1_:
.text._ZN3cub18CUB_300001_SM_10006detail8for_each13static_kernelINS2_12policy_hub_t12policy_500_tEmN6thrust24THRUST_300001_SM_1000_NS8cuda_cub20__uninitialized_fill7functorINS7_10device_ptrI6MortonEESC_EEEEvT0_T1_:
        /* <DEDUP_REMOVED lines=12> */
[----:B------:R-:W2:Y:S08]  /*00c0*/  LDC.64 R4, c[0x0][0x390] ;  /* 0x0000e400ff047b82 */ /* 0x000eb00000000a00 */
[----:B------:R-:W3:Y:S01]  /*00d0*/  LDC.64 R6, c[0x0][0x398] ;  /* 0x0000e600ff067b82 */ /* 0x000ee20000000a00 */
[----:B0-----:R-:W-:-:S05]  /*00e0*/  IADD3 R0, P0, PT, R0, UR4, RZ ;  /* 0x0000000400007c10 */ /* 0x001fca000ff1e0ff */
[----:B------:R-:W-:Y:S01]  /*00f0*/  IMAD.X R3, RZ, RZ, UR5, P0 ;  /* 0x00000005ff037e24 */ /* 0x000fe200080e06ff */
[----:B-1----:R-:W-:-:S04]  /*0100*/  LEA R2, P0, R0, UR6, 0x4 ;  /* 0x0000000600027c11 */ /* 0x002fc8000f8020ff */
[----:B------:R-:W-:-:S05]  /*0110*/  LEA.HI.X R3, R0, UR7, R3, 0x4, P0 ;  /* 0x0000000700037c11 */ /* 0x000fca00080f2403 */
[----:B--2---:R-:W-:Y:S04]  /*0120*/  STG.E.64 desc[UR8][R2.64], R4 ;  /* 0x0000000402007986 */ /* 0x004fe8000c101b08 */
[----:B------:R-:W-:Y:S04]  /*0130*/  STG.E.64 desc[UR8][R2.64+0x1000], R4 ;  /* 0x0010000402007986 */ /* 0x000fe8000c101b08 */
[----:B---3--:R-:W-:Y:S04]  /*0140*/  STG.E.64 desc[UR8][R2.64+0x8], R6 ;  /* 0x0000080602007986 */ /* 0x008fe8000c101b08 */
[----:B------:R-:W-:Y:S01]  /*0150*/  STG.E.64 desc[UR8][R2.64+0x1008], R6 ;  /* 0x0010080602007986 */ /* 0x000fe2000c101b08 */
[----:B------:R-:W-:Y:S05]  /*0160*/  EXIT ;  /* 0x000000000000794d */ /* 0x000fea0003800000 */
.L_x_374:
[----:B------:R-:W0:Y:S01]  /*0170*/  S2R R0, SR_TID.X ;  /* 0x0000000000007919 */ /* 0x000e220000002100 */
[----:B------:R-:W1:Y:S01]  /*0180*/  LDCU.64 UR10, c[0x0][0x388] ;  /* 0x00007100ff0a77ac */ /* 0x000e620008000a00 */
[----:B------:R-:W2:Y:S01]  /*0190*/  LDC.64 R4, c[0x0][0x390] ;  /* 0x0000e400ff047b82 */ /* 0x000ea20000000a00 */
[----:B------:R-:W-:Y:S02]  /*01a0*/  IMAD.U32 R3, RZ, RZ, UR7 ;  /* 0x00000007ff037e24 */ /* 0x000fe4000f8e00ff */
[----:B------:R-:W-:-:S05]  /*01b0*/  IMAD.U32 R8, RZ, RZ, UR7 ;  /* 0x00000007ff087e24 */ /* 0x000fca000f8e00ff */
[----:B------:R-:W3:Y:S01]  /*01c0*/  LDC.64 R6, c[0x0][0x398] ;  /* 0x0000e600ff067b82 */ /* 0x000ee20000000a00 */
[C---:B0-----:R-:W-:Y:S01]  /*01d0*/  VIADD R2, R0.reuse, 0x100 ;  /* 0x0000010000027836 */ /* 0x041fe20000000000 */
[C---:B------:R-:W-:Y:S02]  /*01e0*/  ISETP.LT.U32.AND P0, PT, R0.reuse, UR6, PT ;  /* 0x0000000600007c0c */ /* 0x040fe4000bf01070 */
[----:B------:R-:W-:Y:S02]  /*01f0*/  IADD3 R0, P2, PT, R0, UR4, RZ ;  /* 0x0000000400007c10 */ /* 0x000fe4000ff5e0ff */
[----:B------:R-:W-:Y:S02]  /*0200*/  ISETP.LT.U32.AND P1, PT, R2, UR6, PT ;  /* 0x0000000602007c0c */ /* 0x000fe4000bf21070 */
[----:B------:R-:W-:Y:S01]  /*0210*/  ISETP.GT.U32.AND.EX P0, PT, R3, RZ, PT, P0 ;  /* 0x000000ff0300720c */ /* 0x000fe20003f04100 */
[----:B------:R-:W-:Y:S01]  /*0220*/  IMAD.X R3, RZ, RZ, UR5, P2 ;  /* 0x00000005ff037e24 */ /* 0x000fe200090e06ff */
[----:B------:R-:W-:-:S02]  /*0230*/  ISETP.GT.U32.AND.EX P1, PT, R8, RZ, PT, P1 ;  /* 0x000000ff0800720c */ /* 0x000fc40003f24110 */
[----:B-1----:R-:W-:-:S04]  /*0240*/  LEA R2, P2, R0, UR10, 0x4 ;  /* 0x0000000a00027c11 */ /* 0x002fc8000f8420ff */
[----:B------:R-:W-:-:S05]  /*0250*/  LEA.HI.X R3, R0, UR11, R3, 0x4, P2 ;  /* 0x0000000b00037c11 */ /* 0x000fca00090f2403 */
[----:B--2---:R0:W-:Y:S04]  /*0260*/  @P0 STG.E.64 desc[UR8][R2.64], R4 ;  /* 0x0000000402000986 */ /* 0x0041e8000c101b08 */
[----:B---3--:R0:W-:Y:S01]  /*0270*/  @P0 STG.E.64 desc[UR8][R2.64+0x8], R6 ;  /* 0x0000080602000986 */ /* 0x0081e2000c101b08 */
[----:B------:R-:W-:Y:S05]  /*0280*/  @!P1 EXIT ;  /* 0x000000000000994d */ /* 0x000fea0003800000 */
[----:B0-----:R-:W0:Y:S08]  /*0290*/  LDC.64 R4, c[0x0][0x390] ;  /* 0x0000e400ff047b82 */ /* 0x001e300000000a00 */
[----:B------:R-:W1:Y:S01]  /*02a0*/  LDC.64 R6, c[0x0][0x398] ;  /* 0x0000e600ff067b82 */ /* 0x000e620000000a00 */
[----:B0-----:R-:W-:Y:S04]  /*02b0*/  STG.E.64 desc[UR8][R2.64+0x1000], R4 ;  /* 0x0010000402007986 */ /* 0x001fe8000c101b08 */
[----:B-1----:R-:W-:Y:S01]  /*02c0*/  STG.E.64 desc[UR8][R2.64+0x1008], R6 ;  /* 0x0010080602007986 */ /* 0x002fe2000c101b08 */
[----:B------:R-:W-:Y:S05]  /*02d0*/  EXIT ;  /* 0x000000000000794d */ /* 0x000fea0003800000 */
.L_x_375:
        /* <DEDUP_REMOVED lines=10> */
.L_x_494:


//--------------------- .text._ZN3cub18CUB_300001_SM_10006detail11EmptyKernelIvEEvv --------------------------
	.section	.text._ZN3cub18CUB_300001_SM_10006detail11EmptyKernelIvEEvv,"ax",@progbits
	.align	128
        .global         _ZN3cub18CUB_300001_SM_10006detail11EmptyKernelIvEEvv
        .type           _ZN3cub18CUB_300001_SM_10006detail11EmptyKernelIvEEvv,@function
        .size           _ZN3cub18CUB_300001_SM_10006detail11EmptyKernelIvEEvv,(.L_x_495 - _ZN3cub18CUB_300001_SM_10006detail11EmptyKernelIvEEvv)
        .other          _ZN3cub18CUB_300001_SM_10006detail11EmptyKernelIvEEvv,@"STO_CUDA_ENTRY STV_DEFAULT"
_ZN3cub18CUB_300001_SM_10006detail11EmptyKernelIvEEvv:
.text._ZN3cub18CUB_300001_SM_10006detail11EmptyKernelIvEEvv:
[----:B------:R-:W-:Y:S01]  /*0000*/  LDC R1, c[0x0][0x37c] ;  /* 0x0000df00ff017b82 */ /* 0x000fe20000000800 */
[----:B------:R-:W-:Y:S05]  /*0010*/  EXIT ;  /* 0x000000000000794d */ /* 0x000fea0003800000 */
.L_x_376:
        /* <DEDUP_REMOVED lines=14> */
.L_x_495:


//--------------------- .text._Z17createVertexArrayPiPK14TriangleVertexiP6float3iP4int3 --------------------------
	.section	.text._Z17createVertexArrayPiPK14TriangleVertexiP6float3iP4int3,"ax",@progbits
	.align	128
        .global         _Z17createVertexArrayPiPK14TriangleVertexiP6float3iP4int3
        .type           _Z17createVertexArrayPiPK14TriangleVertexiP6float3iP4int3,@function
        .size           _Z17createVertexArrayPiPK14TriangleVertexiP6float3iP4int3,(.L_x_496 - _Z17createVertexArrayPiPK14TriangleVertexiP6float3iP4int3)
        .other          _Z17createVertexArrayPiPK14TriangleVertexiP6float3iP4int3,@"STO_CUDA_ENTRY STV_DEFAULT"
_Z17createVertexArrayPiPK14TriangleVertexiP6float3iP4int3:
.text._Z17createVertexArrayPiPK14TriangleVertexiP6float3iP4int3:
[----:B------:R-:W-:Y:S01]  /*0000*/  LDC R1, c[0x0][0x37c] ;  /* 0x0000df00ff017b82 */ /* 0x000fe20000000800 */
[----:B------:R-:W0:Y:S07]  /*0010*/  S2R R3, SR_TID.X ;  /* 0x0000000000037919 */ /* 0x000e2e0000002100 */
[----:B------:R-:W0:Y:S01]  /*0020*/  S2UR UR4, SR_CTAID.X ;  /* 0x00000000000479c3 */ /* 0x000e220000002500 */
[----:B------:R-:W1:Y:S07]  /*0030*/  LDCU UR5, c[0x0][0x390] ;  /* 0x00007200ff0577ac */ /* 0x000e6e0008000800 */
[----:B------:R-:W0:Y:S02]  /*0040*/  LDC R0, c[0x0][0x360] ;  /* 0x0000d800ff007b82 */ /* 0x000e240000000800 */
[----:B0-----:R-:W-:-:S05]  /*0050*/  IMAD R0, R0, UR4, R3 ;  /* 0x0000000400007c24 */ /* 0x001fca000f8e0203 */
[----:B-1----:R-:W-:-:S13]  /*0060*/  ISETP.GE.AND P0, PT, R0, UR5, PT ;  /* 0x0000000500007c0c */ /* 0x002fda000bf06270 */
[----:B------:R-:W-:Y:S05]  /*0070*/  @P0 EXIT ;  /* 0x000000000000094d */ /* 0x000fea0003800000 */
[----:B------:R-:W0:Y:S01]  /*0080*/  LDC.64 R8, c[0x0][0x388] ;  /* 0x0000e200ff087b82 */ /* 0x000e220000000a00 */
[----:B------:R-:W1:Y:S01]  /*0090*/  LDCU.64 UR4, c[0x0][0x358] ;  /* 0x00006b00ff0477ac */ /* 0x000e620008000a00 */
[----:B0-----:R-:W-:-:S05]  /*00a0*/  IMAD.WIDE R6, R0, 0x10, R8 ;  /* 0x0000001000067825 */ /* 0x001fca00078e0208 */
[----:B-1----:R0:W5:Y:S04]  /*00b0*/  LDG.E.CONSTANT R2, desc[UR4][R6.64] ;  /* 0x0000000406027981 */ /* 0x002168000c1e9900 */
[----:B------:R0:W5:Y:S04]  /*00c0*/  LDG.E.CONSTANT R3, desc[UR4][R6.64+0x4] ;  /* 0x0000040406037981 */ /* 0x000168000c1e9900 */
[----:B------:R0:W5:Y:S01]  /*00d0*/  LDG.E.CONSTANT R4, desc[UR4][R6.64+0x8] ;  /* 0x0000080406047981 */ /* 0x000162000c1e9900 */
[----:B------:R-:W-:Y:S01]  /*00e0*/  ISETP.GE.AND P0, PT, R0, 0x1, PT ;  /* 0x000000010000780c */ /* 0x000fe20003f06270 */
[----:B------:R-:W-:-:S12]  /*00f0*/  BSSY.RECONVERGENT B0, `(.L_x_377) ;  /* 0x000000d000007945 */ /* 0x000fd80003800200 */
[----:B0-----:R-:W-:Y:S05]  /*0100*/  @!P0 BRA `(.L_x_378) ;  /* 0x00000000002c8947 */ /* 0x001fea0003800000 */
[----:B------:R-:W-:-:S04]  /*0110*/  VIADD R5, R0, 0xffffffff ;  /* 0xffffffff00057836 */ /* 0x000fc80000000000 */
[----:B------:R-:W-:-:S05]  /*0120*/  IMAD.WIDE.U32 R8, R5, 0x10, R8 ;  /* 0x0000001005087825 */ /* 0x000fca00078e0008 */
[----:B------:R-:W2:Y:S02]  /*0130*/  LDG.E.CONSTANT R5, desc[UR4][R8.64] ;  /* 0x0000000408057981 */ /* 0x000ea4000c1e9900 */
[----:B--2--5:R-:W-:-:S13]  /*0140*/  FSETP.NEU.AND P0, PT, R2, R5, PT ;  /* 0x000000050200720b */ /* 0x024fda0003f0d000 */
[----:B------:R-:W-:Y:S05]  /*0150*/  @P0 BRA `(.L_x_378) ;  /* 0x0000000000180947 */ /* 0x000fea0003800000 */
[----:B------:R-:W2:Y:S02]  /*0160*/  LDG.E.CONSTANT R6, desc[UR4][R8.64+0x4] ;  /* 0x0000040408067981 */ /* 0x000ea4000c1e9900 */
[----:B--2---:R-:W-:-:S13]  /*0170*/  FSETP.NEU.AND P0, PT, R3, R6, PT ;  /* 0x000000060300720b */ /* 0x004fda0003f0d000 */
[----:B------:R-:W-:Y:S05]  /*0180*/  @P0 BRA `(.L_x_378) ;  /* 0x00000000000c0947 */ /* 0x000fea0003800000 */
[----:B------:R-:W2:Y:S02]  /*0190*/  LDG.E.CONSTANT R9, desc[UR4][R8.64+0x8] ;  /* 0x0000080408097981 */ /* 0x000ea4000c1e9900 */
[----:B--2---:R-:W-:-:S13]  /*01a0*/  FSETP.NEU.AND P0, PT, R4, R9, PT ;  /* 0x000000090400720b */ /* 0x004fda0003f0d000 */
[----:B------:R-:W-:Y:S05]  /*01b0*/  @!P0 EXIT ;  /* 0x000000000000894d */ /* 0x000fea0003800000 */
.L_x_378:
[----:B------:R-:W-:Y:S05]  /*01c0*/  BSYNC.RECONVERGENT B0 ;  /* 0x0000000000007941 */ /* 0x000fea0003800200 */
.L_x_377:
[----:B------:R-:W0:Y:S01]  /*01d0*/  S2R R5, SR_LANEID ;  /* 0x0000000000057919 */ /* 0x000e220000000000 */
[----:B------:R-:W-:Y:S01]  /*01e0*/  VOTEU.ANY UR6, UPT, PT ;  /* 0x0000000000067886 */ /* 0x000fe200038e0100 */
[----:B------:R-:W1:Y:S01]  /*01f0*/  LDC.64 R6, c[0x0][0x380] ;  /* 0x0000e000ff067b82 */ /* 0x000e620000000a00 */
[----:B------:R-:W0:Y:S08]  /*0200*/  FLO.U32 R8, UR6 ;  /* 0x0000000600087d00 */ /* 0x000e3000080e0000 */
[----:B------:R-:W1:Y:S01]  /*0210*/  POPC R9, UR6 ;  /* 0x0000000600097d09 */ /* 0x000e620008000000 */
[----:B0-----:R-:W-:-:S13]  /*0220*/  ISETP.EQ.U32.AND P0, PT, R8, R5, PT ;  /* 0x000000050800720c */ /* 0x001fda0003f02070 */
[----:B-1----:R-:W2:Y:S01]  /*0230*/  @P0 ATOMG.E.ADD.STRONG.GPU PT, R7, desc[UR4][R6.64], R9 ;  /* 0x80000009060709a8 */ /* 0x002ea200081ef104 */
[----:B------:R-:W0:Y:S02]  /*0240*/  S2R R10, SR_LTMASK ;  /* 0x00000000000a7919 */ /* 0x000e240000003900 */
[----:B0-----:R-:W-:Y:S01]  /*0250*/  LOP3.LUT R10, R10, UR6, RZ, 0xc0, !PT ;  /* 0x000000060a0a7c12 */ /* 0x001fe2000f8ec0ff */
[----:B------:R-:W0:Y:S05]  /*0260*/  LDCU UR6, c[0x0][0x3a0] ;  /* 0x00007400ff0677ac */ /* 0x000e2a0008000800 */
[----:B------:R-:W1:Y:S01]  /*0270*/  POPC R10, R10 ;  /* 0x0000000a000a7309 */ /* 0x000e620000000000 */
[----:B--2---:R-:W1:Y:S02]  /*0280*/  SHFL.IDX PT, R5, R7, R8, 0x1f ;  /* 0x00001f0807057589 */ /* 0x004e6400000e0000 */
[----:B-1----:R-:W-:-:S05]  /*0290*/  IMAD.IADD R5, R5, 0x1, R10 ;  /* 0x0000000105057824 */ /* 0x002fca00078e020a */
[----:B0-----:R-:W-:-:S13]  /*02a0*/  ISETP.GE.AND P0, PT, R5, UR6, PT ;  /* 0x0000000605007c0c */ /* 0x001fda000bf06270 */
[----:B------:R-:W-:Y:S05]  /*02b0*/  @P0 EXIT ;  /* 0x000000000000094d */ /* 0x000fea0003800000 */
[----:B------:R-:W0:Y:S01]  /*02c0*/  LDC.64 R10, c[0x0][0x398] ;  /* 0x0000e600ff0a7b82 */ /* 0x000e220000000a00 */
[----:B------:R-:W1:Y:S07]  /*02d0*/  LDCU UR6, c[0x0][0x390] ;  /* 0x00007200ff0677ac */ /* 0x000e6e0008000800 */
[----:B------:R-:W2:Y:S08]  /*02e0*/  LDC.64 R8, c[0x0][0x388] ;  /* 0x0000e200ff087b82 */ /* 0x000eb00000000a00 */
[----:B------:R-:W3:Y:S01]  /*02f0*/  LDC.64 R6, c[0x0][0x3a8] ;  /* 0x0000ea00ff067b82 */ /* 0x000ee20000000a00 */
[----:B0-----:R-:W-:-:S05]  /*0300*/  IMAD.WIDE R10, R5, 0xc, R10 ;  /* 0x0000000c050a7825 */ /* 0x001fca00078e020a */
[----:B-----5:R0:W-:Y:S04]  /*0310*/  STG.E desc[UR4][R10.64], R2 ;  /* 0x000000020a007986 */ /* 0x0201e8000c101904 */
[----:B------:R0:W-:Y:S04]  /*0320*/  STG.E desc[UR4][R10.64+0x4], R3 ;  /* 0x000004030a007986 */ /* 0x0001e8000c101904 */
[----:B-12---:R0:W-:Y:S02]  /*0330*/  STG.E desc[UR4][R10.64+0x8], R4 ;  /* 0x000008040a007986 */ /* 0x0061e4000c101904 */
.L_x_379:
[----:B------:R-:W-:-:S05]  /*0340*/  IMAD.WIDE R12, R0, 0x10, R8 ;  /* 0x00000010000c7825 */ /* 0x000fca00078e0208 */
[----:B01----:R-:W2:Y:S02]  /*0350*/  LDG.E.CONSTANT R11, desc[UR4][R12.64] ;  /* 0x000000040c0b7981 */ /* 0x003ea4000c1e9900 */
[----:B--2---:R-:W-:-:S13]  /*0360*/  FSETP.NEU.AND P0, PT, R11, R2, PT ;  /* 0x000000020b00720b */ /* 0x004fda0003f0d000 */
[----:B------:R-:W-:Y:S05]  /*0370*/  @P0 EXIT ;  /* 0x000000000000094d */ /* 0x000fea0003800000 */
[----:B------:R-:W2:Y:S02]  /*0380*/  LDG.E.CONSTANT R10, desc[UR4][R12.64+0x4] ;  /* 0x000004040c0a7981 */ /* 0x000ea4000c1e9900 */
[----:B--2---:R-:W-:-:S13]  /*0390*/  FSETP.NEU.AND P0, PT, R10, R3, PT ;  /* 0x000000030a00720b */ /* 0x004fda0003f0d000 */
[----:B------:R-:W-:Y:S05]  /*03a0*/  @P0 EXIT ;  /* 0x000000000000094d */ /* 0x000fea0003800000 */
[----:B------:R-:W2:Y:S02]  /*03b0*/  LDG.E.CONSTANT R11, desc[UR4][R12.64+0x8] ;  /* 0x000008040c0b7981 */ /* 0x000ea4000c1e9900 */
[----:B--2---:R-:W-:-:S13]  /*03c0*/  FSETP.NEU.AND P0, PT, R11, R4, PT ;  /* 0x000000040b00720b */ /* 0x004fda0003f0d000 */
[----:B------:R-:W-:Y:S05]  /*03d0*/  @P0 EXIT ;  /* 0x000000000000094d */ /* 0x000fea0003800000 */
[----:B------:R-:W2:Y:S01]  /*03e0*/  LDG.E.CONSTANT R12, desc[UR4][R12.64+0xc] ;  /* 0x00000c040c0c7981 */ /* 0x000ea2000c1e9900 */
[----:B------:R-:W-:-:S05]  /*03f0*/  VIADD R0, R0, 0x1 ;  /* 0x0000000100007836 */ /* 0x000fca0000000000 */
[----:B------:R-:W-:Y:S02]  /*0400*/  ISETP.GE.AND P0, PT, R0, UR6, PT ;  /* 0x0000000600007c0c */ /* 0x000fe4000bf06270 */
[----:B--2---:R-:W-:-:S04]  /*0410*/  SHF.R.S32.HI R11, RZ, 0x1f, R12 ;  /* 0x0000001fff0b7819 */ /* 0x004fc8000001140c */
[----:B------:R-:W-:-:S04]  /*0420*/  LEA.HI R11, R11, R12, RZ, 0x2 ;  /* 0x0000000c0b0b7211 */ /* 0x000fc800078f10ff */
[----:B------:R-:W-:Y:S02]  /*0430*/  SHF.R.S32.HI R17, RZ, 0x2, R11 ;  /* 0x00000002ff117819 */ /* 0x000fe4000001140b */
[----:B------:R-:W-:-:S03]  /*0440*/  LOP3.LUT R15, R11, 0xfffffffc, RZ, 0xc0, !PT ;  /* 0xfffffffc0b0f7812 */ /* 0x000fc600078ec0ff */
[----:B---3--:R-:W-:-:S04]  /*0450*/  IMAD.WIDE R10, R17, 0xc, R6 ;  /* 0x0000000c110a7825 */ /* 0x008fc800078e0206 */
[----:B------:R-:W-:-:S04]  /*0460*/  IMAD.IADD R15, R12, 0x1, -R15 ;  /* 0x000000010c0f7824 */ /* 0x000fc800078e0a0f */
[----:B------:R-:W-:-:S05]  /*0470*/  IMAD.WIDE R10, R15, 0x4, R10 ;  /* 0x000000040f0a7825 */ /* 0x000fca00078e020a */
[----:B------:R1:W-:Y:S01]  /*0480*/  STG.E desc[UR4][R10.64], R5 ;  /* 0x000000050a007986 */ /* 0x0003e2000c101904 */
[----:B------:R-:W-:Y:S05]  /*0490*/  @!P0 BRA `(.L_x_379) ;  /* 0xfffffffc00a88947 */ /* 0x000fea000383ffff */
[----:B------:R-:W-:Y:S05]  /*04a0*/  EXIT ;  /* 0x000000000000794d */ /* 0x000fea0003800000 */
.L_x_380:
        /* <DEDUP_REMOVED lines=13> */
.L_x_496:


//--------------------- .text._Z16extractTrianglesPK6Morton5vec3iPK4CelliifP14TriangleVertexiPi --------------------------
	.section	.text._Z16extractTrianglesPK6Morton5vec3iPK4CelliifP14TriangleVertexiPi,"ax",@progbits
	.align	128
        .global         _Z16extractTrianglesPK6Morton5vec3iPK4CelliifP14TriangleVertexiPi
        .type           _Z16extractTrianglesPK6Morton5vec3iPK4CelliifP14TriangleVertexiPi,@function
        .size           _Z16extractTrianglesPK6Morton5vec3iPK4CelliifP14TriangleVertexiPi,(.L_x_477 - _Z16extractTrianglesPK6Morton5vec3iPK4CelliifP14TriangleVertexiPi)
        .other          _Z16extractTrianglesPK6Morton5vec3iPK4CelliifP14TriangleVertexiPi,@"STO_CUDA_ENTRY STV_DEFAULT"
_Z16extractTrianglesPK6Morton5vec3iPK4CelliifP14TriangleVertexiPi:
.text._Z16extractTrianglesPK6Morton5vec3iPK4CelliifP14TriangleVertexiPi:
[----:B------:R-:W0:Y:S01]  /*0000*/  LDC R1, c[0x0][0x37c] ;  /* 0x0000df00ff017b82 */ /* 0x000e220000000800 */
[----:B------:R-:W1:Y:S01]  /*0010*/  S2R R3, SR_CTAID.X ;  /* 0x0000000000037919 */ /* 0x000e620000002500 */
[----:B------:R-:W1:Y:S01]  /*0020*/  LDCU UR4, c[0x0][0x360] ;  /* 0x00006c00ff0477ac */ /* 0x000e620008000800 */
[----:B------:R-:W-:Y:S01]  /*0030*/  IMAD.MOV.U32 R13, RZ, RZ, RZ ;  /* 0x000000ffff0d7224 */ /* 0x000fe200078e00ff */
[----:B------:R-:W1:Y:S01]  /*0040*/  S2R R12, SR_TID.X ;  /* 0x00000000000c7919 */ /* 0x000e620000002100 */
[----:B------:R-:W2:Y:S01]  /*0050*/  LDCU UR5, c[0x0][0x3a0] ;  /* 0x00007400ff0577ac */ /* 0x000ea20008000800 */
[----:B0-----:R-:W-:Y:S02]  /*0060*/  VIADD R1, R1, 0xfffffee0 ;  /* 0xfffffee001017836 */ /* 0x001fe40000000000 */
[----:B-1----:R-:W-:-:S05]  /*0070*/  IMAD.WIDE.U32 R12, R3, UR4, R12 ;  /* 0x00000004030c7c25 */ /* 0x002fca000f8e000c */
[----:B------:R-:W-:-:S04]  /*0080*/  SHF.R.U64 R3, R12, 0x3, R13 ;  /* 0x000000030c037819 */ /* 0x000fc8000000120d */
[----:B--2---:R-:W-:-:S13]  /*0090*/  ISETP.GE.AND P0, PT, R3, UR5, PT ;  /* 0x0000000503007c0c */ /* 0x004fda000bf06270 */
[----:B------:R-:W-:Y:S05]  /*00a0*/  @P0 EXIT ;  /* 0x000000000000094d */ /* 0x000fea0003800000 */
[----:B------:R-:W0:Y:S01]  /*00b0*/  LDC.64 R4, c[0x0][0x398] ;  /* 0x0000e600ff047b82 */ /* 0x000e220000000a00 */
[----:B------:R-:W1:Y:S01]  /*00c0*/  LDCU.64 UR6, c[0x0][0x358] ;  /* 0x00006b00ff0677ac */ /* 0x000e620008000a00 */
[----:B------:R-:W-:Y:S01]  /*00d0*/  SHF.R.S32.HI R0, RZ, 0x1f, R3 ;  /* 0x0000001fff007819 */ /* 0x000fe20000011403 */
[----:B0-----:R-:W-:-:S04]  /*00e0*/  IMAD.WIDE.U32 R4, R3, 0x14, R4 ;  /* 0x0000001403047825 */ /* 0x001fc800078e0004 */
[----:B------:R-:W-:-:S04]  /*00f0*/  IMAD R3, R0, 0x14, RZ ;  /* 0x0000001400037824 */ /* 0x000fc800078e02ff */
[----:B------:R-:W-:-:S05]  /*0100*/  IMAD.IADD R5, R5, 0x1, R3 ;  /* 0x0000000105057824 */ /* 0x000fca00078e0203 */
[----:B-1----:R-:W2:Y:S04]  /*0110*/  LDG.E.CONSTANT R11, desc[UR6][R4.64] ;  /* 0x00000006040b7981 */ /* 0x002ea8000c1e9900 */
[----:B------:R-:W3:Y:S04]  /*0120*/  LDG.E.CONSTANT R10, desc[UR6][R4.64+0x4] ;  /* 0x00000406040a7981 */ /* 0x000ee8000c1e9900 */
[----:B------:R-:W4:Y:S04]  /*0130*/  LDG.E.CONSTANT R3, desc[UR6][R4.64+0x8] ;  /* 0x0000080604037981 */ /* 0x000f28000c1e9900 */
[----:B------:R0:W5:Y:S01]  /*0140*/  LDG.E.CONSTANT R2, desc[UR6][R4.64+0xc] ;  /* 0x00000c0604027981 */ /* 0x000162000c1e9900 */
[----:B------:R-:W-:Y:S01]  /*0150*/  UISETP.GE.AND UP0, UPT, UR5, 0x1, UPT ;  /* 0x000000010500788c */ /* 0x000fe2000bf06270 */
[----:B------:R-:W-:Y:S01]  /*0160*/  BSSY.RECONVERGENT B0, `(.L_x_381) ;  /* 0x000049d000007945 */ /* 0x000fe20003800200 */
[C---:B------:R-:W-:Y:S01]  /*0170*/  LOP3.LUT R19, R12.reuse, 0x4, RZ, 0xc0, !PT ;  /* 0x000000040c137812 */ /* 0x040fe200078ec0ff */
[----:B------:R-:W-:Y:S01]  /*0180*/  VIADD R16, R1, 0x80 ;  /* 0x0000008001107836 */ /* 0x000fe20000000000 */
[----:B------:R-:W-:-:S02]  /*0190*/  LOP3.LUT R18, R12, 0x2, RZ, 0xc0, !PT ;  /* 0x000000020c127812 */ /* 0x000fc400078ec0ff */
[----:B------:R-:W-:Y:S02]  /*01a0*/  LOP3.LUT R17, R12, 0x1, RZ, 0xc0, !PT ;  /* 0x000000010c117812 */ /* 0x000fe400078ec0ff */
[----:B--2---:R-:W-:Y:S02]  /*01b0*/  I2FP.F32.S32 R15, R11 ;  /* 0x0000000b000f7245 */ /* 0x004fe40000201400 */
[----:B---3--:R-:W-:Y:S02]  /*01c0*/  I2FP.F32.S32 R14, R10 ;  /* 0x0000000a000e7245 */ /* 0x008fe40000201400 */
[----:B----4-:R-:W-:Y:S01]  /*01d0*/  I2FP.F32.S32 R0, R3 ;  /* 0x0000000300007245 */ /* 0x010fe20000201400 */
[----:B0-----:R-:W-:Y:S06]  /*01e0*/  BRA.U !UP0, `(.L_x_382) ;  /* 0x0000003d08287547 */ /* 0x001fec000b800000 */
[----:B------:R-:W0:Y:S01]  /*01f0*/  LDCU UR8, c[0x0][0x390] ;  /* 0x00007200ff0877ac */ /* 0x000e220008000800 */
[----:B------:R-:W-:Y:S01]  /*0200*/  BSSY.RECONVERGENT B1, `(.L_x_383) ;  /* 0x000006a000017945 */ /* 0x000fe20003800200 */
[----:B------:R-:W-:Y:S01]  /*0210*/  IMAD.MOV.U32 R28, RZ, RZ, RZ ;  /* 0x000000ffff1c7224 */ /* 0x000fe200078e00ff */
[----:B------:R-:W1:Y:S01]  /*0220*/  LDCU.64 UR10, c[0x0][0x388] ;  /* 0x00007100ff0a77ac */ /* 0x000e620008000a00 */
[----:B------:R-:W-:Y:S01]  /*0230*/  IMAD.MOV.U32 R31, RZ, RZ, RZ ;  /* 0x000000ffff1f7224 */ /* 0x000fe200078e00ff */
[----:B------:R-:W2:Y:S01]  /*0240*/  LDCU UR9, c[0x0][0x3a0] ;  /* 0x00007400ff0977ac */ /* 0x000ea20008000800 */
[----:B------:R-:W-:Y:S01]  /*0250*/  USHF.R.S32.HI UR4, URZ, 0x1f, UR5 ;  /* 0x0000001fff047899 */ /* 0x000fe20008011405 */
[----:B0-----:R-:W-:-:S05]  /*0260*/  VIADD R4, R3, -UR8 ;  /* 0x8000000803047c36 */ /* 0x001fca0008000000 */
[----:B------:R-:W-:Y:S02]  /*0270*/  IMAD.U32 R26, RZ, RZ, UR4 ;  /* 0x00000004ff1a7e24 */ /* 0x000fe4000f8e00ff */
[C---:B------:R-:W-:Y:S01]  /*0280*/  IMAD.U32 R5, R4.reuse, 0x10000, RZ ;  /* 0x0001000004057824 */ /* 0x040fe200078e00ff */
[----:B------:R-:W-:Y:S01]  /*0290*/  LOP3.LUT R6, R4, 0x1f0000, RZ, 0xc0, !PT ;  /* 0x001f000004067812 */ /* 0x000fe200078ec0ff */
[----:B-1----:R-:W-:Y:S02]  /*02a0*/  VIADD R7, R11, -UR10 ;  /* 0x8000000a0b077c36 */ /* 0x002fe40008000000 */
[----:B--2---:R-:W-:Y:S01]  /*02b0*/  IMAD.U32 R27, RZ, RZ, UR9 ;  /* 0x00000009ff1b7e24 */ /* 0x004fe2000f8e00ff */
[----:B------:R-:W-:-:S04]  /*02c0*/  LOP3.LUT R5, R5, 0xffff0000, RZ, 0xc0, !PT ;  /* 0xffff000005057812 */ /* 0x000fc800078ec0ff */
[----:B------:R-:W-:Y:S01]  /*02d0*/  LOP3.LUT R21, R5, 0xffff, R4, 0xf8, !PT ;  /* 0x0000ffff05157812 */ /* 0x000fe200078ef804 */
[----:B------:R-:W-:-:S03]  /*02e0*/  VIADD R5, R10, -UR11 ;  /* 0x8000000b0a057c36 */ /* 0x000fc60008000000 */
[----:B------:R-:W-:Y:S01]  /*02f0*/  SHF.L.U64.HI R9, R21, 0x8, R6 ;  /* 0x0000000815097819 */ /* 0x000fe20000010206 */
[C---:B------:R-:W-:Y:S01]  /*0300*/  IMAD.U32 R6, R5.reuse, 0x10000, RZ ;  /* 0x0001000005067824 */ /* 0x040fe200078e00ff */
[----:B------:R-:W-:Y:S01]  /*0310*/  LOP3.LUT R22, R5, 0x1f0000, RZ, 0xc0, !PT ;  /* 0x001f000005167812 */ /* 0x000fe200078ec0ff */
[----:B------:R-:W-:Y:S01]  /*0320*/  IMAD.SHL.U32 R24, R21, 0x100, RZ ;  /* 0x0000010015187824 */ /* 0x000fe200078e00ff */
[----:B------:R-:W-:Y:S02]  /*0330*/  LOP3.LUT R9, R9, 0x1f0000ff, RZ, 0xc0, !PT ;  /* 0x1f0000ff09097812 */ /* 0x000fe400078ec0ff */
[----:B------:R-:W-:Y:S01]  /*0340*/  LOP3.LUT R8, R6, 0xffff0000, RZ, 0xc0, !PT ;  /* 0xffff000006087812 */ /* 0x000fe200078ec0ff */
[----:B------:R-:W-:Y:S01]  /*0350*/  IMAD.U32 R6, R7, 0x10000, RZ ;  /* 0x0001000007067824 */ /* 0x000fe200078e00ff */
[----:B------:R-:W-:Y:S02]  /*0360*/  LOP3.LUT R4, R9, 0x1f0000, R4, 0xf8, !PT ;  /* 0x001f000009047812 */ /* 0x000fe400078ef804 */
[----:B------:R-:W-:-:S02]  /*0370*/  LOP3.LUT R23, R8, 0xffff, R5, 0xf8, !PT ;  /* 0x0000ffff08177812 */ /* 0x000fc400078ef805 */
[----:B------:R-:W-:Y:S02]  /*0380*/  LOP3.LUT R6, R6, 0xffff0000, RZ, 0xc0, !PT ;  /* 0xffff000006067812 */ /* 0x000fe400078ec0ff */
[C---:B------:R-:W-:Y:S01]  /*0390*/  SHF.L.U64.HI R22, R23.reuse, 0x8, R22 ;  /* 0x0000000817167819 */ /* 0x040fe20000010216 */
[----:B------:R-:W-:Y:S01]  /*03a0*/  IMAD.SHL.U32 R20, R23, 0x100, RZ ;  /* 0x0000010017147824 */ /* 0x000fe200078e00ff */
[----:B------:R-:W-:Y:S02]  /*03b0*/  LOP3.LUT R9, R6, 0xffff, R7, 0xf8, !PT ;  /* 0x0000ffff06097812 */ /* 0x000fe400078ef807 */
[----:B------:R-:W-:Y:S02]  /*03c0*/  LOP3.LUT R24, R24, 0xff00, RZ, 0xc0, !PT ;  /* 0x0000ff0018187812 */ /* 0x000fe400078ec0ff */
[----:B------:R-:W-:Y:S01]  /*03d0*/  LOP3.LUT R22, R22, 0x1f0000ff, RZ, 0xc0, !PT ;  /* 0x1f0000ff16167812 */ /* 0x000fe200078ec0ff */
[----:B------:R-:W-:Y:S01]  /*03e0*/  IMAD.SHL.U32 R6, R9, 0x100, RZ ;  /* 0x0000010009067824 */ /* 0x000fe200078e00ff */
[----:B------:R-:W-:-:S02]  /*03f0*/  LOP3.LUT R8, R7, 0x1f0000, RZ, 0xc0, !PT ;  /* 0x001f000007087812 */ /* 0x000fc400078ec0ff */
[----:B------:R-:W-:Y:S02]  /*0400*/  LOP3.LUT R24, R24, 0xff0000ff, R21, 0xf8, !PT ;  /* 0xff0000ff18187812 */ /* 0x000fe400078ef815 */
[----:B------:R-:W-:Y:S02]  /*0410*/  LOP3.LUT R21, R22, 0x1f0000, R5, 0xf8, !PT ;  /* 0x001f000016157812 */ /* 0x000fe400078ef805 */
[----:B------:R-:W-:Y:S01]  /*0420*/  LOP3.LUT R20, R20, 0xff00, RZ, 0xc0, !PT ;  /* 0x0000ff0014147812 */ /* 0x000fe200078ec0ff */
[----:B------:R-:W-:Y:S01]  /*0430*/  IMAD.SHL.U32 R29, R24, 0x10, RZ ;  /* 0x00000010181d7824 */ /* 0x000fe200078e00ff */
[----:B------:R-:W-:Y:S02]  /*0440*/  SHF.L.U64.HI R8, R9, 0x8, R8 ;  /* 0x0000000809087819 */ /* 0x000fe40000010208 */
[----:B------:R-:W-:Y:S02]  /*0450*/  LOP3.LUT R6, R6, 0xff00, RZ, 0xc0, !PT ;  /* 0x0000ff0006067812 */ /* 0x000fe400078ec0ff */
[----:B------:R-:W-:-:S02]  /*0460*/  SHF.L.U64.HI R5, R24, 0x4, R4 ;  /* 0x0000000418057819 */ /* 0x000fc40000010204 */
[----:B------:R-:W-:Y:S02]  /*0470*/  LOP3.LUT R20, R20, 0xff0000ff, R23, 0xf8, !PT ;  /* 0xff0000ff14147812 */ /* 0x000fe400078ef817 */
[----:B------:R-:W-:Y:S02]  /*0480*/  LOP3.LUT R8, R8, 0x1f0000ff, RZ, 0xc0, !PT ;  /* 0x1f0000ff08087812 */ /* 0x000fe400078ec0ff */
[----:B------:R-:W-:Y:S01]  /*0490*/  LOP3.LUT R6, R6, 0xff0000ff, R9, 0xf8, !PT ;  /* 0xff0000ff06067812 */ /* 0x000fe200078ef809 */
[----:B------:R-:W-:Y:S01]  /*04a0*/  IMAD.SHL.U32 R23, R20, 0x10, RZ ;  /* 0x0000001014177824 */ /* 0x000fe200078e00ff */
[----:B------:R-:W-:Y:S02]  /*04b0*/  LOP3.LUT R5, R5, 0xf00f00, RZ, 0xc0, !PT ;  /* 0x00f00f0005057812 */ /* 0x000fe400078ec0ff */
[----:B------:R-:W-:Y:S02]  /*04c0*/  LOP3.LUT R7, R8, 0x1f0000, R7, 0xf8, !PT ;  /* 0x001f000008077812 */ /* 0x000fe400078ef807 */
[----:B------:R-:W-:Y:S01]  /*04d0*/  LOP3.LUT R30, R5, 0x100f00f0, R4, 0xf8, !PT ;  /* 0x100f00f0051e7812 */ /* 0x000fe200078ef804 */
[----:B------:R-:W-:Y:S01]  /*04e0*/  IMAD.SHL.U32 R5, R6, 0x10, RZ ;  /* 0x0000001006057824 */ /* 0x000fe200078e00ff */
[----:B------:R-:W-:-:S02]  /*04f0*/  SHF.L.U64.HI R22, R20, 0x4, R21 ;  /* 0x0000000414167819 */ /* 0x000fc40000010215 */
[----:B------:R-:W-:Y:S02]  /*0500*/  SHF.L.U64.HI R4, R6, 0x4, R7 ;  /* 0x0000000406047819 */ /* 0x000fe40000010207 */
[----:B------:R-:W-:Y:S02]  /*0510*/  LOP3.LUT R29, R29, 0xf00f00f0, RZ, 0xc0, !PT ;  /* 0xf00f00f01d1d7812 */ /* 0x000fe400078ec0ff */
[----:B------:R-:W-:Y:S02]  /*0520*/  LOP3.LUT R23, R23, 0xf00f00f0, RZ, 0xc0, !PT ;  /* 0xf00f00f017177812 */ /* 0x000fe400078ec0ff */
[----:B------:R-:W-:Y:S02]  /*0530*/  LOP3.LUT R5, R5, 0xf00f00f0, RZ, 0xc0, !PT ;  /* 0xf00f00f005057812 */ /* 0x000fe400078ec0ff */
[----:B------:R-:W-:Y:S02]  /*0540*/  LOP3.LUT R22, R22, 0xf00f00, RZ, 0xc0, !PT ;  /* 0x00f00f0016167812 */ /* 0x000fe400078ec0ff */
[----:B------:R-:W-:-:S02]  /*0550*/  LOP3.LUT R4, R4, 0xf00f00, RZ, 0xc0, !PT ;  /* 0x00f00f0004047812 */ /* 0x000fc400078ec0ff */
[----:B------:R-:W-:Y:S02]  /*0560*/  LOP3.LUT R29, R29, 0xf00f00f, R24, 0xf8, !PT ;  /* 0x0f00f00f1d1d7812 */ /* 0x000fe400078ef818 */
[----:B------:R-:W-:Y:S02]  /*0570*/  LOP3.LUT R23, R23, 0xf00f00f, R20, 0xf8, !PT ;  /* 0x0f00f00f17177812 */ /* 0x000fe400078ef814 */
[----:B------:R-:W-:Y:S01]  /*0580*/  LOP3.LUT R5, R5, 0xf00f00f, R6, 0xf8, !PT ;  /* 0x0f00f00f05057812 */ /* 0x000fe200078ef806 */
[----:B------:R-:W-:Y:S01]  /*0590*/  IMAD.SHL.U32 R8, R29, 0x10, RZ ;  /* 0x000000101d087824 */ /* 0x000fe200078e00ff */
[----:B------:R-:W-:Y:S01]  /*05a0*/  LOP3.LUT R22, R22, 0x100f00f0, R21, 0xf8, !PT ;  /* 0x100f00f016167812 */ /* 0x000fe200078ef815 */
[----:B------:R-:W-:Y:S01]  /*05b0*/  IMAD.SHL.U32 R6, R23, 0x8, RZ ;  /* 0x0000000817067824 */ /* 0x000fe200078e00ff */
[----:B------:R-:W-:Y:S01]  /*05c0*/  LOP3.LUT R4, R4, 0x100f00f0, R7, 0xf8, !PT ;  /* 0x100f00f004047812 */ /* 0x000fe200078ef807 */
[----:B------:R-:W-:Y:S01]  /*05d0*/  IMAD.SHL.U32 R20, R5, 0x4, RZ ;  /* 0x0000000405147824 */ /* 0x000fe200078e00ff */
[----:B------:R-:W-:-:S02]  /*05e0*/  SHF.L.U64.HI R9, R29, 0x4, R30 ;  /* 0x000000041d097819 */ /* 0x000fc4000001021e */
[----:B------:R-:W-:Y:S02]  /*05f0*/  SHF.L.U64.HI R7, R23, 0x3, R22 ;  /* 0x0000000317077819 */ /* 0x000fe40000010216 */
[----:B------:R-:W-:Y:S02]  /*0600*/  SHF.L.U64.HI R21, R5, 0x2, R4 ;  /* 0x0000000205157819 */ /* 0x000fe40000010204 */
[C---:B------:R-:W-:Y:S01]  /*0610*/  SHF.L.U64.HI R30, R29.reuse, 0x2, R30 ;  /* 0x000000021d1e7819 */ /* 0x040fe2000001021e */
[----:B------:R-:W-:Y:S01]  /*0620*/  IMAD.SHL.U32 R29, R29, 0x4, RZ ;  /* 0x000000041d1d7824 */ /* 0x000fe200078e00ff */
[C---:B------:R-:W-:Y:S01]  /*0630*/  SHF.L.U64.HI R22, R23.reuse, 0x1, R22 ;  /* 0x0000000117167819 */ /* 0x040fe20000010216 */
[----:B------:R-:W-:Y:S01]  /*0640*/  IMAD.SHL.U32 R23, R23, 0x2, RZ ;  /* 0x0000000217177824 */ /* 0x000fe200078e00ff */
[----:B------:R-:W-:Y:S02]  /*0650*/  LOP3.LUT R9, R9, 0x8208208, RZ, 0xc0, !PT ;  /* 0x0820820809097812 */ /* 0x000fe400078ec0ff */
[----:B------:R-:W-:-:S02]  /*0660*/  LOP3.LUT R8, R8, 0x20820820, RZ, 0xc0, !PT ;  /* 0x2082082008087812 */ /* 0x000fc400078ec0ff */
[----:B------:R-:W-:Y:S02]  /*0670*/  LOP3.LUT R7, R7, 0x4104104, RZ, 0xc0, !PT ;  /* 0x0410410407077812 */ /* 0x000fe400078ec0ff */
[----:B------:R-:W-:Y:S02]  /*0680*/  LOP3.LUT R6, R6, 0x10410410, RZ, 0xc0, !PT ;  /* 0x1041041006067812 */ /* 0x000fe400078ec0ff */
[----:B------:R-:W-:Y:S02]  /*0690*/  LOP3.LUT R21, R21, 0x2082082, RZ, 0xc0, !PT ;  /* 0x0208208215157812 */ /* 0x000fe400078ec0ff */
[----:B------:R-:W-:Y:S02]  /*06a0*/  LOP3.LUT R20, R20, 0x8208208, RZ, 0xc0, !PT ;  /* 0x0820820814147812 */ /* 0x000fe400078ec0ff */
[----:B------:R-:W-:Y:S02]  /*06b0*/  LOP3.LUT R30, R9, 0x41041041, R30, 0xf8, !PT ;  /* 0x41041041091e7812 */ /* 0x000fe400078ef81e */
[----:B------:R-:W-:-:S02]  /*06c0*/  LOP3.LUT R29, R8, 0x4104104, R29, 0xf8, !PT ;  /* 0x04104104081d7812 */ /* 0x000fc400078ef81d */
[----:B------:R-:W-:Y:S02]  /*06d0*/  LOP3.LUT R22, R7, 0x20820820, R22, 0xf8, !PT ;  /* 0x2082082007167812 */ /* 0x000fe400078ef816 */
[----:B------:R-:W-:Y:S02]  /*06e0*/  LOP3.LUT R23, R6, 0x82082082, R23, 0xf8, !PT ;  /* 0x8208208206177812 */ /* 0x000fe400078ef817 */
[----:B------:R-:W-:Y:S02]  /*06f0*/  LOP3.LUT R21, R21, 0x10410410, R4, 0xf8, !PT ;  /* 0x1041041015157812 */ /* 0x000fe400078ef804 */
[----:B------:R-:W-:Y:S02]  /*0700*/  LOP3.LUT R20, R20, 0x41041041, R5, 0xf8, !PT ;  /* 0x4104104114147812 */ /* 0x000fe400078ef805 */
[----:B------:R-:W-:Y:S02]  /*0710*/  LOP3.LUT R35, R21, R22, R30, 0xfe, !PT ;  /* 0x0000001615237212 */ /* 0x000fe400078efe1e */
[----:B------:R-:W-:-:S07]  /*0720*/  LOP3.LUT R33, R20, R23, R29, 0xfe, !PT ;  /* 0x0000001714217212 */ /* 0x000fce00078efe1d */
.L_x_384:
[----:B------:R-:W-:Y:S01]  /*0730*/  IADD3 R24, P0, PT, -R28, R27, RZ ;  /* 0x0000001b1c187210 */ /* 0x000fe20007f1e1ff */
[----:B------:R-:W0:Y:S04]  /*0740*/  LDC.64 R8, c[0x0][0x380] ;  /* 0x0000e000ff087b82 */ /* 0x000e280000000a00 */
[----:B------:R-:W-:-:S05]  /*0750*/  IMAD.X R25, R26, 0x1, ~R31, P0 ;  /* 0x000000011a197824 */ /* 0x000fca00000e0e1f */
[----:B------:R-:W-:-:S05]  /*0760*/  LEA.HI R24, P0, R25, R24, RZ, 0x1 ;  /* 0x0000001819187211 */ /* 0x000fca00078108ff */
[----:B------:R-:W-:-:S05]  /*0770*/  IMAD.X R25, RZ, RZ, R25, P0 ;  /* 0x000000ffff197224 */ /* 0x000fca00000e0619 */
[--C-:B------:R-:W-:Y:S02]  /*0780*/  SHF.R.S64 R24, R24, 0x1, R25.reuse ;  /* 0x0000000118187819 */ /* 0x100fe40000001019 */
[----:B------:R-:W-:Y:S02]  /*0790*/  SHF.R.S32.HI R25, RZ, 0x1, R25 ;  /* 0x00000001ff197819 */ /* 0x000fe40000011419 */
[----:B------:R-:W-:-:S05]  /*07a0*/  IADD3 R24, P0, PT, R28, R24, RZ ;  /* 0x000000181c187210 */ /* 0x000fca0007f1e0ff */
[----:B------:R-:W-:Y:S01]  /*07b0*/  IMAD.X R25, R31, 0x1, R25, P0 ;  /* 0x000000011f197824 */ /* 0x000fe200000e0619 */
[----:B0-----:R-:W-:-:S04]  /*07c0*/  LEA R4, P0, R24, R8, 0x4 ;  /* 0x0000000818047211 */ /* 0x001fc800078020ff */
[----:B------:R-:W-:-:S06]  /*07d0*/  LEA.HI.X R5, R24, R9, R25, 0x4, P0 ;  /* 0x0000000918057211 */ /* 0x000fcc00000f2419 */
[----:B------:R-:W2:Y:S01]  /*07e0*/  LDG.E.64.CONSTANT R4, desc[UR6][R4.64] ;  /* 0x0000000604047981 */ /* 0x000ea2000c1e9b00 */
        /* <DEDUP_REMOVED lines=9> */
[----:B------:R-:W-:-:S13]  /*0880*/  ISETP.GE.AND.EX P0, PT, R31, R26, PT, P0 ;  /* 0x0000001a1f00720c */ /* 0x000fda0003f06300 */
[----:B------:R-:W-:Y:S05]  /*0890*/  @!P0 BRA `(.L_x_384) ;  /* 0xfffffffc00a48947 */ /* 0x000fea000383ffff */
[----:B------:R-:W-:Y:S05]  /*08a0*/  BSYNC.RECONVERGENT B1 ;  /* 0x0000000000017941 */ /* 0x000fea0003800200 */
.L_x_383:
[----:B------:R-:W-:-:S04]  /*08b0*/  ISETP.NE.U32.AND P0, PT, R28, UR5, PT ;  /* 0x000000051c007c0c */ /* 0x000fc8000bf05070 */
[----:B------:R-:W-:-:S13]  /*08c0*/  ISETP.NE.AND.EX P0, PT, R31, UR4, PT, P0 ;  /* 0x000000041f007c0c */ /* 0x000fda000bf05300 */
[----:B------:R-:W-:Y:S05]  /*08d0*/  @!P0 EXIT ;  /* 0x000000000000894d */ /* 0x000fea0003800000 */
[----:B------:R-:W-:-:S04]  /*08e0*/  LEA R4, P0, R28, R8, 0x4 ;  /* 0x000000081c047211 */ /* 0x000fc800078020ff */
[----:B------:R-:W-:-:S05]  /*08f0*/  LEA.HI.X R5, R28, R9, R31, 0x4, P0 ;  /* 0x000000091c057211 */ /* 0x000fca00000f241f */
[----:B------:R-:W2:Y:S04]  /*0900*/  LDG.E.64.CONSTANT R24, desc[UR6][R4.64+0x8] ;  /* 0x0000080604187981 */ /* 0x000ea8000c1e9b00 */
[----:B--2---:R-:W2:Y:S04]  /*0910*/  LD.E R27, desc[UR6][R24.64+0xc] ;  /* 0x00000c06181b7980 */ /* 0x004ea8000c101900 */
[----:B------:R-:W3:Y:S04]  /*0920*/  LD.E R7, desc[UR6][R24.64+0x4] ;  /* 0x0000040618077980 */ /* 0x000ee8000c101900 */
[----:B------:R-:W4:Y:S04]  /*0930*/  LD.E R6, desc[UR6][R24.64] ;  /* 0x0000000618067980 */ /* 0x000f28000c101900 */
[----:B------:R-:W4:Y:S01]  /*0940*/  LD.E R26, desc[UR6][R24.64+0x8] ;  /* 0x00000806181a7980 */ /* 0x000f22000c101900 */
[----:B------:R-:W-:Y:S01]  /*0950*/  BSSY.RECONVERGENT B1, `(.L_x_385) ;  /* 0x000002a000017945 */ /* 0x000fe20003800200 */
[----:B--2--5:R-:W-:-:S04]  /*0960*/  VIMNMX R28, PT, PT, R2, R27, !PT ;  /* 0x0000001b021c7248 */ /* 0x024fc80007fe0100 */
[-C--:B------:R-:W-:Y:S02]  /*0970*/  SHF.R.S32.HI R32, RZ, R28.reuse, R10 ;  /* 0x0000001cff207219 */ /* 0x080fe4000001140a */
[-C--:B---3--:R-:W-:Y:S02]  /*0980*/  SHF.R.S32.HI R31, RZ, R28.reuse, R7 ;  /* 0x0000001cff1f7219 */ /* 0x088fe40000011407 */
[----:B------:R-:W-:Y:S02]  /*0990*/  SHF.R.S32.HI R33, RZ, R28, R3 ;  /* 0x0000001cff217219 */ /* 0x000fe40000011403 */
[----:B------:R-:W-:Y:S02]  /*09a0*/  ISETP.NE.AND P0, PT, R31, R32, PT ;  /* 0x000000201f00720c */ /* 0x000fe40003f05270 */
[-C--:B------:R-:W-:Y:S02]  /*09b0*/  SHF.R.S32.HI R32, RZ, R28.reuse, R11 ;  /* 0x0000001cff207219 */ /* 0x080fe4000001140b */
[----:B----4-:R-:W-:-:S02]  /*09c0*/  SHF.R.S32.HI R31, RZ, R28, R6 ;  /* 0x0000001cff1f7219 */ /* 0x010fc40000011406 */
[----:B------:R-:W-:Y:S02]  /*09d0*/  SHF.R.S32.HI R28, RZ, R28, R26 ;  /* 0x0000001cff1c7219 */ /* 0x000fe4000001141a */
[----:B------:R-:W-:-:S04]  /*09e0*/  ISETP.NE.OR P0, PT, R31, R32, P0 ;  /* 0x000000201f00720c */ /* 0x000fc80000705670 */
[----:B------:R-:W-:-:S13]  /*09f0*/  ISETP.NE.OR P0, PT, R28, R33, P0 ;  /* 0x000000211c00720c */ /* 0x000fda0000705670 */
[----:B------:R-:W-:Y:S05]  /*0a00*/  @P0 BRA `(.L_x_386) ;  /* 0x0000000000200947 */ /* 0x000fea0003800000 */
[----:B------:R-:W2:Y:S01]  /*0a10*/  LD.E R24, desc[UR6][R24.64+0x10] ;  /* 0x0000100618187980 */ /* 0x000ea2000c101900 */
[----:B------:R-:W-:Y:S02]  /*0a20*/  IMAD.MOV.U32 R4, RZ, RZ, R6 ;  /* 0x000000ffff047224 */ /* 0x000fe400078e0006 */
[----:B------:R-:W-:Y:S02]  /*0a30*/  IMAD.MOV.U32 R5, RZ, RZ, R7 ;  /* 0x000000ffff057224 */ /* 0x000fe400078e0007 */
[----:B------:R-:W-:Y:S02]  /*0a40*/  IMAD.MOV.U32 R6, RZ, RZ, R26 ;  /* 0x000000ffff067224 */ /* 0x000fe400078e001a */
[----:B------:R-:W-:-:S05]  /*0a50*/  IMAD.MOV.U32 R7, RZ, RZ, R27 ;  /* 0x000000ffff077224 */ /* 0x000fca00078e001b */
[----:B------:R1:W-:Y:S04]  /*0a60*/  STL.128 [R1+0x80], R4 ;  /* 0x0000800401007387 */ /* 0x0003e80000100c00 */
[----:B--2---:R1:W-:Y:S01]  /*0a70*/  STL [R1+0x90], R24 ;  /* 0x0000901801007387 */ /* 0x0043e20000100800 */
[----:B------:R-:W-:Y:S05]  /*0a80*/  BRA `(.L_x_387) ;  /* 0x0000000000587947 */ /* 0x000fea0003800000 */
.L_x_386:
[----:B------:R-:W-:-:S04]  /*0a90*/  ISETP.GT.U32.AND P0, PT, R4, R8, PT ;  /* 0x000000080400720c */ /* 0x000fc80003f04070 */
[----:B------:R-:W-:-:S13]  /*0aa0*/  ISETP.GT.U32.AND.EX P0, PT, R5, R9, PT, P0 ;  /* 0x000000090500720c */ /* 0x000fda0003f04100 */
[----:B------:R-:W-:Y:S05]  /*0ab0*/  @!P0 EXIT ;  /* 0x000000000000894d */ /* 0x000fea0003800000 */
[----:B------:R-:W2:Y:S04]  /*0ac0*/  LDG.E.64.CONSTANT R24, desc[UR6][R4.64+-0x8] ;  /* 0xfffff80604187981 */ /* 0x000ea8000c1e9b00 */
[----:B--2---:R-:W2:Y:S04]  /*0ad0*/  LD.E R7, desc[UR6][R24.64+0xc] ;  /* 0x00000c0618077980 */ /* 0x004ea8000c101900 */
[----:B------:R-:W3:Y:S04]  /*0ae0*/  LD.E R5, desc[UR6][R24.64+0x4] ;  /* 0x0000040618057980 */ /* 0x000ee8000c101900 */
[----:B------:R-:W4:Y:S04]  /*0af0*/  LD.E R4, desc[UR6][R24.64] ;  /* 0x0000000618047980 */ /* 0x000f28000c101900 */
[----:B------:R-:W5:Y:S01]  /*0b00*/  LD.E R6, desc[UR6][R24.64+0x8] ;  /* 0x0000080618067980 */ /* 0x000f62000c101900 */
[----:B--2---:R-:W-:-:S04]  /*0b10*/  VIMNMX R26, PT, PT, R2, R7, !PT ;  /* 0x00000007021a7248 */ /* 0x004fc80007fe0100 */
[-C--:B------:R-:W-:Y:S02]  /*0b20*/  SHF.R.S32.HI R28, RZ, R26.reuse, R10 ;  /* 0x0000001aff1c7219 */ /* 0x080fe4000001140a */
[-C--:B---3--:R-:W-:Y:S02]  /*0b30*/  SHF.R.S32.HI R27, RZ, R26.reuse, R5 ;  /* 0x0000001aff1b7219 */ /* 0x088fe40000011405 */
[----:B------:R-:W-:Y:S02]  /*0b40*/  SHF.R.S32.HI R31, RZ, R26, R3 ;  /* 0x0000001aff1f7219 */ /* 0x000fe40000011403 */
[----:B------:R-:W-:Y:S02]  /*0b50*/  ISETP.NE.AND P0, PT, R27, R28, PT ;  /* 0x0000001c1b00720c */ /* 0x000fe40003f05270 */
[-C--:B------:R-:W-:Y:S02]  /*0b60*/  SHF.R.S32.HI R28, RZ, R26.reuse, R11 ;  /* 0x0000001aff1c7219 */ /* 0x080fe4000001140b */
[----:B----4-:R-:W-:-:S02]  /*0b70*/  SHF.R.S32.HI R27, RZ, R26, R4 ;  /* 0x0000001aff1b7219 */ /* 0x010fc40000011404 */
[----:B-----5:R-:W-:Y:S02]  /*0b80*/  SHF.R.S32.HI R26, RZ, R26, R6 ;  /* 0x0000001aff1a7219 */ /* 0x020fe40000011406 */
[----:B------:R-:W-:-:S04]  /*0b90*/  ISETP.NE.OR P0, PT, R27, R28, P0 ;  /* 0x0000001c1b00720c */ /* 0x000fc80000705670 */
[----:B------:R-:W-:-:S13]  /*0ba0*/  ISETP.NE.OR P0, PT, R26, R31, P0 ;  /* 0x0000001f1a00720c */ /* 0x000fda0000705670 */
[----:B------:R-:W-:Y:S05]  /*0bb0*/  @P0 EXIT ;  /* 0x000000000000094d */ /* 0x000fea0003800000 */
[----:B------:R-:W2:Y:S04]  /*0bc0*/  LD.E R24, desc[UR6][R24.64+0x10] ;  /* 0x0000100618187980 */ /* 0x000ea8000c101900 */
[----:B------:R0:W-:Y:S04]  /*0bd0*/  STL.128 [R1+0x80], R4 ;  /* 0x0000800401007387 */ /* 0x0001e80000100c00 */
[----:B--2---:R0:W-:Y:S02]  /*0be0*/  STL [R1+0x90], R24 ;  /* 0x0000901801007387 */ /* 0x0041e40000100800 */
.L_x_387:
[----:B------:R-:W-:Y:S05]  /*0bf0*/  BSYNC.RECONVERGENT B1 ;  /* 0x0000000000017941 */ /* 0x000fea0003800200 */
.L_x_385:
[----:B------:R-:W-:-:S13]  /*0c00*/  ISETP.GE.AND P0, PT, R7, R2, PT ;  /* 0x000000020700720c */ /* 0x000fda0003f06270 */
[----:B------:R-:W-:Y:S05]  /*0c10*/  @!P0 EXIT ;  /* 0x000000000000894d */ /* 0x000fea0003800000 */
[----:B------:R-:W-:Y:S01]  /*0c20*/  ISETP.NE.AND P0, PT, R7, R2, PT ;  /* 0x000000020700720c */ /* 0x000fe20003f05270 */
[----:B------:R-:W-:-:S12]  /*0c30*/  BSSY.RECONVERGENT B1, `(.L_x_388) ;  /* 0x000000e000017945 */ /* 0x000fd80003800200 */
[----:B------:R-:W-:Y:S05]  /*0c40*/  @P0 BRA `(.L_x_389) ;  /* 0x0000000000300947 */ /* 0x000fea0003800000 */
[----:B01----:R-:W-:-:S04]  /*0c50*/  I2FP.F32.S32 R4, R4 ;  /* 0x0000000400047245 */ /* 0x003fc80000201400 */
[----:B------:R-:W-:-:S13]  /*0c60*/  FSETP.GEU.AND P0, PT, R4, R15, PT ;  /* 0x0000000f0400720b */ /* 0x000fda0003f0e000 */
[----:B------:R-:W-:Y:S05]  /*0c70*/  @!P0 EXIT ;  /* 0x000000000000894d */ /* 0x000fea0003800000 */
[----:B------:R-:W-:-:S13]  /*0c80*/  FSETP.NEU.AND P0, PT, R4, R15, PT ;  /* 0x0000000f0400720b */ /* 0x000fda0003f0d000 */
[----:B------:R-:W-:Y:S05]  /*0c90*/  @P0 BRA `(.L_x_389) ;  /* 0x00000000001c0947 */ /* 0x000fea0003800000 */
[----:B------:R-:W-:-:S04]  /*0ca0*/  I2FP.F32.S32 R7, R5 ;  /* 0x0000000500077245 */ /* 0x000fc80000201400 */
[----:B------:R-:W-:-:S13]  /*0cb0*/  FSETP.GEU.AND P0, PT, R7, R14, PT ;  /* 0x0000000e0700720b */ /* 0x000fda0003f0e000 */
[----:B------:R-:W-:Y:S05]  /*0cc0*/  @!P0 EXIT ;  /* 0x000000000000894d */ /* 0x000fea0003800000 */
[----:B------:R-:W-:Y:S02]  /*0cd0*/  I2FP.F32.S32 R5, R6 ;  /* 0x0000000600057245 */ /* 0x000fe40000201400 */
[----:B------:R-:W-:Y:S02]  /*0ce0*/  FSETP.EQ.AND P1, PT, R7, R14, PT ;  /* 0x0000000e0700720b */ /* 0x000fe40003f22000 */
[----:B------:R-:W-:-:S13]  /*0cf0*/  FSETP.GEU.AND P0, PT, R5, R0, PT ;  /* 0x000000000500720b */ /* 0x000fda0003f0e000 */
[----:B------:R-:W-:Y:S05]  /*0d00*/  @!P0 EXIT P1 ;  /* 0x000000000000894d */ /* 0x000fea0000800000 */
.L_x_389:
[----:B------:R-:W-:Y:S05]  /*0d10*/  BSYNC.RECONVERGENT B1 ;  /* 0x0000000000017941 */ /* 0x000fea0003800200 */
.L_x_388:
[----:B01----:R-:W-:Y:S01]  /*0d20*/  IMAD.MOV.U32 R5, RZ, RZ, -0x1 ;  /* 0xffffffffff057424 */ /* 0x003fe200078e00ff */
[----:B------:R-:W-:Y:S01]  /*0d30*/  ISETP.NE.AND P0, PT, R17, RZ, PT ;  /* 0x000000ff1100720c */ /* 0x000fe20003f05270 */
[----:B------:R-:W-:Y:S01]  /*0d40*/  BSSY.RECONVERGENT B1, `(.L_x_390) ;  /* 0x0000036000017945 */ /* 0x000fe20003800200 */
[----:B------:R-:W-:Y:S02]  /*0d50*/  IMAD.U32 R36, RZ, RZ, UR9 ;  /* 0x00000009ff247e24 */ /* 0x000fe4000f8e00ff */
[----:B------:R-:W-:Y:S01]  /*0d60*/  SEL R5, R5, 0x1, !P0 ;  /* 0x0000000105057807 */ /* 0x000fe20004000000 */
[----:B------:R-:W-:-:S03]  /*0d70*/  IMAD.U32 R35, RZ, RZ, UR4 ;  /* 0x00000004ff237e24 */ /* 0x000fc6000f8e00ff */
[----:B------:R-:W-:-:S05]  /*0d80*/  SHF.L.U32 R24, R5, R2, RZ ;  /* 0x0000000205187219 */ /* 0x000fca00000006ff */
[----:B------:R-:W-:-:S04]  /*0d90*/  IMAD.IADD R24, R11, 0x1, R24 ;  /* 0x000000010b187824 */ /* 0x000fc800078e0218 */
[----:B------:R-:W-:-:S04]  /*0da0*/  VIADD R4, R24, -UR10 ;  /* 0x8000000a18047c36 */ /* 0x000fc80008000000 */
[C---:B------:R-:W-:Y:S01]  /*0db0*/  IMAD.U32 R5, R4.reuse, 0x10000, RZ ;  /* 0x0001000004057824 */ /* 0x040fe200078e00ff */
[----:B------:R-:W-:-:S04]  /*0dc0*/  LOP3.LUT R6, R4, 0x1f0000, RZ, 0xc0, !PT ;  /* 0x001f000004067812 */ /* 0x000fc800078ec0ff */
[----:B------:R-:W-:-:S04]  /*0dd0*/  LOP3.LUT R5, R5, 0xffff0000, RZ, 0xc0, !PT ;  /* 0xffff000005057812 */ /* 0x000fc800078ec0ff */
[----:B------:R-:W-:-:S04]  /*0de0*/  LOP3.LUT R5, R5, 0xffff, R4, 0xf8, !PT ;  /* 0x0000ffff05057812 */ /* 0x000fc800078ef804 */
[C---:B------:R-:W-:Y:S01]  /*0df0*/  SHF.L.U64.HI R7, R5.reuse, 0x8, R6 ;  /* 0x0000000805077819 */ /* 0x040fe20000010206 */
[----:B------:R-:W-:-:S03]  /*0e00*/  IMAD.SHL.U32 R6, R5, 0x100, RZ ;  /* 0x0000010005067824 */ /* 0x000fc600078e00ff */
[----:B------:R-:W-:Y:S02]  /*0e10*/  LOP3.LUT R7, R7, 0x1f0000ff, RZ, 0xc0, !PT ;  /* 0x1f0000ff07077812 */ /* 0x000fe400078ec0ff */
[----:B------:R-:W-:Y:S02]  /*0e20*/  LOP3.LUT R6, R6, 0xff00, RZ, 0xc0, !PT ;  /* 0x0000ff0006067812 */ /* 0x000fe400078ec0ff */
[----:B------:R-:W-:Y:S02]  /*0e30*/  LOP3.LUT R7, R7, 0x1f0000, R4, 0xf8, !PT ;  /* 0x001f000007077812 */ /* 0x000fe400078ef804 */
[----:B------:R-:W-:-:S04]  /*0e40*/  LOP3.LUT R6, R6, 0xff0000ff, R5, 0xf8, !PT ;  /* 0xff0000ff06067812 */ /* 0x000fc800078ef805 */
[C---:B------:R-:W-:Y:S01]  /*0e50*/  SHF.L.U64.HI R4, R6.reuse, 0x4, R7 ;  /* 0x0000000406047819 */ /* 0x040fe20000010207 */
[----:B------:R-:W-:-:S03]  /*0e60*/  IMAD.SHL.U32 R5, R6, 0x10, RZ ;  /* 0x0000001006057824 */ /* 0x000fc600078e00ff */
[----:B------:R-:W-:Y:S02]  /*0e70*/  LOP3.LUT R4, R4, 0xf00f00, RZ, 0xc0, !PT ;  /* 0x00f00f0004047812 */ /* 0x000fe400078ec0ff */
[----:B------:R-:W-:Y:S02]  /*0e80*/  LOP3.LUT R5, R5, 0xf00f00f0, RZ, 0xc0, !PT ;  /* 0xf00f00f005057812 */ /* 0x000fe400078ec0ff */
[----:B------:R-:W-:Y:S02]  /*0e90*/  LOP3.LUT R4, R4, 0x100f00f0, R7, 0xf8, !PT ;  /* 0x100f00f004047812 */ /* 0x000fe400078ef807 */
[----:B------:R-:W-:Y:S02]  /*0ea0*/  LOP3.LUT R5, R5, 0xf00f00f, R6, 0xf8, !PT ;  /* 0x0f00f00f05057812 */ /* 0x000fe400078ef806 */
[----:B------:R-:W-:Y:S02]  /*0eb0*/  CS2R R6, SRZ ;  /* 0x0000000000067805 */ /* 0x000fe4000001ff00 */
[C---:B------:R-:W-:Y:S01]  /*0ec0*/  SHF.L.U64.HI R25, R5.reuse, 0x2, R4 ;  /* 0x0000000205197819 */ /* 0x040fe20000010204 */
[----:B------:R-:W-:-:S03]  /*0ed0*/  IMAD.SHL.U32 R28, R5, 0x4, RZ ;  /* 0x00000004051c7824 */ /* 0x000fc600078e00ff */
[----:B------:R-:W-:Y:S02]  /*0ee0*/  LOP3.LUT R25, R25, 0x2082082, RZ, 0xc0, !PT ;  /* 0x0208208219197812 */ /* 0x000fe400078ec0ff */
[----:B------:R-:W-:Y:S02]  /*0ef0*/  LOP3.LUT R28, R28, 0x8208208, RZ, 0xc0, !PT ;  /* 0x082082081c1c7812 */ /* 0x000fe400078ec0ff */
[----:B------:R-:W-:Y:S02]  /*0f00*/  LOP3.LUT R25, R25, 0x10410410, R4, 0xf8, !PT ;  /* 0x1041041019197812 */ /* 0x000fe400078ef804 */
[----:B------:R-:W-:Y:S02]  /*0f10*/  LOP3.LUT R28, R28, 0x41041041, R5, 0xf8, !PT ;  /* 0x410410411c1c7812 */ /* 0x000fe400078ef805 */
[----:B------:R-:W-:Y:S02]  /*0f20*/  LOP3.LUT R33, R25, R22, R30, 0xfe, !PT ;  /* 0x0000001619217212 */ /* 0x000fe400078efe1e */
[----:B------:R-:W-:-:S07]  /*0f30*/  LOP3.LUT R31, R28, R23, R29, 0xfe, !PT ;  /* 0x000000171c1f7212 */ /* 0x000fce00078efe1d */
.L_x_391:
[----:B------:R-:W-:-:S05]  /*0f40*/  IADD3 R32, P0, PT, -R7, R36, RZ ;  /* 0x0000002407207210 */ /* 0x000fca0007f1e1ff */
[----:B------:R-:W-:-:S05]  /*0f50*/  IMAD.X R5, R35, 0x1, ~R6, P0 ;  /* 0x0000000123057824 */ /* 0x000fca00000e0e06 */
[----:B------:R-:W-:-:S05]  /*0f60*/  LEA.HI R32, P0, R5, R32, RZ, 0x1 ;  /* 0x0000002005207211 */ /* 0x000fca00078108ff */
[----:B------:R-:W-:-:S05]  /*0f70*/  IMAD.X R5, RZ, RZ, R5, P0 ;  /* 0x000000ffff057224 */ /* 0x000fca00000e0605 */
[--C-:B------:R-:W-:Y:S02]  /*0f80*/  SHF.R.S64 R32, R32, 0x1, R5.reuse ;  /* 0x0000000120207819 */ /* 0x100fe40000001005 */
[----:B------:R-:W-:Y:S02]  /*0f90*/  SHF.R.S32.HI R5, RZ, 0x1, R5 ;  /* 0x00000001ff057819 */ /* 0x000fe40000011405 */
[----:B------:R-:W-:-:S05]  /*0fa0*/  IADD3 R32, P0, PT, R7, R32, RZ ;  /* 0x0000002007207210 */ /* 0x000fca0007f1e0ff */
[----:B------:R-:W-:Y:S01]  /*0fb0*/  IMAD.X R34, R6, 0x1, R5, P0 ;  /* 0x0000000106227824 */ /* 0x000fe200000e0605 */
[----:B------:R-:W-:-:S04]  /*0fc0*/  LEA R4, P0, R32, R8, 0x4 ;  /* 0x0000000820047211 */ /* 0x000fc800078020ff */
        /* <DEDUP_REMOVED lines=14> */
.L_x_390:
        /* <DEDUP_REMOVED lines=9> */
[----:B------:R-:W5:Y:S01]  /*1140*/  LD.E R33, desc[UR6][R26.64+0x8] ;  /* 0x000008061a217980 */ /* 0x000f62000c101900 */
[----:B------:R-:W-:Y:S01]  /*1150*/  BSSY.RECONVERGENT B1, `(.L_x_392) ;  /* 0x000002a000017945 */ /* 0x000fe20003800200 */
        /* <DEDUP_REMOVED lines=10> */
[----:B------:R-:W-:Y:S05]  /*1200*/  @P0 BRA `(.L_x_393) ;  /* 0x00000000001c0947 */ /* 0x000fea0003800000 */
[----:B------:R-:W2:Y:S01]  /*1210*/  LD.E R7, desc[UR6][R26.64+0x10] ;  /* 0x000010061a077980 */ /* 0x000ea2000c101900 */
[----:B------:R-:W-:Y:S02]  /*1220*/  IMAD.MOV.U32 R4, RZ, RZ, R31 ;  /* 0x000000ffff047224 */ /* 0x000fe400078e001f */
[----:B------:R-:W-:Y:S01]  /*1230*/  IMAD.MOV.U32 R5, RZ, RZ, R33 ;  /* 0x000000ffff057224 */ /* 0x000fe200078e0021 */
[----:B------:R0:W-:Y:S04]  /*1240*/  STL [R1+0x94], R32 ;  /* 0x0000942001007387 */ /* 0x0001e80000100800 */
[----:B------:R0:W-:Y:S04]  /*1250*/  STL.64 [R1+0x98], R4 ;  /* 0x0000980401007387 */ /* 0x0001e80000100a00 */
[----:B--2---:R0:W-:Y:S01]  /*1260*/  STL.64 [R1+0xa0], R6 ;  /* 0x0000a00601007387 */ /* 0x0041e20000100a00 */
[----:B------:R-:W-:Y:S05]  /*1270*/  BRA `(.L_x_394) ;  /* 0x00000000005c7947 */ /* 0x000fea0003800000 */
.L_x_393:
        /* <DEDUP_REMOVED lines=11> */
[-C--:B------:R-:W-:Y:S02]  /*1330*/  SHF.R.S32.HI R36, RZ, R7.reuse, R3 ;  /* 0x00000007ff247219 */ /* 0x080fe40000011403 */
        /* <DEDUP_REMOVED lines=8> */
[----:B------:R1:W-:Y:S04]  /*13c0*/  STL [R1+0x94], R32 ;  /* 0x0000942001007387 */ /* 0x0003e80000100800 */
[----:B------:R1:W-:Y:S04]  /*13d0*/  STL.64 [R1+0x98], R4 ;  /* 0x0000980401007387 */ /* 0x0003e80000100a00 */
[----:B--2---:R1:W-:Y:S02]  /*13e0*/  STL.64 [R1+0xa0], R6 ;  /* 0x0000a00601007387 */ /* 0x0043e40000100a00 */
.L_x_394:
[----:B------:R-:W-:Y:S05]  /*13f0*/  BSYNC.RECONVERGENT B1 ;  /* 0x0000000000017941 */ /* 0x000fea0003800200 */
.L_x_392:
        /* <DEDUP_REMOVED lines=17> */
.L_x_396:
[----:B------:R-:W-:Y:S05]  /*1510*/  BSYNC.RECONVERGENT B1 ;  /* 0x0000000000017941 */ /* 0x000fea0003800200 */
.L_x_395:
[----:B01----:R-:W-:Y:S01]  /*1520*/  VIADD R5, R18, 0xffffffff ;  /* 0xffffffff12057836 */ /* 0x003fe20000000000 */
[----:B------:R-:W-:Y:S01]  /*1530*/  BSSY.RECONVERGENT B1, `(.L_x_397) ;  /* 0x0000037000017945 */ /* 0x000fe20003800200 */
[----:B------:R-:W-:Y:S02]  /*1540*/  IMAD.U32 R27, RZ, RZ, UR9 ;  /* 0x00000009ff1b7e24 */ /* 0x000fe4000f8e00ff */
[----:B------:R-:W-:Y:S01]  /*1550*/  IMAD.U32 R26, RZ, RZ, UR4 ;  /* 0x00000004ff1a7e24 */ /* 0x000fe2000f8e00ff */
        /* <DEDUP_REMOVED lines=19> */
[----:B------:R-:W-:-:S04]  /*1690*/  LOP3.LUT R31, R31, 0xf00f00f, R4, 0xf8, !PT ;  /* 0x0f00f00f1f1f7812 */ /* 0x000fc800078ef804 */
[C-C-:B------:R-:W-:Y:S01]  /*16a0*/  SHF.L.U64.HI R5, R31.reuse, 0x3, R32.reuse ;  /* 0x000000031f057819 */ /* 0x140fe20000010220 */
[C---:B------:R-:W-:Y:S01]  /*16b0*/  IMAD.SHL.U32 R4, R31.reuse, 0x8, RZ ;  /* 0x000000081f047824 */ /* 0x040fe200078e00ff */
[C---:B------:R-:W-:Y:S01]  /*16c0*/  SHF.L.U64.HI R32, R31.reuse, 0x1, R32 ;  /* 0x000000011f207819 */ /* 0x040fe20000010220 */
[----:B------:R-:W-:Y:S01]  /*16d0*/  IMAD.SHL.U32 R31, R31, 0x2, RZ ;  /* 0x000000021f1f7824 */ /* 0x000fe200078e00ff */
[----:B------:R-:W-:Y:S02]  /*16e0*/  LOP3.LUT R5, R5, 0x4104104, RZ, 0xc0, !PT ;  /* 0x0410410405057812 */ /* 0x000fe400078ec0ff */
[----:B------:R-:W-:Y:S02]  /*16f0*/  LOP3.LUT R4, R4, 0x10410410, RZ, 0xc0, !PT ;  /* 0x1041041004047812 */ /* 0x000fe400078ec0ff */
[----:B------:R-:W-:Y:S02]  /*1700*/  LOP3.LUT R32, R5, 0x20820820, R32, 0xf8, !PT ;  /* 0x2082082005207812 */ /* 0x000fe400078ef820 */
[----:B------:R-:W-:-:S02]  /*1710*/  LOP3.LUT R31, R4, 0x82082082, R31, 0xf8, !PT ;  /* 0x82082082041f7812 */ /* 0x000fc400078ef81f */
[----:B------:R-:W-:Y:S02]  /*1720*/  LOP3.LUT R35, R21, R32, R30, 0xfe, !PT ;  /* 0x0000002015237212 */ /* 0x000fe400078efe1e */
[----:B------:R-:W-:-:S07]  /*1730*/  LOP3.LUT R37, R20, R31, R29, 0xfe, !PT ;  /* 0x0000001f14257212 */ /* 0x000fce00078efe1d */
.L_x_398:
[----:B------:R-:W-:-:S05]  /*1740*/  IADD3 R5, P0, PT, R27, -R6, RZ ;  /* 0x800000061b057210 */ /* 0x000fca0007f1e0ff */
        /* <DEDUP_REMOVED lines=22> */
.L_x_397:
        /* <DEDUP_REMOVED lines=13> */
[----:B---3--:R-:W-:-:S04]  /*1980*/  SHF.R.S32.HI R37, RZ, R36, R35 ;  /* 0x00000024ff257219 */ /* 0x008fc80000011423 */
[----:B------:R-:W-:Y:S02]  /*1990*/  ISETP.NE.AND P0, PT, R37, R38, PT ;  /* 0x000000262500720c */ /* 0x000fe40003f05270 */
[-C--:B------:R-:W-:Y:S02]  /*19a0*/  SHF.R.S32.HI R38, RZ, R36.reuse, R11 ;  /* 0x00000024ff267219 */ /* 0x080fe4000001140b */
[----:B----4-:R-:W-:-:S04]  /*19b0*/  SHF.R.S32.HI R37, RZ, R36, R34 ;  /* 0x00000024ff257219 */ /* 0x010fc80000011422 */
[----:B------:R-:W-:Y:S02]  /*19c0*/  ISETP.NE.OR P0, PT, R37, R38, P0 ;  /* 0x000000262500720c */ /* 0x000fe40000705670 */
[-C--:B------:R-:W-:Y:S02]  /*19d0*/  SHF.R.S32.HI R37, RZ, R36.reuse, R3 ;  /* 0x00000024ff257219 */ /* 0x080fe40000011403 */
[----:B-----5:R-:W-:-:S04]  /*19e0*/  SHF.R.S32.HI R36, RZ, R36, R6 ;  /* 0x00000024ff247219 */ /* 0x020fc80000011406 */
[----:B------:R-:W-:-:S13]  /*19f0*/  ISETP.NE.OR P0, PT, R36, R37, P0 ;  /* 0x000000252400720c */ /* 0x000fda0000705670 */
[----:B------:R-:W-:Y:S05]  /*1a00*/  @P0 BRA `(.L_x_400) ;  /* 0x00000000001c0947 */ /* 0x000fea0003800000 */
[----:B------:R-:W2:Y:S01]  /*1a10*/  LD.E R26, desc[UR6][R26.64+0x10] ;  /* 0x000010061a1a7980 */ /* 0x000ea2000c101900 */
[----:B------:R-:W-:Y:S02]  /*1a20*/  IMAD.MOV.U32 R4, RZ, RZ, R34 ;  /* 0x000000ffff047224 */ /* 0x000fe400078e0022 */
[----:B------:R-:W-:Y:S01]  /*1a30*/  IMAD.MOV.U32 R5, RZ, RZ, R35 ;  /* 0x000000ffff057224 */ /* 0x000fe200078e0023 */
[----:B------:R1:W-:Y:S04]  /*1a40*/  STL.64 [R1+0xb0], R6 ;  /* 0x0000b00601007387 */ /* 0x0003e80000100a00 */
[----:B------:R1:W-:Y:S04]  /*1a50*/  STL.64 [R1+0xa8], R4 ;  /* 0x0000a80401007387 */ /* 0x0003e80000100a00 */
[----:B--2---:R1:W-:Y:S01]  /*1a60*/  STL [R1+0xb8], R26 ;  /* 0x0000b81a01007387 */ /* 0x0043e20000100800 */
[----:B------:R-:W-:Y:S05]  /*1a70*/  BRA `(.L_x_401) ;  /* 0x00000000005c7947 */ /* 0x000fea0003800000 */
.L_x_400:
        /* <DEDUP_REMOVED lines=20> */
[----:B------:R0:W-:Y:S04]  /*1bc0*/  STL.64 [R1+0xa8], R4 ;  /* 0x0000a80401007387 */ /* 0x0001e80000100a00 */
[----:B------:R0:W-:Y:S04]  /*1bd0*/  STL.64 [R1+0xb0], R6 ;  /* 0x0000b00601007387 */ /* 0x0001e80000100a00 */
[----:B--2---:R0:W-:Y:S02]  /*1be0*/  STL [R1+0xb8], R26 ;  /* 0x0000b81a01007387 */ /* 0x0041e40000100800 */
.L_x_401:
[----:B------:R-:W-:Y:S05]  /*1bf0*/  BSYNC.RECONVERGENT B1 ;  /* 0x0000000000017941 */ /* 0x000fea0003800200 */
.L_x_399:
        /* <DEDUP_REMOVED lines=17> */
.L_x_403:
[----:B------:R-:W-:Y:S05]  /*1d10*/  BSYNC.RECONVERGENT B1 ;  /* 0x0000000000017941 */ /* 0x000fea0003800200 */
.L_x_402:
[----:B------:R-:W2:Y:S01]  /*1d20*/  LDCU UR9, c[0x0][0x3a0] ;  /* 0x00007400ff0977ac */ /* 0x000ea20008000800 */
[----:B------:R-:W-:Y:S01]  /*1d30*/  BSSY.RECONVERGENT B1, `(.L_x_404) ;  /* 0x000001c000017945 */ /* 0x000fe20003800200 */
[----:B------:R-:W-:Y:S02]  /*1d40*/  LOP3.LUT R29, R28, R31, R29, 0xfe, !PT ;  /* 0x0000001f1c1d7212 */ /* 0x000fe400078efe1d */
[----:B01----:R-:W-:Y:S02]  /*1d50*/  CS2R R6, SRZ ;  /* 0x0000000000067805 */ /* 0x003fe4000001ff00 */
[----:B------:R-:W-:Y:S01]  /*1d60*/  LOP3.LUT R27, R25, R32, R30, 0xfe, !PT ;  /* 0x00000020191b7212 */ /* 0x000fe200078efe1e */
[----:B------:R-:W-:Y:S02]  /*1d70*/  IMAD.U32 R26, RZ, RZ, UR4 ;  /* 0x00000004ff1a7e24 */ /* 0x000fe4000f8e00ff */
[----:B--2---:R-:W-:-:S07]  /*1d80*/  IMAD.U32 R35, RZ, RZ, UR9 ;  /* 0x00000009ff237e24 */ /* 0x004fce000f8e00ff */
.L_x_405:
        /* <DEDUP_REMOVED lines=23> */
.L_x_404:
        /* <DEDUP_REMOVED lines=25> */
[----:B------:R0:W-:Y:S01]  /*2090*/  STL [R1+0xbc], R30 ;  /* 0x0000bc1e01007387 */ /* 0x0001e20000100800 */
[----:B------:R-:W-:Y:S02]  /*20a0*/  IMAD.MOV.U32 R6, RZ, RZ, R29 ;  /* 0x000000ffff067224 */ /* 0x000fe400078e001d */
[----:B--2---:R-:W-:-:S05]  /*20b0*/  IMAD.MOV.U32 R7, RZ, RZ, R26 ;  /* 0x000000ffff077224 */ /* 0x004fca00078e001a */
[----:B------:R0:W-:Y:S01]  /*20c0*/  STL.128 [R1+0xc0], R4 ;  /* 0x0000c00401007387 */ /* 0x0001e20000100c00 */
[----:B------:R-:W-:Y:S05]  /*20d0*/  BRA `(.L_x_408) ;  /* 0x0000000000587947 */ /* 0x000fea0003800000 */
.L_x_407:
        /* <DEDUP_REMOVED lines=21> */
[----:B--2---:R1:W-:Y:S02]  /*2230*/  STL.128 [R1+0xc0], R4 ;  /* 0x0000c00401007387 */ /* 0x0043e40000100c00 */
.L_x_408:
[----:B------:R-:W-:Y:S05]  /*2240*/  BSYNC.RECONVERGENT B1 ;  /* 0x0000000000017941 */ /* 0x000fea0003800200 */
.L_x_406:
        /* <DEDUP_REMOVED lines=17> */
.L_x_410:
[----:B------:R-:W-:Y:S05]  /*2360*/  BSYNC.RECONVERGENT B1 ;  /* 0x0000000000017941 */ /* 0x000fea0003800200 */
.L_x_409:
        /* <DEDUP_REMOVED lines=36> */
.L_x_412:
        /* <DEDUP_REMOVED lines=23> */
.L_x_411:
        /* <DEDUP_REMOVED lines=24> */
[----:B------:R-:W-:-:S05]  /*28a0*/  IMAD.MOV.U32 R5, RZ, RZ, R35 ;  /* 0x000000ffff057224 */ /* 0x000fca00078e0023 */
[----:B------:R0:W-:Y:S04]  /*28b0*/  STL.128 [R1+0xd0], R4 ;  /* 0x0000d00401007387 */ /* 0x0001e80000100c00 */
[----:B--2---:R0:W-:Y:S01]  /*28c0*/  STL [R1+0xe0], R26 ;  /* 0x0000e01a01007387 */ /* 0x0041e20000100800 */
[----:B------:R-:W-:Y:S05]  /*28d0*/  BRA `(.L_x_415) ;  /* 0x0000000000587947 */ /* 0x000fea0003800000 */
.L_x_414:
        /* <DEDUP_REMOVED lines=22> */
.L_x_415:
[----:B------:R-:W-:Y:S05]  /*2a40*/  BSYNC.RECONVERGENT B1 ;  /* 0x0000000000017941 */ /* 0x000fea0003800200 */
.L_x_413:
        /* <DEDUP_REMOVED lines=17> */
.L_x_417:
[----:B------:R-:W-:Y:S05]  /*2b60*/  BSYNC.RECONVERGENT B1 ;  /* 0x0000000000017941 */ /* 0x000fea0003800200 */
.L_x_416:
[----:B------:R-:W-:Y:S01]  /*2b70*/  BSSY.RECONVERGENT B1, `(.L_x_418) ;  /* 0x000001c000017945 */ /* 0x000fe20003800200 */
[----:B------:R-:W-:Y:S02]  /*2b80*/  LOP3.LUT R27, R25, R22, R29, 0xfe, !PT ;  /* 0x00000016191b7212 */ /* 0x000fe400078efe1d */
[----:B01----:R-:W-:Y:S02]  /*2b90*/  CS2R R6, SRZ ;  /* 0x0000000000067805 */ /* 0x003fe4000001ff00 */
[----:B------:R-:W-:Y:S01]  /*2ba0*/  LOP3.LUT R23, R28, R23, R30, 0xfe, !PT ;  /* 0x000000171c177212 */ /* 0x000fe200078efe1e */
[----:B------:R-:W-:Y:S02]  /*2bb0*/  IMAD.U32 R22, RZ, RZ, UR9 ;  /* 0x00000009ff167e24 */ /* 0x000fe4000f8e00ff */
[----:B------:R-:W-:-:S07]  /*2bc0*/  IMAD.U32 R35, RZ, RZ, UR4 ;  /* 0x00000004ff237e24 */ /* 0x000fce000f8e00ff */
.L_x_419:
        /* <DEDUP_REMOVED lines=23> */
.L_x_418:
        /* <DEDUP_REMOVED lines=24> */
[----:B------:R-:W-:Y:S02]  /*2ec0*/  IMAD.MOV.U32 R6, RZ, RZ, R35 ;  /* 0x000000ffff067224 */ /* 0x000fe400078e0023 */
[----:B------:R-:W-:Y:S01]  /*2ed0*/  IMAD.MOV.U32 R4, RZ, RZ, R26 ;  /* 0x000000ffff047224 */ /* 0x000fe200078e001a */
[----:B------:R0:W-:Y:S01]  /*2ee0*/  STL [R1+0xe4], R10 ;  /* 0x0000e40a01007387 */ /* 0x0001e20000100800 */
[----:B------:R-:W-:-:S05]  /*2ef0*/  IMAD.MOV.U32 R5, RZ, RZ, R27 ;  /* 0x000000ffff057224 */ /* 0x000fca00078e001b */
[----:B------:R0:W-:Y:S04]  /*2f00*/  STL.64 [R1+0xe8], R4 ;  /* 0x0000e80401007387 */ /* 0x0001e80000100a00 */
[----:B--2---:R0:W-:Y:S01]  /*2f10*/  STL.64 [R1+0xf0], R6 ;  /* 0x0000f00601007387 */ /* 0x0041e20000100a00 */
[----:B------:R-:W-:Y:S05]  /*2f20*/  BRA `(.L_x_422) ;  /* 0x0000000000607947 */ /* 0x000fea0003800000 */
.L_x_421:
        /* <DEDUP_REMOVED lines=19> */
[----:B------:R-:W2:Y:S01]  /*3060*/  LD.E R7, desc[UR6][R22.64+0x10] ;  /* 0x0000100616077980 */ /* 0x000ea2000c101900 */
[----:B------:R-:W-:-:S03]  /*3070*/  IMAD.MOV.U32 R10, RZ, RZ, R26 ;  /* 0x000000ffff0a7224 */ /* 0x000fc600078e001a */
[----:B------:R1:W-:Y:S04]  /*3080*/  STL.64 [R1+0xe8], R4 ;  /* 0x0000e80401007387 */ /* 0x0003e80000100a00 */
[----:B------:R1:W-:Y:S04]  /*3090*/  STL [R1+0xe4], R10 ;  /* 0x0000e40a01007387 */ /* 0x0003e80000100800 */
[----:B--2---:R1:W-:Y:S02]  /*30a0*/  STL.64 [R1+0xf0], R6 ;  /* 0x0000f00601007387 */ /* 0x0043e40000100a00 */
.L_x_422:
[----:B------:R-:W-:Y:S05]  /*30b0*/  BSYNC.RECONVERGENT B1 ;  /* 0x0000000000017941 */ /* 0x000fea0003800200 */
.L_x_420:
        /* <DEDUP_REMOVED lines=17> */
.L_x_424:
[----:B------:R-:W-:Y:S05]  /*31d0*/  BSYNC.RECONVERGENT B1 ;  /* 0x0000000000017941 */ /* 0x000fea0003800200 */
.L_x_423:
[----:B------:R-:W-:Y:S01]  /*31e0*/  BSSY.RECONVERGENT B1, `(.L_x_425) ;  /* 0x000001d000017945 */ /* 0x000fe20003800200 */
[----:B------:R-:W-:Y:S01]  /*31f0*/  LOP3.LUT R35, R21, R32, R29, 0xfe, !PT ;  /* 0x0000002015237212 */ /* 0x000fe200078efe1d */
[----:B------:R-:W-:Y:S01]  /*3200*/  IMAD.MOV.U32 R22, RZ, RZ, RZ ;  /* 0x000000ffff167224 */ /* 0x000fe200078e00ff */
[----:B------:R-:W-:Y:S01]  /*3210*/  LOP3.LUT R27, R20, R31, R30, 0xfe, !PT ;  /* 0x0000001f141b7212 */ /* 0x000fe200078efe1e */
[----:B------:R-:W-:Y:S02]  /*3220*/  IMAD.MOV.U32 R26, RZ, RZ, RZ ;  /* 0x000000ffff1a7224 */ /* 0x000fe400078e00ff */
[----:B------:R-:W-:Y:S02]  /*3230*/  IMAD.U32 R21, RZ, RZ, UR9 ;  /* 0x00000009ff157e24 */ /* 0x000fe4000f8e00ff */
[----:B------:R-:W-:-:S07]  /*3240*/  IMAD.U32 R23, RZ, RZ, UR4 ;  /* 0x00000004ff177e24 */ /* 0x000fce000f8e00ff */
.L_x_426:
[----:B01----:R-:W-:-:S05]  /*3250*/  IADD3 R10, P0, PT, -R22, R21, RZ ;  /* 0x00000015160a7210 */ /* 0x003fca0007f1e1ff */
        /* <DEDUP_REMOVED lines=22> */
.L_x_425:
        /* <DEDUP_REMOVED lines=24> */
[----:B------:R-:W-:Y:S02]  /*3540*/  IMAD.MOV.U32 R6, RZ, RZ, R21 ;  /* 0x000000ffff067224 */ /* 0x000fe400078e0015 */
[----:B------:R-:W-:Y:S01]  /*3550*/  IMAD.MOV.U32 R7, RZ, RZ, R23 ;  /* 0x000000ffff077224 */ /* 0x000fe200078e0017 */
[----:B------:R1:W-:Y:S04]  /*3560*/  STL.64 [R1+0xf8], R10 ;  /* 0x0000f80a01007387 */ /* 0x0003e80000100a00 */
[----:B------:R1:W-:Y:S04]  /*3570*/  STL.64 [R1+0x100], R6 ;  /* 0x0001000601007387 */ /* 0x0003e80000100a00 */
[----:B--2---:R1:W-:Y:S01]  /*3580*/  STL [R1+0x108], R4 ;  /* 0x0001080401007387 */ /* 0x0043e20000100800 */
[----:B------:R-:W-:Y:S05]  /*3590*/  BRA `(.L_x_429) ;  /* 0x0000000000607947 */ /* 0x000fea0003800000 */
.L_x_428:
        /* <DEDUP_REMOVED lines=22> */
[----:B------:R0:W-:Y:S04]  /*3700*/  STL.64 [R1+0xf8], R10 ;  /* 0x0000f80a01007387 */ /* 0x0001e80000100a00 */
[----:B--2---:R0:W-:Y:S02]  /*3710*/  STL [R1+0x108], R4 ;  /* 0x0001080401007387 */ /* 0x0041e40000100800 */
.L_x_429:
[----:B------:R-:W-:Y:S05]  /*3720*/  BSYNC.RECONVERGENT B1 ;  /* 0x0000000000017941 */ /* 0x000fea0003800200 */
.L_x_427:
        /* <DEDUP_REMOVED lines=17> */
.L_x_431:
[----:B------:R-:W-:Y:S05]  /*3840*/  BSYNC.RECONVERGENT B1 ;  /* 0x0000000000017941 */ /* 0x000fea0003800200 */
.L_x_430:
[----:B------:R-:W-:Y:S01]  /*3850*/  BSSY.RECONVERGENT B1, `(.L_x_432) ;  /* 0x000001c000017945 */ /* 0x000fe20003800200 */
[----:B------:R-:W-:Y:S02]  /*3860*/  LOP3.LUT R31, R28, R31, R30, 0xfe, !PT ;  /* 0x0000001f1c1f7212 */ /* 0x000fe400078efe1e */
[----:B------:R-:W-:Y:S02]  /*3870*/  CS2R R22, SRZ ;  /* 0x0000000000167805 */ /* 0x000fe4000001ff00 */
[----:B------:R-:W-:Y:S01]  /*3880*/  LOP3.LUT R25, R25, R32, R29, 0xfe, !PT ;  /* 0x0000002019197212 */ /* 0x000fe200078efe1d */
[----:B------:R-:W-:Y:S02]  /*3890*/  IMAD.U32 R21, RZ, RZ, UR9 ;  /* 0x00000009ff157e24 */ /* 0x000fe4000f8e00ff */
[----:B------:R-:W-:-:S07]  /*38a0*/  IMAD.U32 R20, RZ, RZ, UR4 ;  /* 0x00000004ff147e24 */ /* 0x000fce000f8e00ff */
.L_x_433:
        /* <DEDUP_REMOVED lines=23> */
.L_x_432:
        /* <DEDUP_REMOVED lines=26> */
[----:B------:R0:W-:Y:S01]  /*3bc0*/  STL [R1+0x10c], R8 ;  /* 0x00010c0801007387 */ /* 0x0001e20000100800 */
[----:B------:R-:W-:Y:S02]  /*3bd0*/  IMAD.MOV.U32 R6, RZ, RZ, R21 ;  /* 0x000000ffff067224 */ /* 0x000fe400078e0015 */
[----:B--2---:R-:W-:-:S05]  /*3be0*/  IMAD.MOV.U32 R7, RZ, RZ, R10 ;  /* 0x000000ffff077224 */ /* 0x004fca00078e000a */
[----:B------:R0:W-:Y:S01]  /*3bf0*/  STL.128 [R1+0x110], R4 ;  /* 0x0001100401007387 */ /* 0x0001e20000100c00 */
[----:B------:R-:W-:Y:S05]  /*3c00*/  BRA `(.L_x_436) ;  /* 0x0000000000587947 */ /* 0x000fea0003800000 */
.L_x_435:
        /* <DEDUP_REMOVED lines=13> */
[-C--:B----4-:R-:W-:Y:S02]  /*3ce0*/  SHF.R.S32.HI R9, RZ, R7.reuse, R8 ;  /* 0x00000007ff097219 */ /* 0x090fe40000011408 */
[----:B------:R-:W-:-:S02]  /*3cf0*/  SHF.R.S32.HI R20, RZ, R7, R3 ;  /* 0x00000007ff147219 */ /* 0x000fc40000011403 */
[----:B-----5:R-:W-:Y:S02]  /*3d00*/  SHF.R.S32.HI R7, RZ, R7, R5 ;  /* 0x00000007ff077219 */ /* 0x020fe40000011405 */
[----:B------:R-:W-:-:S04]  /*3d10*/  ISETP.NE.OR P0, PT, R9, R24, P0 ;  /* 0x000000180900720c */ /* 0x000fc80000705670 */
[----:B------:R-:W-:-:S13]  /*3d20*/  ISETP.NE.OR P0, PT, R7, R20, P0 ;  /* 0x000000140700720c */ /* 0x000fda0000705670 */
[----:B------:R-:W-:Y:S05]  /*3d30*/  @P0 EXIT ;  /* 0x000000000000094d */ /* 0x000fea0003800000 */
[----:B------:R-:W2:Y:S04]  /*3d40*/  LD.E R7, desc[UR6][R10.64+0x10] ;  /* 0x000010060a077980 */ /* 0x000ea8000c101900 */
[----:B------:R1:W-:Y:S04]  /*3d50*/  STL [R1+0x10c], R8 ;  /* 0x00010c0801007387 */ /* 0x0003e80000100800 */
[----:B--2---:R1:W-:Y:S02]  /*3d60*/  STL.128 [R1+0x110], R4 ;  /* 0x0001100401007387 */ /* 0x0043e40000100c00 */
.L_x_436:
[----:B------:R-:W-:Y:S05]  /*3d70*/  BSYNC.RECONVERGENT B1 ;  /* 0x0000000000017941 */ /* 0x000fea0003800200 */
.L_x_434:
[----:B------:R-:W-:-:S13]  /*3d80*/  ISETP.GE.AND P0, PT, R6, R2, PT ;  /* 0x000000020600720c */ /* 0x000fda0003f06270 */
[----:B------:R-:W-:Y:S05]  /*3d90*/  @!P0 EXIT ;  /* 0x000000000000894d */ /* 0x000fea0003800000 */
[----:B------:R-:W-:-:S13]  /*3da0*/  ISETP.NE.AND P0, PT, R6, R2, PT ;  /* 0x000000020600720c */ /* 0x000fda0003f05270 */
        /* <DEDUP_REMOVED lines=13> */
[----:B------:R-:W-:Y:S05]  /*3e80*/  BRA `(.L_x_437) ;  /* 0x0000000c00287947 */ /* 0x000fea0003800000 */
.L_x_382:
[----:B------:R-:W-:-:S13]  /*3e90*/  ISETP.NE.AND P0, PT, RZ, UR5, PT ;  /* 0x00000005ff007c0c */ /* 0x000fda000bf05270 */
[----:B------:R-:W-:Y:S05]  /*3ea0*/  @!P0 EXIT ;  /* 0x000000000000894d */ /* 0x000fea0003800000 */
[----:B------:R-:W0:Y:S02]  /*3eb0*/  LDC.64 R8, c[0x0][0x380] ;  /* 0x0000e000ff087b82 */ /* 0x000e240000000a00 */
[----:B0-----:R-:W2:Y:S04]  /*3ec0*/  LDG.E.64.CONSTANT R8, desc[UR6][R8.64+0x8] ;  /* 0x0000080608087981 */ /* 0x001ea8000c1e9b00 */
[----:B--2---:R-:W2:Y:S04]  /*3ed0*/  LD.E R20, desc[UR6][R8.64+0xc] ;  /* 0x00000c0608147980 */ /* 0x004ea8000c101900 */
[----:B------:R-:W3:Y:S04]  /*3ee0*/  LD.E R5, desc[UR6][R8.64+0x4] ;  /* 0x0000040608057980 */ /* 0x000ee8000c101900 */
[----:B------:R-:W4:Y:S04]  /*3ef0*/  LD.E R4, desc[UR6][R8.64] ;  /* 0x0000000608047980 */ /* 0x000f28000c101900 */
[----:B------:R-:W4:Y:S01]  /*3f00*/  LD.E R6, desc[UR6][R8.64+0x8] ;  /* 0x0000080608067980 */ /* 0x000f22000c101900 */
[----:B--2--5:R-:W-:-:S04]  /*3f10*/  VIMNMX R22, PT, PT, R2, R20, !PT ;  /* 0x0000001402167248 */ /* 0x024fc80007fe0100 */
[-C--:B---3--:R-:W-:Y:S02]  /*3f20*/  SHF.R.S32.HI R25, RZ, R22.reuse, R5 ;  /* 0x00000016ff197219 */ /* 0x088fe40000011405 */
[-C--:B------:R-:W-:Y:S02]  /*3f30*/  SHF.R.S32.HI R24, RZ, R22.reuse, R10 ;  /* 0x00000016ff187219 */ /* 0x080fe4000001140a */
[----:B------:R-:W-:Y:S02]  /*3f40*/  SHF.R.S32.HI R7, RZ, R22, R11 ;  /* 0x00000016ff077219 */ /* 0x000fe4000001140b */
[----:B------:R-:W-:Y:S02]  /*3f50*/  ISETP.NE.AND P0, PT, R25, R24, PT ;  /* 0x000000181900720c */ /* 0x000fe40003f05270 */
[-C--:B----4-:R-:W-:Y:S02]  /*3f60*/  SHF.R.S32.HI R26, RZ, R22.reuse, R4 ;  /* 0x00000016ff1a7219 */ /* 0x090fe40000011404 */
[----:B------:R-:W-:-:S02]  /*3f70*/  SHF.R.S32.HI R24, RZ, R22, R3 ;  /* 0x00000016ff187219 */ /* 0x000fc40000011403 */
[----:B------:R-:W-:Y:S02]  /*3f80*/  SHF.R.S32.HI R23, RZ, R22, R6 ;  /* 0x00000016ff177219 */ /* 0x000fe40000011406 */
[----:B------:R-:W-:-:S04]  /*3f90*/  ISETP.NE.OR P0, PT, R26, R7, P0 ;  /* 0x000000071a00720c */ /* 0x000fc80000705670 */
[----:B------:R-:W-:-:S13]  /*3fa0*/  ISETP.NE.OR P0, PT, R23, R24, P0 ;  /* 0x000000181700720c */ /* 0x000fda0000705670 */
[----:B------:R-:W-:Y:S05]  /*3fb0*/  @P0 EXIT ;  /* 0x000000000000094d */ /* 0x000fea0003800000 */
[----:B------:R-:W2:Y:S01]  /*3fc0*/  LD.E R21, desc[UR6][R8.64+0x10] ;  /* 0x0000100608157980 */ /* 0x000ea2000c101900 */
[----:B------:R-:W-:Y:S01]  /*3fd0*/  ISETP.GE.AND P0, PT, R20, R2, PT ;  /* 0x000000021400720c */ /* 0x000fe20003f06270 */
[----:B------:R-:W-:-:S05]  /*3fe0*/  IMAD.MOV.U32 R7, RZ, RZ, R20 ;  /* 0x000000ffff077224 */ /* 0x000fca00078e0014 */
[----:B------:R0:W-:Y:S04]  /*3ff0*/  STL.128 [R1+0x80], R4 ;  /* 0x0000800401007387 */ /* 0x0001e80000100c00 */
[----:B--2---:R0:W-:Y:S03]  /*4000*/  STL [R1+0x90], R21 ;  /* 0x0000901501007387 */ /* 0x0041e60000100800 */
[----:B------:R-:W-:Y:S05]  /*4010*/  @!P0 EXIT ;  /* 0x000000000000894d */ /* 0x000fea0003800000 */
[----:B------:R-:W-:Y:S01]  /*4020*/  ISETP.NE.AND P0, PT, R20, R2, PT ;  /* 0x000000021400720c */ /* 0x000fe20003f05270 */
[----:B------:R-:W-:-:S12]  /*4030*/  BSSY.RECONVERGENT B1, `(.L_x_438) ;  /* 0x000000e000017945 */ /* 0x000fd80003800200 */
[----:B------:R-:W-:Y:S05]  /*4040*/  @P0 BRA `(.L_x_439) ;  /* 0x0000000000300947 */ /* 0x000fea0003800000 */
[----:B------:R-:W-:-:S04]  /*4050*/  I2FP.F32.S32 R8, R4 ;  /* 0x0000000400087245 */ /* 0x000fc80000201400 */
[----:B------:R-:W-:-:S13]  /*4060*/  FSETP.GEU.AND P1, PT, R8, R15, PT ;  /* 0x0000000f0800720b */ /* 0x000fda0003f2e000 */
[----:B------:R-:W-:Y:S05]  /*4070*/  @!P1 EXIT ;  /* 0x000000000000994d */ /* 0x000fea0003800000 */
[----:B------:R-:W-:-:S13]  /*4080*/  FSETP.NEU.AND P1, PT, R8, R15, PT ;  /* 0x0000000f0800720b */ /* 0x000fda0003f2d000 */
[----:B------:R-:W-:Y:S05]  /*4090*/  @P1 BRA `(.L_x_439) ;  /* 0x00000000001c1947 */ /* 0x000fea0003800000 */
[----:B------:R-:W-:-:S04]  /*40a0*/  I2FP.F32.S32 R9, R5 ;  /* 0x0000000500097245 */ /* 0x000fc80000201400 */
[----:B------:R-:W-:-:S13]  /*40b0*/  FSETP.GEU.AND P1, PT, R9, R14, PT ;  /* 0x0000000e0900720b */ /* 0x000fda0003f2e000 */
[----:B------:R-:W-:Y:S05]  /*40c0*/  @!P1 EXIT ;  /* 0x000000000000994d */ /* 0x000fea0003800000 */
[----:B0-----:R-:W-:Y:S02]  /*40d0*/  I2FP.F32.S32 R7, R6 ;  /* 0x0000000600077245 */ /* 0x001fe40000201400 */
[----:B------:R-:W-:Y:S02]  /*40e0*/  FSETP.EQ.AND P2, PT, R9, R14, PT ;  /* 0x0000000e0900720b */ /* 0x000fe40003f42000 */
[----:B------:R-:W-:-:S13]  /*40f0*/  FSETP.GEU.AND P1, PT, R7, R0, PT ;  /* 0x000000000700720b */ /* 0x000fda0003f2e000 */
[----:B------:R-:W-:Y:S05]  /*4100*/  @!P1 EXIT P2 ;  /* 0x000000000000994d */ /* 0x000fea0001000000 */
.L_x_439:
[----:B------:R-:W-:Y:S05]  /*4110*/  BSYNC.RECONVERGENT B1 ;  /* 0x0000000000017941 */ /* 0x000fea0003800200 */
.L_x_438:
[----:B------:R-:W-:Y:S01]  /*4120*/  IMAD.MOV.U32 R24, RZ, RZ, -0x1 ;  /* 0xffffffffff187424 */ /* 0x000fe200078e00ff */
[----:B------:R-:W-:-:S04]  /*4130*/  ISETP.NE.AND P1, PT, R17, RZ, PT ;  /* 0x000000ff1100720c */ /* 0x000fc80003f25270 */
[----:B0-----:R-:W-:-:S04]  /*4140*/  SEL R7, R24, 0x1, !P1 ;  /* 0x0000000118077807 */ /* 0x001fc80004800000 */
[----:B------:R-:W-:-:S05]  /*4150*/  SHF.L.U32 R8, R7, R2, RZ ;  /* 0x0000000207087219 */ /* 0x000fca00000006ff */
[----:B------:R-:W-:-:S05]  /*4160*/  IMAD.IADD R7, R11, 0x1, R8 ;  /* 0x000000010b077824 */ /* 0x000fca00078e0208 */
[----:B------:R-:W-:-:S04]  /*4170*/  SHF.R.S32.HI R7, RZ, R22, R7 ;  /* 0x00000016ff077219 */ /* 0x000fc80000011407 */
[----:B------:R-:W-:-:S13]  /*4180*/  ISETP.NE.AND P1, PT, R26, R7, PT ;  /* 0x000000071a00720c */ /* 0x000fda0003f25270 */
[----:B------:R-:W-:Y:S05]  /*4190*/  @P1 EXIT ;  /* 0x000000000000194d */ /* 0x000fea0003800000 */
[----:B------:R-:W-:Y:S01]  /*41a0*/  IMAD.MOV.U32 R8, RZ, RZ, R5 ;  /* 0x000000ffff087224 */ /* 0x000fe200078e0005 */
[----:B------:R0:W-:Y:S01]  /*41b0*/  STL [R1+0x94], R4 ;  /* 0x0000940401007387 */ /* 0x0001e20000100800 */
[----:B------:R-:W-:Y:S01]  /*41c0*/  IMAD.MOV.U32 R9, RZ, RZ, R6 ;  /* 0x000000ffff097224 */ /* 0x000fe200078e0006 */
[----:B------:R-:W-:Y:S02]  /*41d0*/  BSSY.RECONVERGENT B1, `(.L_x_440) ;  /* 0x0000010000017945 */ /* 0x000fe40003800200 */
[----:B------:R0:W-:Y:S04]  /*41e0*/  STL.64 [R1+0xa0], R20 ;  /* 0x0000a01401007387 */ /* 0x0001e80000100a00 */
[----:B------:R0:W-:Y:S01]  /*41f0*/  STL.64 [R1+0x98], R8 ;  /* 0x0000980801007387 */ /* 0x0001e20000100a00 */
[----:B------:R-:W-:Y:S05]  /*4200*/  @P0 BRA `(.L_x_441) ;  /* 0x0000000000300947 */ /* 0x000fea0003800000 */
[----:B0-----:R-:W-:-:S04]  /*4210*/  I2FP.F32.S32 R8, R4 ;  /* 0x0000000400087245 */ /* 0x001fc80000201400 */
        /* <DEDUP_REMOVED lines=11> */
.L_x_441:
[----:B------:R-:W-:Y:S05]  /*42d0*/  BSYNC.RECONVERGENT B1 ;  /* 0x0000000000017941 */ /* 0x000fea0003800200 */
.L_x_440:
[----:B------:R-:W-:-:S05]  /*42e0*/  VIADD R7, R18, 0xffffffff ;  /* 0xffffffff12077836 */ /* 0x000fca0000000000 */
[----:B------:R-:W-:-:S05]  /*42f0*/  SHF.L.U32 R7, R7, R2, RZ ;  /* 0x0000000207077219 */ /* 0x000fca00000006ff */
[----:B------:R-:W-:-:S05]  /*4300*/  IMAD.IADD R7, R10, 0x1, R7 ;  /* 0x000000010a077824 */ /* 0x000fca00078e0207 */
[----:B0-----:R-:W-:-:S04]  /*4310*/  SHF.R.S32.HI R8, RZ, R22, R7 ;  /* 0x00000016ff087219 */ /* 0x001fc80000011407 */
[----:B------:R-:W-:-:S13]  /*4320*/  ISETP.NE.AND P1, PT, R25, R8, PT ;  /* 0x000000081900720c */ /* 0x000fda0003f25270 */
[----:B------:R-:W-:Y:S05]  /*4330*/  @P1 EXIT ;  /* 0x000000000000194d */ /* 0x000fea0003800000 */
[----:B------:R-:W-:Y:S01]  /*4340*/  IMAD.MOV.U32 R7, RZ, RZ, R20 ;  /* 0x000000ffff077224 */ /* 0x000fe200078e0014 */
[----:B------:R0:W-:Y:S01]  /*4350*/  STL.64 [R1+0xa8], R4 ;  /* 0x0000a80401007387 */ /* 0x0001e20000100a00 */
[----:B------:R-:W-:Y:S03]  /*4360*/  BSSY.RECONVERGENT B1, `(.L_x_442) ;  /* 0x0000027000017945 */ /* 0x000fe60003800200 */
[----:B------:R0:W-:Y:S04]  /*4370*/  STL [R1+0xb8], R21 ;  /* 0x0000b81501007387 */ /* 0x0001e80000100800 */
[----:B------:R0:W-:Y:S01]  /*4380*/  STL.64 [R1+0xb0], R6 ;  /* 0x0000b00601007387 */ /* 0x0001e20000100a00 */
[----:B------:R-:W-:Y:S05]  /*4390*/  @P0 BRA `(.L_x_443) ;  /* 0x0000000000700947 */ /* 0x000fea0003800000 */
[----:B------:R-:W-:-:S04]  /*43a0*/  I2FP.F32.S32 R8, R4 ;  /* 0x0000000400087245 */ /* 0x000fc80000201400 */
[----:B------:R-:W-:-:S13]  /*43b0*/  FSETP.GEU.AND P1, PT, R8, R15, PT ;  /* 0x0000000f0800720b */ /* 0x000fda0003f2e000 */
[----:B------:R-:W-:Y:S05]  /*43c0*/  @!P1 EXIT ;  /* 0x000000000000994d */ /* 0x000fea0003800000 */
[----:B------:R-:W-:Y:S01]  /*43d0*/  FSETP.NEU.AND P1, PT, R8, R15, PT ;  /* 0x0000000f0800720b */ /* 0x000fe20003f2d000 */
[----:B------:R-:W-:Y:S01]  /*43e0*/  BSSY.RECONVERGENT B2, `(.L_x_444) ;  /* 0x0000009000027945 */ /* 0x000fe20003800200 */
[----:B------:R-:W-:Y:S02]  /*43f0*/  I2FP.F32.S32 R25, R6 ;  /* 0x0000000600197245 */ /* 0x000fe40000201400 */
[----:B------:R-:W-:-:S09]  /*4400*/  I2FP.F32.S32 R27, R5 ;  /* 0x00000005001b7245 */ /* 0x000fd20000201400 */
[----:B------:R-:W-:Y:S05]  /*4410*/  @P1 BRA `(.L_x_445) ;  /* 0x0000000000141947 */ /* 0x000fea0003800000 */
[----:B------:R-:W-:-:S13]  /*4420*/  FSETP.GEU.AND P2, PT, R27, R14, PT ;  /* 0x0000000e1b00720b */ /* 0x000fda0003f4e000 */
[----:B------:R-:W-:Y:S05]  /*4430*/  @!P2 EXIT ;  /* 0x000000000000a94d */ /* 0x000fea0003800000 */
[----:B------:R-:W-:Y:S02]  /*4440*/  FSETP.GEU.AND P2, PT, R25, R0, PT ;  /* 0x000000001900720b */ /* 0x000fe40003f4e000 */
[----:B------:R-:W-:-:S13]  /*4450*/  FSETP.EQ.AND P3, PT, R27, R14, PT ;  /* 0x0000000e1b00720b */ /* 0x000fda0003f62000 */
[----:B------:R-:W-:Y:S05]  /*4460*/  @!P2 EXIT P3 ;  /* 0x000000000000a94d */ /* 0x000fea0001800000 */
.L_x_445:
[----:B------:R-:W-:Y:S05]  /*4470*/  BSYNC.RECONVERGENT B2 ;  /* 0x0000000000027941 */ /* 0x000fea0003800200 */
.L_x_444:
[----:B0-----:R-:W-:Y:S01]  /*4480*/  IMAD.MOV.U32 R7, RZ, RZ, R2 ;  /* 0x000000ffff077224 */ /* 0x001fe200078e0002 */
[----:B------:R0:W-:Y:S01]  /*4490*/  STL [R1+0xbc], R4 ;  /* 0x0000bc0401007387 */ /* 0x0001e20000100800 */
[----:B------:R-:W-:Y:S02]  /*44a0*/  IMAD.MOV.U32 R8, RZ, RZ, R5 ;  /* 0x000000ffff087224 */ /* 0x000fe400078e0005 */
[----:B------:R-:W-:Y:S02]  /*44b0*/  IMAD.MOV.U32 R9, RZ, RZ, R6 ;  /* 0x000000ffff097224 */ /* 0x000fe400078e0006 */
[----:B------:R-:W-:Y:S02]  /*44c0*/  IMAD.MOV.U32 R11, RZ, RZ, R21 ;  /* 0x000000ffff0b7224 */ /* 0x000fe400078e0015 */
[----:B------:R-:W-:-:S05]  /*44d0*/  IMAD.MOV.U32 R10, RZ, RZ, R7 ;  /* 0x000000ffff0a7224 */ /* 0x000fca00078e0007 */
[----:B------:R0:W-:Y:S01]  /*44e0*/  STL.128 [R1+0xc0], R8 ;  /* 0x0000c00801007387 */ /* 0x0001e20000100c00 */
[----:B------:R-:W-:Y:S05]  /*44f0*/  @P1 BRA `(.L_x_446) ;  /* 0x0000000000341947 */ /* 0x000fea0003800000 */
[----:B------:R-:W-:-:S13]  /*4500*/  FSETP.GEU.AND P1, PT, R27, R14, PT ;  /* 0x0000000e1b00720b */ /* 0x000fda0003f2e000 */
[----:B------:R-:W-:Y:S05]  /*4510*/  @!P1 EXIT ;  /* 0x000000000000994d */ /* 0x000fea0003800000 */
[----:B------:R-:W-:Y:S02]  /*4520*/  FSETP.GEU.AND P1, PT, R25, R0, PT ;  /* 0x000000001900720b */ /* 0x000fe40003f2e000 */
[----:B------:R-:W-:-:S13]  /*4530*/  FSETP.EQ.AND P2, PT, R27, R14, PT ;  /* 0x0000000e1b00720b */ /* 0x000fda0003f42000 */
[----:B------:R-:W-:Y:S05]  /*4540*/  @!P1 EXIT P2 ;  /* 0x000000000000994d */ /* 0x000fea0001000000 */
[----:B------:R-:W-:Y:S05]  /*4550*/  BRA `(.L_x_446) ;  /* 0x00000000001c7947 */ /* 0x000fea0003800000 */
.L_x_443:
[----:B0-----:R-:W-:Y:S01]  /*4560*/  IMAD.MOV.U32 R7, RZ, RZ, R20 ;  /* 0x000000ffff077224 */ /* 0x001fe200078e0014 */
[----:B------:R1:W-:Y:S01]  /*4570*/  STL [R1+0xbc], R4 ;  /* 0x0000bc0401007387 */ /* 0x0003e20000100800 */
[----:B------:R-:W-:Y:S02]  /*4580*/  IMAD.MOV.U32 R8, RZ, RZ, R5 ;  /* 0x000000ffff087224 */ /* 0x000fe400078e0005 */
[----:B------:R-:W-:Y:S02]  /*4590*/  IMAD.MOV.U32 R9, RZ, RZ, R6 ;  /* 0x000000ffff097224 */ /* 0x000fe400078e0006 */
[----:B------:R-:W-:Y:S02]  /*45a0*/  IMAD.MOV.U32 R11, RZ, RZ, R21 ;  /* 0x000000ffff0b7224 */ /* 0x000fe400078e0015 */
[----:B------:R-:W-:-:S05]  /*45b0*/  IMAD.MOV.U32 R10, RZ, RZ, R7 ;  /* 0x000000ffff0a7224 */ /* 0x000fca00078e0007 */
[----:B------:R1:W-:Y:S02]  /*45c0*/  STL.128 [R1+0xc0], R8 ;  /* 0x0000c00801007387 */ /* 0x0003e40000100c00 */
.L_x_446:
[----:B------:R-:W-:Y:S05]  /*45d0*/  BSYNC.RECONVERGENT B1 ;  /* 0x0000000000017941 */ /* 0x000fea0003800200 */
.L_x_442:
[----:B------:R-:W-:-:S04]  /*45e0*/  ISETP.NE.AND P1, PT, R19, RZ, PT ;  /* 0x000000ff1300720c */ /* 0x000fc80003f25270 */
[----:B------:R-:W-:-:S04]  /*45f0*/  SEL R7, R24, 0x1, !P1 ;  /* 0x0000000118077807 */ /* 0x000fc80004800000 */
[----:B01----:R-:W-:-:S05]  /*4600*/  SHF.L.U32 R8, R7, R2, RZ ;  /* 0x0000000207087219 */ /* 0x003fca00000006ff */
[----:B------:R-:W-:-:S05]  /*4610*/  IMAD.IADD R3, R3, 0x1, R8 ;  /* 0x0000000103037824 */ /* 0x000fca00078e0208 */
[----:B------:R-:W-:-:S04]  /*4620*/  SHF.R.S32.HI R22, RZ, R22, R3 ;  /* 0x00000016ff167219 */ /* 0x000fc80000011403 */
[----:B------:R-:W-:-:S13]  /*4630*/  ISETP.NE.AND P1, PT, R23, R22, PT ;  /* 0x000000161700720c */ /* 0x000fda0003f25270 */
[----:B------:R-:W-:Y:S05]  /*4640*/  @P1 EXIT ;  /* 0x000000000000194d */ /* 0x000fea0003800000 */
[----:B------:R-:W-:Y:S01]  /*4650*/  IMAD.MOV.U32 R7, RZ, RZ, R20 ;  /* 0x000000ffff077224 */ /* 0x000fe200078e0014 */
[----:B------:R0:W-:Y:S01]  /*4660*/  STL [R1+0xe0], R21 ;  /* 0x0000e01501007387 */ /* 0x0001e20000100800 */
[----:B------:R-:W-:Y:S03]  /*4670*/  BSSY.RECONVERGENT B1, `(.L_x_447) ;  /* 0x0000023000017945 */ /* 0x000fe60003800200 */
[----:B------:R0:W-:Y:S01]  /*4680*/  STL.128 [R1+0xd0], R4 ;  /* 0x0000d00401007387 */ /* 0x0001e20000100c00 */
[----:B------:R-:W-:Y:S05]  /*4690*/  @P0 BRA `(.L_x_448) ;  /* 0x00000000006c0947 */ /* 0x000fea0003800000 */
[----:B------:R-:W-:-:S04]  /*46a0*/  I2FP.F32.S32 R8, R4 ;  /* 0x0000000400087245 */ /* 0x000fc80000201400 */
[----:B------:R-:W-:-:S13]  /*46b0*/  FSETP.GEU.AND P1, PT, R8, R15, PT ;  /* 0x0000000f0800720b */ /* 0x000fda0003f2e000 */
[----:B------:R-:W-:Y:S05]  /*46c0*/  @!P1 EXIT ;  /* 0x000000000000994d */ /* 0x000fea0003800000 */
[----:B------:R-:W-:Y:S01]  /*46d0*/  FSETP.NEU.AND P1, PT, R8, R15, PT ;  /* 0x0000000f0800720b */ /* 0x000fe20003f2d000 */
[----:B------:R-:W-:Y:S01]  /*46e0*/  BSSY.RECONVERGENT B2, `(.L_x_449) ;  /* 0x0000009000027945 */ /* 0x000fe20003800200 */
[----:B0-----:R-:W-:Y:S02]  /*46f0*/  I2FP.F32.S32 R7, R6 ;  /* 0x0000000600077245 */ /* 0x001fe40000201400 */
[----:B------:R-:W-:-:S09]  /*4700*/  I2FP.F32.S32 R11, R5 ;  /* 0x00000005000b7245 */ /* 0x000fd20000201400 */
[----:B------:R-:W-:Y:S05]  /*4710*/  @P1 BRA `(.L_x_450) ;  /* 0x0000000000141947 */ /* 0x000fea0003800000 */
[----:B------:R-:W-:-:S13]  /*4720*/  FSETP.GEU.AND P2, PT, R11, R14, PT ;  /* 0x0000000e0b00720b */ /* 0x000fda0003f4e000 */
[----:B------:R-:W-:Y:S05]  /*4730*/  @!P2 EXIT ;  /* 0x000000000000a94d */ /* 0x000fea0003800000 */
[----:B------:R-:W-:Y:S02]  /*4740*/  FSETP.GEU.AND P2, PT, R7, R0, PT ;  /* 0x000000000700720b */ /* 0x000fe40003f4e000 */
[----:B------:R-:W-:-:S13]  /*4750*/  FSETP.EQ.AND P3, PT, R11, R14, PT ;  /* 0x0000000e0b00720b */ /* 0x000fda0003f62000 */
[----:B------:R-:W-:Y:S05]  /*4760*/  @!P2 EXIT P3 ;  /* 0x000000000000a94d */ /* 0x000fea0001800000 */
.L_x_450:
[----:B------:R-:W-:Y:S05]  /*4770*/  BSYNC.RECONVERGENT B2 ;  /* 0x0000000000027941 */ /* 0x000fea0003800200 */
.L_x_449:
[----:B------:R-:W-:Y:S01]  /*4780*/  IMAD.MOV.U32 R8, RZ, RZ, R5 ;  /* 0x000000ffff087224 */ /* 0x000fe200078e0005 */
[----:B------:R2:W-:Y:S01]  /*4790*/  STL [R1+0xe4], R4 ;  /* 0x0000e40401007387 */ /* 0x0005e20000100800 */
[----:B------:R-:W-:Y:S02]  /*47a0*/  IMAD.MOV.U32 R9, RZ, RZ, R6 ;  /* 0x000000ffff097224 */ /* 0x000fe400078e0006 */
[----:B------:R-:W-:-:S03]  /*47b0*/  IMAD.MOV.U32 R3, RZ, RZ, R21 ;  /* 0x000000ffff037224 */ /* 0x000fc600078e0015 */
[----:B------:R2:W-:Y:S04]  /*47c0*/  STL.64 [R1+0xe8], R8 ;  /* 0x0000e80801007387 */ /* 0x0005e80000100a00 */
[----:B------:R2:W-:Y:S01]  /*47d0*/  STL.64 [R1+0xf0], R2 ;  /* 0x0000f00201007387 */ /* 0x0005e20000100a00 */
[----:B------:R-:W-:Y:S05]  /*47e0*/  @P1 BRA `(.L_x_451) ;  /* 0x00000000002c1947 */ /* 0x000fea0003800000 */
[----:B------:R-:W-:-:S13]  /*47f0*/  FSETP.GEU.AND P1, PT, R11, R14, PT ;  /* 0x0000000e0b00720b */ /* 0x000fda0003f2e000 */
[----:B------:R-:W-:Y:S05]  /*4800*/  @!P1 EXIT ;  /* 0x000000000000994d */ /* 0x000fea0003800000 */
[----:B------:R-:W-:Y:S02]  /*4810*/  FSETP.GEU.AND P1, PT, R7, R0, PT ;  /* 0x000000000700720b */ /* 0x000fe40003f2e000 */
[----:B------:R-:W-:-:S13]  /*4820*/  FSETP.EQ.AND P2, PT, R11, R14, PT ;  /* 0x0000000e0b00720b */ /* 0x000fda0003f42000 */
[----:B------:R-:W-:Y:S05]  /*4830*/  @!P1 EXIT P2 ;  /* 0x000000000000994d */ /* 0x000fea0001000000 */
[----:B------:R-:W-:Y:S05]  /*4840*/  BRA `(.L_x_451) ;  /* 0x0000000000147947 */ /* 0x000fea0003800000 */
.L_x_448:
[----:B------:R-:W-:Y:S01]  /*4850*/  IMAD.MOV.U32 R8, RZ, RZ, R5 ;  /* 0x000000ffff087224 */ /* 0x000fe200078e0005 */
[----:B------:R1:W-:Y:S01]  /*4860*/  STL [R1+0xe4], R4 ;  /* 0x0000e40401007387 */ /* 0x0003e20000100800 */
[----:B------:R-:W-:-:S03]  /*4870*/  IMAD.MOV.U32 R9, RZ, RZ, R6 ;  /* 0x000000ffff097224 */ /* 0x000fc600078e0006 */
[----:B------:R1:W-:Y:S04]  /*4880*/  STL.64 [R1+0xf0], R20 ;  /* 0x0000f01401007387 */ /* 0x0003e80000100a00 */
[----:B------:R1:W-:Y:S02]  /*4890*/  STL.64 [R1+0xe8], R8 ;  /* 0x0000e80801007387 */ /* 0x0003e40000100a00 */
.L_x_451:
[----:B------:R-:W-:Y:S05]  /*48a0*/  BSYNC.RECONVERGENT B1 ;  /* 0x0000000000017941 */ /* 0x000fea0003800200 */
.L_x_447:
[----:B0-----:R-:W-:Y:S01]  /*48b0*/  IMAD.MOV.U32 R7, RZ, RZ, R20 ;  /* 0x000000ffff077224 */ /* 0x001fe200078e0014 */
[----:B------:R0:W-:Y:S04]  /*48c0*/  STL.64 [R1+0xf8], R4 ;  /* 0x0000f80401007387 */ /* 0x0001e80000100a00 */
[----:B------:R0:W-:Y:S04]  /*48d0*/  STL [R1+0x108], R21 ;  /* 0x0001081501007387 */ /* 0x0001e80000100800 */
[----:B------:R0:W-:Y:S01]  /*48e0*/  STL.64 [R1+0x100], R6 ;  /* 0x0001000601007387 */ /* 0x0001e20000100a00 */
[----:B------:R-:W-:Y:S05]  /*48f0*/  @P0 BRA `(.L_x_452) ;  /* 0x0000000000700947 */ /* 0x000fea0003800000 */
[----:B-12---:R-:W-:-:S04]  /*4900*/  I2FP.F32.S32 R8, R4 ;  /* 0x0000000400087245 */ /* 0x006fc80000201400 */
        /* <DEDUP_REMOVED lines=12> */
.L_x_454:
[----:B------:R-:W-:Y:S05]  /*49d0*/  BSYNC.RECONVERGENT B1 ;  /* 0x0000000000017941 */ /* 0x000fea0003800200 */
.L_x_453:
        /* <DEDUP_REMOVED lines=14> */
.L_x_452:
[----:B0-----:R-:W-:Y:S01]  /*4ac0*/  IMAD.MOV.U32 R7, RZ, RZ, R20 ;  /* 0x000000ffff077224 */ /* 0x001fe200078e0014 */
[----:B------:R0:W-:Y:S01]  /*4ad0*/  STL [R1+0x10c], R4 ;  /* 0x00010c0401007387 */ /* 0x0001e20000100800 */
[----:B-12---:R-:W-:Y:S02]  /*4ae0*/  IMAD.MOV.U32 R8, RZ, RZ, R5 ;  /* 0x000000ffff087224 */ /* 0x006fe400078e0005 */
[----:B------:R-:W-:Y:S02]  /*4af0*/  IMAD.MOV.U32 R9, RZ, RZ, R6 ;  /* 0x000000ffff097224 */ /* 0x000fe400078e0006 */
[----:B------:R-:W-:Y:S02]  /*4b00*/  IMAD.MOV.U32 R11, RZ, RZ, R21 ;  /* 0x000000ffff0b7224 */ /* 0x000fe400078e0015 */
[----:B------:R-:W-:-:S05]  /*4b10*/  IMAD.MOV.U32 R10, RZ, RZ, R7 ;  /* 0x000000ffff0a7224 */ /* 0x000fca00078e0007 */
[----:B------:R0:W-:Y:S02]  /*4b20*/  STL.128 [R1+0x110], R8 ;  /* 0x0001100801007387 */ /* 0x0001e40000100c00 */
.L_x_437:
[----:B------:R-:W-:Y:S05]  /*4b30*/  BSYNC.RECONVERGENT B0 ;  /* 0x0000000000007941 */ /* 0x000fea0003800200 */
.L_x_381:
[----:B------:R-:W-:Y:S02]  /*4b40*/  SHF.R.U32.HI R25, RZ, 0x2, R19 ;  /* 0x00000002ff197819 */ /* 0x000fe40000011613 */
[----:B------:R-:W-:Y:S01]  /*4b50*/  LOP3.LUT R32, R12, 0x1, RZ, 0xc, !PT ;  /* 0x000000010c207812 */ /* 0x000fe200078e0cff */
[----:B------:R-:W-:Y:S01]  /*4b60*/  IMAD.MOV.U32 R33, RZ, RZ, 0x1 ;  /* 0x00000001ff217424 */ /* 0x000fe200078e00ff */
[----:B------:R-:W-:Y:S01]  /*4b70*/  SHF.R.U32.HI R19, RZ, 0x1, R18 ;  /* 0x00000001ff137819 */ /* 0x000fe20000011612 */
[----:B------:R-:W2:Y:S01]  /*4b80*/  LDCU UR4, c[0x0][0x3a8] ;  /* 0x00007500ff0477ac */ /* 0x000ea20008000800 */
[----:B------:R-:W-:Y:S02]  /*4b90*/  LOP3.LUT R3, R25, 0x1, RZ, 0x3c, !PT ;  /* 0x0000000119037812 */ /* 0x000fe400078e3cff */
[----:B------:R-:W-:-:S03]  /*4ba0*/  LOP3.LUT R21, R19, 0x1, RZ, 0x3c, !PT ;  /* 0x0000000113157812 */ /* 0x000fc600078e3cff */
[----:B01----:R-:W-:-:S04]  /*4bb0*/  IMAD R6, R3, 0x50, R16 ;  /* 0x0000005003067824 */ /* 0x003fc800078e0210 */
[----:B------:R-:W-:-:S04]  /*4bc0*/  IMAD R0, R21, 0x28, R6 ;  /* 0x0000002815007824 */ /* 0x000fc800078e0206 */
[----:B------:R-:W-:-:S05]  /*4bd0*/  IMAD R2, R32, 0x14, R0 ;  /* 0x0000001420027824 */ /* 0x000fca00078e0200 */
[----:B------:R-:W3:Y:S04]  /*4be0*/  LDL R4, [R2+0xc] ;  /* 0x00000c0002047983 */ /* 0x000ee80000100800 */
[----:B------:R-:W4:Y:S04]  /*4bf0*/  LDL R3, [R2] ;  /* 0x0000000002037983 */ /* 0x000f280000100800 */
[----:B------:R-:W5:Y:S04]  /*4c00*/  LDL R5, [R2+0x4] ;  /* 0x0000040002057983 */ /* 0x000f680000100800 */
[----:B------:R-:W2:Y:S04]  /*4c10*/  LDL R7, [R2+0x8] ;  /* 0x0000080002077983 */ /* 0x000ea80000100800 */
[----:B------:R-:W2:Y:S01]  /*4c20*/  LDL R11, [R2+0x10] ;  /* 0x00001000020b7983 */ /* 0x000ea20000100800 */
[----:B---3--:R-:W-:-:S02]  /*4c30*/  SHF.L.U32 R4, R33, R4, RZ ;  /* 0x0000000421047219 */ /* 0x008fc400000006ff */
[----:B----4-:R-:W-:Y:S02]  /*4c40*/  I2FP.F32.S32 R3, R3 ;  /* 0x0000000300037245 */ /* 0x010fe40000201400 */
[----:B------:R-:W-:Y:S02]  /*4c50*/  I2FP.F32.S32 R4, R4 ;  /* 0x0000000400047245 */ /* 0x000fe40000201400 */
[----:B-----5:R-:W-:-:S03]  /*4c60*/  I2FP.F32.S32 R5, R5 ;  /* 0x0000000500057245 */ /* 0x020fc60000201400 */
[C---:B------:R-:W-:Y:S01]  /*4c70*/  FFMA R8, R4.reuse, 0.5, R3 ;  /* 0x3f00000004087823 */ /* 0x040fe20000000003 */
[----:B--2---:R-:W-:Y:S01]  /*4c80*/  I2FP.F32.S32 R7, R7 ;  /* 0x0000000700077245 */ /* 0x004fe20000201400 */
[----:B------:R-:W-:-:S04]  /*4c90*/  FFMA R9, R4, 0.5, R5 ;  /* 0x3f00000004097823 */ /* 0x000fc80000000005 */
[----:B------:R-:W-:Y:S01]  /*4ca0*/  FFMA R10, R4, 0.5, R7 ;  /* 0x3f000000040a7823 */ /* 0x000fe20000000007 */
[----:B------:R-:W-:-:S04]  /*4cb0*/  IMAD R7, R17, 0x14, R0 ;  /* 0x0000001411077824 */ /* 0x000fc800078e0200 */
[----:B------:R0:W-:Y:S04]  /*4cc0*/  STL.128 [R1], R8 ;  /* 0x0000000801007387 */ /* 0x0001e80000100c00 */
[----:B------:R-:W2:Y:S04]  /*4cd0*/  LDL R2, [R7+0xc] ;  /* 0x00000c0007027983 */ /* 0x000ea80000100800 */
[----:B------:R-:W3:Y:S04]  /*4ce0*/  LDL R0, [R7] ;  /* 0x0000000007007983 */ /* 0x000ee80000100800 */
[----:B------:R-:W4:Y:S04]  /*4cf0*/  LDL R4, [R7+0x4] ;  /* 0x0000040007047983 */ /* 0x000f280000100800 */
[----:B------:R-:W5:Y:S04]  /*4d00*/  LDL R5, [R7+0x8] ;  /* 0x0000080007057983 */ /* 0x000f680000100800 */
[----:B------:R-:W5:Y:S01]  /*4d10*/  LDL R15, [R7+0x10] ;  /* 0x00001000070f7983 */ /* 0x000f620000100800 */
[----:B0-----:R-:W-:-:S04]  /*4d20*/  IMAD R8, R19, 0x28, R6 ;  /* 0x0000002813087824 */ /* 0x001fc800078e0206 */
[----:B------:R-:W-:Y:S01]  /*4d30*/  IMAD R9, R17, 0x14, R8 ;  /* 0x0000001411097824 */ /* 0x000fe200078e0208 */
[----:B--2---:R-:W-:Y:S02]  /*4d40*/  SHF.L.U32 R2, R33, R2, RZ ;  /* 0x0000000221027219 */ /* 0x004fe400000006ff */
[----:B---3--:R-:W-:Y:S02]  /*4d50*/  I2FP.F32.S32 R0, R0 ;  /* 0x0000000000007245 */ /* 0x008fe40000201400 */
[----:B------:R-:W-:Y:S02]  /*4d60*/  I2FP.F32.S32 R3, R2 ;  /* 0x0000000200037245 */ /* 0x000fe40000201400 */
[----:B----4-:R-:W-:-:S03]  /*4d70*/  I2FP.F32.S32 R4, R4 ;  /* 0x0000000400047245 */ /* 0x010fc60000201400 */
[C---:B------:R-:W-:Y:S01]  /*4d80*/  FFMA R12, R3.reuse, 0.5, R0 ;  /* 0x3f000000030c7823 */ /* 0x040fe20000000000 */
[----:B-----5:R-:W-:Y:S01]  /*4d90*/  I2FP.F32.S32 R14, R5 ;  /* 0x00000005000e7245 */ /* 0x020fe20000201400 */
[----:B------:R-:W-:-:S04]  /*4da0*/  FFMA R13, R3, 0.5, R4 ;  /* 0x3f000000030d7823 */ /* 0x000fc80000000004 */
[----:B------:R-:W-:-:S05]  /*4db0*/  FFMA R14, R3, 0.5, R14 ;  /* 0x3f000000030e7823 */ /* 0x000fca000000000e */
[----:B------:R-:W-:Y:S04]  /*4dc0*/  STL.128 [R1+0x10], R12 ;  /* 0x0000100c01007387 */ /* 0x000fe80000100c00 */
[----:B------:R-:W2:Y:S04]  /*4dd0*/  LDL R2, [R9+0xc] ;  /* 0x00000c0009027983 */ /* 0x000ea80000100800 */
[----:B------:R-:W3:Y:S04]  /*4de0*/  LDL R0, [R9] ;  /* 0x0000000009007983 */ /* 0x000ee80000100800 */
[----:B------:R-:W4:Y:S04]  /*4df0*/  LDL R4, [R9+0x4] ;  /* 0x0000040009047983 */ /* 0x000f280000100800 */
[----:B------:R-:W5:Y:S04]  /*4e00*/  LDL R5, [R9+0x8] ;  /* 0x0000080009057983 */ /* 0x000f680000100800 */
[----:B------:R-:W5:Y:S01]  /*4e10*/  LDL R7, [R9+0x10] ;  /* 0x0000100009077983 */ /* 0x000f620000100800 */
[----:B------:R-:W-:Y:S01]  /*4e20*/  IMAD R10, R32, 0x14, R8 ;  /* 0x00000014200a7824 */ /* 0x000fe200078e0208 */
[----:B--2---:R-:W-:-:S04]  /*4e30*/  SHF.L.U32 R2, R33, R2, RZ ;  /* 0x0000000221027219 */ /* 0x004fc800000006ff */
[----:B------:R-:W-:Y:S02]  /*4e40*/  I2FP.F32.S32 R3, R2 ;  /* 0x0000000200037245 */ /* 0x000fe40000201400 */
[----:B---3--:R-:W-:Y:S02]  /*4e50*/  I2FP.F32.S32 R0, R0 ;  /* 0x0000000000007245 */ /* 0x008fe40000201400 */
[----:B----4-:R-:W-:-:S03]  /*4e60*/  I2FP.F32.S32 R2, R4 ;  /* 0x0000000400027245 */ /* 0x010fc60000201400 */
[C---:B------:R-:W-:Y:S01]  /*4e70*/  FFMA R4, R3.reuse, 0.5, R0 ;  /* 0x3f00000003047823 */ /* 0x040fe20000000000 */
[----:B-----5:R-:W-:Y:S01]  /*4e80*/  I2FP.F32.S32 R6, R5 ;  /* 0x0000000500067245 */ /* 0x020fe20000201400 */
[----:B------:R-:W-:-:S04]  /*4e90*/  FFMA R5, R3, 0.5, R2 ;  /* 0x3f00000003057823 */ /* 0x000fc80000000002 */
[----:B------:R-:W-:-:S05]  /*4ea0*/  FFMA R6, R3, 0.5, R6 ;  /* 0x3f00000003067823 */ /* 0x000fca0000000006 */
[----:B------:R0:W-:Y:S04]  /*4eb0*/  STL.128 [R1+0x20], R4 ;  /* 0x0000200401007387 */ /* 0x0001e80000100c00 */
[----:B------:R-:W2:Y:S04]  /*4ec0*/  LDL R2, [R10+0xc] ;  /* 0x00000c000a027983 */ /* 0x000ea80000100800 */
[----:B------:R-:W3:Y:S04]  /*4ed0*/  LDL R0, [R10] ;  /* 0x000000000a007983 */ /* 0x000ee80000100800 */
[----:B------:R-:W4:Y:S04]  /*4ee0*/  LDL R8, [R10+0x4] ;  /* 0x000004000a087983 */ /* 0x000f280000100800 */
[----:B------:R-:W5:Y:S04]  /*4ef0*/  LDL R9, [R10+0x8] ;  /* 0x000008000a097983 */ /* 0x000f680000100800 */
[----:B------:R-:W5:Y:S01]  /*4f00*/  LDL R23, [R10+0x10] ;  /* 0x000010000a177983 */ /* 0x000f620000100800 */
[----:B------:R-:W-:-:S04]  /*4f10*/  IMAD R16, R25, 0x50, R16 ;  /* 0x0000005019107824 */ /* 0x000fc800078e0210 */
[----:B0-----:R-:W-:Y:S01]  /*4f20*/  IMAD R6, R21, 0x28, R16 ;  /* 0x0000002815067824 */ /* 0x001fe200078e0210 */
[----:B--2---:R-:W-:Y:S02]  /*4f30*/  SHF.L.U32 R2, R33, R2, RZ ;  /* 0x0000000221027219 */ /* 0x004fe400000006ff */
[----:B---3--:R-:W-:Y:S02]  /*4f40*/  I2FP.F32.S32 R0, R0 ;  /* 0x0000000000007245 */ /* 0x008fe40000201400 */
[----:B------:R-:W-:Y:S02]  /*4f50*/  I2FP.F32.S32 R3, R2 ;  /* 0x0000000200037245 */ /* 0x000fe40000201400 */
[----:B----4-:R-:W-:-:S03]  /*4f60*/  I2FP.F32.S32 R8, R8 ;  /* 0x0000000800087245 */ /* 0x010fc60000201400 */
[C---:B------:R-:W-:Y:S01]  /*4f70*/  FFMA R20, R3.reuse, 0.5, R0 ;  /* 0x3f00000003147823 */ /* 0x040fe20000000000 */
[----:B-----5:R-:W-:Y:S01]  /*4f80*/  I2FP.F32.S32 R22, R9 ;  /* 0x0000000900167245 */ /* 0x020fe20000201400 */
[----:B------:R-:W-:Y:S01]  /*4f90*/  FFMA R21, R3, 0.5, R8 ;  /* 0x3f00000003157823 */ /* 0x000fe20000000008 */
[----:B------:R-:W-:-:S03]  /*4fa0*/  IMAD R8, R32, 0x14, R6 ;  /* 0x0000001420087824 */ /* 0x000fc600078e0206 */
[----:B------:R-:W-:-:S05]  /*4fb0*/  FFMA R22, R3, 0.5, R22 ;  /* 0x3f00000003167823 */ /* 0x000fca0000000016 */
[----:B------:R0:W-:Y:S04]  /*4fc0*/  STL.128 [R1+0x30], R20 ;  /* 0x0000301401007387 */ /* 0x0001e80000100c00 */
[----:B------:R-:W2:Y:S04]  /*4fd0*/  LDL R2, [R8+0xc] ;  /* 0x00000c0008027983 */ /* 0x000ea80000100800 */
[----:B------:R-:W3:Y:S04]  /*4fe0*/  LDL R0, [R8] ;  /* 0x0000000008007983 */ /* 0x000ee80000100800 */
[----:B------:R-:W4:Y:S04]  /*4ff0*/  LDL R4, [R8+0x4] ;  /* 0x0000040008047983 */ /* 0x000f280000100800 */
[----:B------:R-:W5:Y:S04]  /*5000*/  LDL R5, [R8+0x8] ;  /* 0x0000080008057983 */ /* 0x000f680000100800 */
[----:B------:R-:W5:Y:S01]  /*5010*/  LDL R27, [R8+0x10] ;  /* 0x00001000081b7983 */ /* 0x000f620000100800 */
[----:B------:R-:W-:Y:S01]  /*5020*/  IMAD R9, R17, 0x14, R6 ;  /* 0x0000001411097824 */ /* 0x000fe200078e0206 */
[----:B--2---:R-:W-:-:S02]  /*5030*/  SHF.L.U32 R2, R33, R2, RZ ;  /* 0x0000000221027219 */ /* 0x004fc400000006ff */
[----:B---3--:R-:W-:Y:S02]  /*5040*/  I2FP.F32.S32 R0, R0 ;  /* 0x0000000000007245 */ /* 0x008fe40000201400 */
[----:B------:R-:W-:Y:S02]  /*5050*/  I2FP.F32.S32 R3, R2 ;  /* 0x0000000200037245 */ /* 0x000fe40000201400 */
        /* <DEDUP_REMOVED lines=38> */
[----:B------:R-:W3:Y:S04]  /*52c0*/  LDL R2, [R6+0xc] ;  /* 0x00000c0006027983 */ /* 0x000ee80000100800 */
[----:B------:R-:W4:Y:S04]  /*52d0*/  LDL R0, [R6] ;  /* 0x0000000006007983 */ /* 0x000f280000100800 */
[----:B------:R-:W5:Y:S04]  /*52e0*/  LDL R3, [R6+0x4] ;  /* 0x0000040006037983 */ /* 0x000f680000100800 */
[----:B------:R1:W5:Y:S01]  /*52f0*/  LDL R4, [R6+0x8] ;  /* 0x0000080006047983 */ /* 0x0003620000100800 */
[----:B------:R-:W-:-:S02]  /*5300*/  FSETP.GT.AND P0, PT, R11, UR4, PT ;  /* 0x000000040b007c0b */ /* 0x000fc4000bf04000 */
[----:B------:R-:W-:Y:S02]  /*5310*/  FSETP.GT.AND P1, PT, R15, UR4, PT ;  /* 0x000000040f007c0b */ /* 0x000fe4000bf24000 */
[----:B------:R-:W-:Y:S02]  /*5320*/  FSETP.GT.AND P2, PT, R7, UR4, PT ;  /* 0x0000000407007c0b */ /* 0x000fe4000bf44000 */
[----:B------:R-:W-:Y:S02]  /*5330*/  SEL R5, RZ, 0x1, !P0 ;  /* 0x00000001ff057807 */ /* 0x000fe40004000000 */
[----:B------:R-:W-:Y:S02]  /*5340*/  SEL R8, RZ, 0x2, !P1 ;  /* 0x00000002ff087807 */ /* 0x000fe40004800000 */
[----:B------:R-:W-:Y:S02]  /*5350*/  SEL R7, RZ, 0x4, !P2 ;  /* 0x00000004ff077807 */ /* 0x000fe40005000000 */
[----:B------:R-:W-:-:S02]  /*5360*/  FSETP.GT.AND P0, PT, R23, UR4, PT ;  /* 0x0000000417007c0b */ /* 0x000fc4000bf04000 */
[----:B------:R-:W-:Y:S02]  /*5370*/  FSETP.GT.AND P1, PT, R27, UR4, PT ;  /* 0x000000041b007c0b */ /* 0x000fe4000bf24000 */
[----:B------:R-:W-:Y:S02]  /*5380*/  IADD3 R5, PT, PT, R7, R8, R5 ;  /* 0x0000000807057210 */ /* 0x000fe40007ffe005 */
[----:B-1----:R-:W-:Y:S02]  /*5390*/  SEL R6, RZ, 0x8, !P0 ;  /* 0x00000008ff067807 */ /* 0x002fe40004000000 */
[----:B------:R-:W-:Y:S02]  /*53a0*/  SEL R7, RZ, 0x10, !P1 ;  /* 0x00000010ff077807 */ /* 0x000fe40004800000 */
[----:B------:R-:W-:Y:S02]  /*53b0*/  FSETP.GT.AND P0, PT, R31, UR4, PT ;  /* 0x000000041f007c0b */ /* 0x000fe4000bf04000 */
[----:B------:R-:W-:-:S02]  /*53c0*/  IADD3 R5, PT, PT, R7, R6, R5 ;  /* 0x0000000607057210 */ /* 0x000fc40007ffe005 */
[----:B------:R-:W-:Y:S02]  /*53d0*/  FSETP.GT.AND P1, PT, R19, UR4, PT ;  /* 0x0000000413007c0b */ /* 0x000fe4000bf24000 */
[----:B------:R-:W-:Y:S02]  /*53e0*/  SEL R6, RZ, 0x20, !P0 ;  /* 0x00000020ff067807 */ /* 0x000fe40004000000 */
[----:B------:R-:W-:-:S04]  /*53f0*/  SEL R7, RZ, 0x40, !P1 ;  /* 0x00000040ff077807 */ /* 0x000fc80004800000 */
[----:B------:R-:W-:-:S05]  /*5400*/  IADD3 R5, PT, PT, R7, R6, R5 ;  /* 0x0000000607057210 */ /* 0x000fca0007ffe005 */
[----:B------:R-:W-:Y:S01]  /*5410*/  VIADD R6, R5, 0x80 ;  /* 0x0000008005067836 */ /* 0x000fe20000000000 */
[----:B--2---:R-:W-:Y:S02]  /*5420*/  FSETP.GT.AND P0, PT, R35, UR4, PT ;  /* 0x0000000423007c0b */ /* 0x004fe4000bf04000 */
[----:B---3--:R-:W-:Y:S02]  /*5430*/  SHF.L.U32 R2, R33, R2, RZ ;  /* 0x0000000221027219 */ /* 0x008fe400000006ff */
[----:B----4-:R-:W-:-:S09]  /*5440*/  I2FP.F32.S32 R0, R0 ;  /* 0x0000000000007245 */ /* 0x010fd20000201400 */
[----:B------:R-:W-:Y:S01]  /*5450*/  @!P0 IMAD.MOV R6, RZ, RZ, R5 ;  /* 0x000000ffff068224 */ /* 0x000fe200078e0205 */
[----:B------:R-:W-:Y:S02]  /*5460*/  I2FP.F32.S32 R5, R2 ;  /* 0x0000000200057245 */ /* 0x000fe40000201400 */
[----:B-----5:R-:W-:Y:S02]  /*5470*/  I2FP.F32.S32 R2, R3 ;  /* 0x0000000300027245 */ /* 0x020fe40000201400 */
[----:B------:R-:W-:Y:S01]  /*5480*/  ISETP.NE.AND P0, PT, R6, RZ, PT ;  /* 0x000000ff0600720c */ /* 0x000fe20003f05270 */
[C---:B------:R-:W-:Y:S01]  /*5490*/  FFMA R32, R5.reuse, 0.5, R0 ;  /* 0x3f00000005207823 */ /* 0x040fe20000000000 */
[----:B------:R-:W-:Y:S01]  /*54a0*/  I2FP.F32.S32 R4, R4 ;  /* 0x0000000400047245 */ /* 0x000fe20000201400 */
[----:B------:R-:W-:-:S04]  /*54b0*/  FFMA R33, R5, 0.5, R2 ;  /* 0x3f00000005217823 */ /* 0x000fc80000000002 */
[----:B------:R-:W-:-:S05]  /*54c0*/  FFMA R34, R5, 0.5, R4 ;  /* 0x3f00000005227823 */ /* 0x000fca0000000004 */
[----:B------:R0:W-:Y:S01]  /*54d0*/  STL.128 [R1+0x70], R32 ;  /* 0x0000702001007387 */ /* 0x0001e20000100c00 */
[----:B------:R-:W-:Y:S05]  /*54e0*/  @!P0 EXIT ;  /* 0x000000000000894d */ /* 0x000fea0003800000 */
[----:B------:R-:W-:-:S13]  /*54f0*/  ISETP.NE.AND P0, PT, R6, 0xff, PT ;  /* 0x000000ff0600780c */ /* 0x000fda0003f05270 */
[----:B------:R-:W-:Y:S05]  /*5500*/  @!P0 EXIT ;  /* 0x000000000000894d */ /* 0x000fea0003800000 */
[----:B------:R-:W-:-:S04]  /*5510*/  IMAD.SHL.U32 R2, R6, 0x10, RZ ;  /* 0x0000001006027824 */ /* 0x000fc800078e00ff */
[----:B------:R-:W1:Y:S02]  /*5520*/  LDC.S8 R0, c[0x3][R2] ;  /* 0x00c0000002007b82 */ /* 0x000e640000000200 */
[----:B-1----:R-:W-:-:S13]  /*5530*/  ISETP.GE.AND P0, PT, R0, RZ, PT ;  /* 0x000000ff0000720c */ /* 0x002fda0003f06270 */
[----:B------:R-:W-:Y:S05]  /*5540*/  @!P0 EXIT ;  /* 0x000000000000894d */ /* 0x000fea0003800000 */
[----:B------:R-:W1:Y:S01]  /*5550*/  LDCU UR4, c[0x0][0x3b8] ;  /* 0x00007700ff0477ac */ /* 0x000e620008000800 */
[----:B------:R-:W2:Y:S01]  /*5560*/  LDCU UR8, c[0x0][0x3a8] ;  /* 0x00007500ff0877ac */ /* 0x000ea20008000800 */
[----:B-1----:R-:W-:-:S12]  /*5570*/  UIMAD UR4, UR4, 0x3, URZ ;  /* 0x00000003040478a4 */ /* 0x002fd8000f8e02ff */
.L_x_463:
[----:B------:R-:W-:Y:S01]  /*5580*/  LOP3.LUT R0, R0, 0xff, RZ, 0xc0, !PT ;  /* 0x000000ff00007812 */ /* 0x000fe200078ec0ff */
[----:B------:R-:W-:Y:S05]  /*5590*/  YIELD ;  /* 0x0000000000007946 */ /* 0x000fea0003800000 */
[----:B------:R-:W-:Y:S02]  /*55a0*/  UMOV UR5, 0x1000 ;  /* 0x0000100000057882 */ /* 0x000fe40000000000 */
[----:B------:R-:W-:-:S04]  /*55b0*/  LEA R3, R0, UR5, 0x1 ;  /* 0x0000000500037c11 */ /* 0x000fc8000f8e08ff */
[----:B------:R-:W1:Y:S08]  /*55c0*/  LDC.S8 R0, c[0x3][R3] ;  /* 0x00c0000003007b82 */ /* 0x000e700000000200 */
[----:B0-----:R-:W0:Y:S01]  /*55d0*/  LDC.S8 R6, c[0x3][R3+0x1] ;  /* 0x00c0004003067b82 */ /* 0x001e220000000200 */
[--C-:B-1----:R-:W-:Y:S02]  /*55e0*/  IMAD R4, R0, 0x10, R1.reuse ;  /* 0x0000001000047824 */ /* 0x102fe400078e0201 */
[----:B0-----:R-:W-:-:S04]  /*55f0*/  IMAD R16, R6, 0x10, R1 ;  /* 0x0000001006107824 */ /* 0x001fc800078e0201 */
[----:B------:R-:W2:Y:S04]  /*5600*/  LDL.128 R4, [R4] ;  /* 0x0000000004047983 */ /* 0x000ea80000100c00 */
[----:B------:R-:W3:Y:S01]  /*5610*/  LDL.128 R16, [R16] ;  /* 0x0000000010107983 */ /* 0x000ee20000100c00 */
[----:B------:R-:W-:Y:S01]  /*5620*/  BSSY.RECONVERGENT B0, `(.L_x_455) ;  /* 0x000000f000007945 */ /* 0x000fe20003800200 */
[C---:B--2---:R-:W-:Y:S01]  /*5630*/  FADD R0, -R7.reuse, UR8 ;  /* 0x0000000807007e21 */ /* 0x044fe20008000100 */
[----:B---3--:R-:W-:-:S04]  /*5640*/  FADD R11, -R7, R19 ;  /* 0x00000013070b7221 */ /* 0x008fc80000000100 */
[----:B------:R-:W0:Y:S08]  /*5650*/  MUFU.RCP R8, R11 ;  /* 0x0000000b00087308 */ /* 0x000e300000001000 */
[----:B------:R-:W1:Y:S01]  /*5660*/  FCHK P0, R0, R11 ;  /* 0x0000000b00007302 */ /* 0x000e620000000000 */
[----:B0-----:R-:W-:-:S04]  /*5670*/  FFMA R9, -R11, R8, 1 ;  /* 0x3f8000000b097423 */ /* 0x001fc80000000108 */
[----:B------:R-:W-:-:S04]  /*5680*/  FFMA R9, R8, R9, R8 ;  /* 0x0000000908097223 */ /* 0x000fc80000000008 */
[----:B------:R-:W-:-:S04]  /*5690*/  FFMA R8, R0, R9, RZ ;  /* 0x0000000900087223 */ /* 0x000fc800000000ff */
[----:B------:R-:W-:-:S04]  /*56a0*/  FFMA R10, -R11, R8, R0 ;  /* 0x000000080b0a7223 */ /* 0x000fc80000000100 */
[----:B------:R-:W-:Y:S01]  /*56b0*/  FFMA R20, R9, R10, R8 ;  /* 0x0000000a09147223 */ /* 0x000fe20000000008 */
[----:B-1----:R-:W-:Y:S06]  /*56c0*/  @!P0 BRA `(.L_x_456) ;  /* 0x0000000000108947 */ /* 0x002fec0003800000 */
[----:B------:R-:W-:Y:S01]  /*56d0*/  IMAD.MOV.U32 R3, RZ, RZ, R11 ;  /* 0x000000ffff037224 */ /* 0x000fe200078e000b */
[----:B------:R-:W-:-:S07]  /*56e0*/  MOV R24, 0x5700 ;  /* 0x0000570000187802 */ /* 0x000fce0000000f00 */
[----:B------:R-:W-:Y:S05]  /*56f0*/  CALL.REL.NOINC `($__internal_0_$__cuda_sm3x_div_rn_noftz_f32_slowpath) ;  /* 0x0000000400f07944 */ /* 0x000fea0003c00000 */
[----:B------:R-:W-:-:S07]  /*5700*/  IMAD.MOV.U32 R20, RZ, RZ, R0 ;  /* 0x000000ffff147224 */ /* 0x000fce00078e0000 */
.L_x_456:
[----:B------:R-:W-:Y:S05]  /*5710*/  BSYNC.RECONVERGENT B0 ;  /* 0x0000000000007941 */ /* 0x000fea0003800200 */
.L_x_455:
[----:B------:R-:W0:Y:S01]  /*5720*/  LDC.S8 R0, c[0x3][R2+0x1] ;  /* 0x00c0004002007b82 */ /* 0x000e220000000200 */
[----:B------:R-:W-:Y:S02]  /*5730*/  UMOV UR5, 0x1000 ;  /* 0x0000100000057882 */ /* 0x000fe40000000000 */
[----:B0-----:R-:W-:-:S05]  /*5740*/  LEA R25, R0, UR5, 0x1 ;  /* 0x0000000500197c11 */ /* 0x001fca000f8e08ff */
[----:B------:R-:W0:Y:S08]  /*5750*/  LDC.S8 R0, c[0x3][R25] ;  /* 0x00c0000019007b82 */ /* 0x000e300000000200 */
[----:B------:R-:W1:Y:S01]  /*5760*/  LDC.S8 R8, c[0x3][R25+0x1] ;  /* 0x00c0004019087b82 */ /* 0x000e620000000200 */
[----:B0-----:R-:W-:-:S06]  /*5770*/  IMAD R12, R0, 0x10, R1 ;  /* 0x00000010000c7824 */ /* 0x001fcc00078e0201 */
[----:B------:R-:W2:Y:S01]  /*5780*/  LDL.128 R12, [R12] ;  /* 0x000000000c0c7983 */ /* 0x000ea20000100c00 */
[----:B-1----:R-:W-:-:S06]  /*5790*/  IMAD R8, R8, 0x10, R1 ;  /* 0x0000001008087824 */ /* 0x002fcc00078e0201 */
[----:B------:R-:W2:Y:S01]  /*57a0*/  LDL.128 R8, [R8] ;  /* 0x0000000008087983 */ /* 0x000ea20000100c00 */
[----:B------:R-:W-:Y:S01]  /*57b0*/  FADD R3, -R20, 1 ;  /* 0x3f80000014037421 */ /* 0x000fe20000000100 */
[----:B------:R-:W-:Y:S03]  /*57c0*/  BSSY.RECONVERGENT B0, `(.L_x_457) ;  /* 0x0000017000007945 */ /* 0x000fe60003800200 */
[-C--:B------:R-:W-:Y:S01]  /*57d0*/  FMUL R23, R6, R3.reuse ;  /* 0x0000000306177220 */ /* 0x080fe20000400000 */
[----:B------:R-:W-:-:S03]  /*57e0*/  FMUL R24, R7, R3 ;  /* 0x0000000307187220 */ /* 0x000fc60000400000 */
[-C--:B------:R-:W-:Y:S01]  /*57f0*/  FFMA R6, R18, R20.reuse, R23 ;  /* 0x0000001412067223 */ /* 0x080fe20000000017 */
[----:B------:R-:W-:Y:S01]  /*5800*/  FFMA R7, R19, R20, R24 ;  /* 0x0000001413077223 */ /* 0x000fe20000000018 */
[----:B--2---:R-:W-:-:S04]  /*5810*/  FADD R29, -R15, R11 ;  /* 0x0000000b0f1d7221 */ /* 0x004fc80000000100 */
[----:B------:R-:W0:Y:S01]  /*5820*/  MUFU.RCP R21, R29 ;  /* 0x0000001d00157308 */ /* 0x000e220000001000 */
[----:B------:R-:W-:-:S07]  /*5830*/  FADD R0, -R15, UR8 ;  /* 0x000000080f007e21 */ /* 0x000fce0008000100 */
[----:B------:R-:W1:Y:S01]  /*5840*/  FCHK P0, R0, R29 ;  /* 0x0000001d00007302 */ /* 0x000e620000000000 */
[----:B0-----:R-:W-:-:S04]  /*5850*/  FFMA R22, -R29, R21, 1 ;  /* 0x3f8000001d167423 */ /* 0x001fc80000000115 */
[----:B------:R-:W-:Y:S01]  /*5860*/  FFMA R27, R21, R22, R21 ;  /* 0x00000016151b7223 */ /* 0x000fe20000000015 */
[----:B------:R-:W-:-:S03]  /*5870*/  FMUL R21, R4, R3 ;  /* 0x0000000304157220 */ /* 0x000fc60000400000 */
[----:B------:R-:W-:Y:S01]  /*5880*/  FFMA R26, R0, R27, RZ ;  /* 0x0000001b001a7223 */ /* 0x000fe200000000ff */
[----:B------:R-:W-:-:S03]  /*5890*/  FMUL R22, R5, R3 ;  /* 0x0000000305167220 */ /* 0x000fc60000400000 */
[----:B------:R-:W-:Y:S01]  /*58a0*/  FFMA R3, -R29, R26, R0 ;  /* 0x0000001a1d037223 */ /* 0x000fe20000000100 */
[-C--:B------:R-:W-:Y:S01]  /*58b0*/  FFMA R4, R16, R20.reuse, R21 ;  /* 0x0000001410047223 */ /* 0x080fe20000000015 */
[----:B------:R-:W-:Y:S02]  /*58c0*/  FFMA R5, R17, R20, R22 ;  /* 0x0000001411057223 */ /* 0x000fe40000000016 */
[----:B------:R-:W-:Y:S01]  /*58d0*/  FFMA R3, R27, R3, R26 ;  /* 0x000000031b037223 */ /* 0x000fe2000000001a */
[----:B-1----:R-:W-:Y:S06]  /*58e0*/  @!P0 BRA `(.L_x_458) ;  /* 0x0000000000108947 */ /* 0x002fec0003800000 */
[----:B------:R-:W-:Y:S01]  /*58f0*/  IMAD.MOV.U32 R3, RZ, RZ, R29 ;  /* 0x000000ffff037224 */ /* 0x000fe200078e001d */
[----:B------:R-:W-:-:S07]  /*5900*/  MOV R24, 0x5920 ;  /* 0x0000592000187802 */ /* 0x000fce0000000f00 */
[----:B------:R-:W-:Y:S05]  /*5910*/  CALL.REL.NOINC `($__internal_0_$__cuda_sm3x_div_rn_noftz_f32_slowpath) ;  /* 0x0000000400687944 */ /* 0x000fea0003c00000 */
[----:B------:R-:W-:-:S07]  /*5920*/  IMAD.MOV.U32 R3, RZ, RZ, R0 ;  /* 0x000000ffff037224 */ /* 0x000fce00078e0000 */
.L_x_458:
[----:B------:R-:W-:Y:S05]  /*5930*/  BSYNC.RECONVERGENT B0 ;  /* 0x0000000000007941 */ /* 0x000fea0003800200 */
.L_x_457:
        /* <DEDUP_REMOVED lines=10> */
[----:B------:R-:W-:Y:S01]  /*59e0*/  BSSY.RECONVERGENT B0, `(.L_x_459) ;  /* 0x0000017000007945 */ /* 0x000fe20003800200 */
[----:B--2---:R-:W-:-:S04]  /*59f0*/  FADD R29, -R23, R19 ;  /* 0x00000013171d7221 */ /* 0x004fc80000000100 */
[----:B------:R-:W0:Y:S01]  /*5a00*/  MUFU.RCP R25, R29 ;  /* 0x0000001d00197308 */ /* 0x000e220000001000 */
[----:B------:R-:W-:-:S07]  /*5a10*/  FADD R0, -R23, UR8 ;  /* 0x0000000817007e21 */ /* 0x000fce0008000100 */
[----:B------:R-:W1:Y:S01]  /*5a20*/  FCHK P0, R0, R29 ;  /* 0x0000001d00007302 */ /* 0x000e620000000000 */
[----:B0-----:R-:W-:-:S04]  /*5a30*/  FFMA R28, -R29, R25, 1 ;  /* 0x3f8000001d1c7423 */ /* 0x001fc80000000119 */
[----:B------:R-:W-:Y:S01]  /*5a40*/  FFMA R27, R25, R28, R25 ;  /* 0x0000001c191b7223 */ /* 0x000fe20000000019 */
[-C--:B------:R-:W-:Y:S01]  /*5a50*/  FMUL R25, R12, R24.reuse ;  /* 0x000000180c197220 */ /* 0x080fe20000400000 */
[-C--:B------:R-:W-:Y:S02]  /*5a60*/  FMUL R12, R13, R24.reuse ;  /* 0x000000180d0c7220 */ /* 0x080fe40000400000 */
[----:B------:R-:W-:Y:S01]  /*5a70*/  FFMA R28, R0, R27, RZ ;  /* 0x0000001b001c7223 */ /* 0x000fe200000000ff */
[-C--:B------:R-:W-:Y:S01]  /*5a80*/  FMUL R13, R14, R24.reuse ;  /* 0x000000180e0d7220 */ /* 0x080fe20000400000 */
[----:B------:R-:W-:Y:S02]  /*5a90*/  FMUL R24, R15, R24 ;  /* 0x000000180f187220 */ /* 0x000fe40000400000 */
[----:B------:R-:W-:Y:S01]  /*5aa0*/  FFMA R14, -R29, R28, R0 ;  /* 0x0000001c1d0e7223 */ /* 0x000fe20000000100 */
[-C--:B------:R-:W-:Y:S01]  /*5ab0*/  FFMA R9, R9, R3.reuse, R12 ;  /* 0x0000000309097223 */ /* 0x080fe2000000000c */
[-C--:B------:R-:W-:Y:S01]  /*5ac0*/  FFMA R8, R8, R3.reuse, R25 ;  /* 0x0000000308087223 */ /* 0x080fe20000000019 */
[-C--:B------:R-:W-:Y:S01]  /*5ad0*/  FFMA R10, R10, R3.reuse, R13 ;  /* 0x000000030a0a7223 */ /* 0x080fe2000000000d */
[----:B------:R-:W-:Y:S01]  /*5ae0*/  FFMA R12, R11, R3, R24 ;  /* 0x000000030b0c7223 */ /* 0x000fe20000000018 */
[----:B------:R-:W-:Y:S01]  /*5af0*/  FFMA R14, R27, R14, R28 ;  /* 0x0000000e1b0e7223 */ /* 0x000fe2000000001c */
[----:B-1----:R-:W-:Y:S06]  /*5b00*/  @!P0 BRA `(.L_x_460) ;  /* 0x0000000000108947 */ /* 0x002fec0003800000 */
[----:B------:R-:W-:Y:S01]  /*5b10*/  IMAD.MOV.U32 R3, RZ, RZ, R29 ;  /* 0x000000ffff037224 */ /* 0x000fe200078e001d */
[----:B------:R-:W-:-:S07]  /*5b20*/  MOV R24, 0x5b40 ;  /* 0x00005b4000187802 */ /* 0x000fce0000000f00 */
[----:B------:R-:W-:Y:S05]  /*5b30*/  CALL.REL.NOINC `($__internal_0_$__cuda_sm3x_div_rn_noftz_f32_slowpath) ;  /* 0x0000000000e07944 */ /* 0x000fea0003c00000 */
[----:B------:R-:W-:-:S07]  /*5b40*/  IMAD.MOV.U32 R14, RZ, RZ, R0 ;  /* 0x000000ffff0e7224 */ /* 0x000fce00078e0000 */
.L_x_460:
[----:B------:R-:W-:Y:S05]  /*5b50*/  BSYNC.RECONVERGENT B0 ;  /* 0x0000000000007941 */ /* 0x000fea0003800200 */
.L_x_459:
[----:B------:R-:W-:Y:S01]  /*5b60*/  FSETP.NEU.AND P0, PT, R9, R5, PT ;  /* 0x000000050900720b */ /* 0x000fe20003f0d000 */
[----:B------:R-:W-:Y:S01]  /*5b70*/  FADD R0, -R14, 1 ;  /* 0x3f8000000e007421 */ /* 0x000fe20000000100 */
[----:B------:R-:W-:Y:S01]  /*5b80*/  FSETP.EQ.AND P1, PT, R12, R7, PT ;  /* 0x000000070c00720b */ /* 0x000fe20003f22000 */
[----:B------:R-:W-:Y:S01]  /*5b90*/  BSSY.RECONVERGENT B0, `(.L_x_461) ;  /* 0x000002d000007945 */ /* 0x000fe20003800200 */
[----:B------:R-:W-:Y:S01]  /*5ba0*/  FSETP.EQ.AND P0, PT, R8, R4, !P0 ;  /* 0x000000040800720b */ /* 0x000fe20004702000 */
[-C--:B------:R-:W-:Y:S01]  /*5bb0*/  FMUL R3, R20, R0.reuse ;  /* 0x0000000014037220 */ /* 0x080fe20000400000 */
[-C--:B------:R-:W-:Y:S01]  /*5bc0*/  FMUL R20, R21, R0.reuse ;  /* 0x0000000015147220 */ /* 0x080fe20000400000 */
[----:B------:R-:W-:Y:S01]  /*5bd0*/  FMUL R11, R22, R0 ;  /* 0x00000000160b7220 */ /* 0x000fe20000400000 */
[----:B------:R-:W-:Y:S01]  /*5be0*/  FSETP.EQ.AND P0, PT, R10, R6, P0 ;  /* 0x000000060a00720b */ /* 0x000fe20000702000 */
[----:B------:R-:W-:Y:S01]  /*5bf0*/  FMUL R0, R23, R0 ;  /* 0x0000000017007220 */ /* 0x000fe20000400000 */
[-C--:B------:R-:W-:Y:S01]  /*5c00*/  FFMA R16, R16, R14.reuse, R3 ;  /* 0x0000000e10107223 */ /* 0x080fe20000000003 */
[-C--:B------:R-:W-:Y:S01]  /*5c10*/  FFMA R17, R17, R14.reuse, R20 ;  /* 0x0000000e11117223 */ /* 0x080fe20000000014 */
[-C--:B------:R-:W-:Y:S01]  /*5c20*/  FFMA R18, R18, R14.reuse, R11 ;  /* 0x0000000e12127223 */ /* 0x080fe2000000000b */
[----:B------:R-:W-:-:S08]  /*5c30*/  FFMA R0, R19, R14, R0 ;  /* 0x0000000e13007223 */ /* 0x000fd00000000000 */
[----:B------:R-:W-:Y:S05]  /*5c40*/  @P0 BRA P1, `(.L_x_462) ;  /* 0x0000000000840947 */ /* 0x000fea0000800000 */
[----:B------:R-:W-:Y:S02]  /*5c50*/  FSETP.NEU.AND P0, PT, R17, R5, PT ;  /* 0x000000051100720b */ /* 0x000fe40003f0d000 */
[----:B------:R-:W-:Y:S02]  /*5c60*/  FSETP.EQ.AND P1, PT, R0, R7, PT ;  /* 0x000000070000720b */ /* 0x000fe40003f22000 */
[----:B------:R-:W-:-:S04]  /*5c70*/  FSETP.EQ.AND P0, PT, R16, R4, !P0 ;  /* 0x000000041000720b */ /* 0x000fc80004702000 */
[----:B------:R-:W-:-:S13]  /*5c80*/  FSETP.EQ.AND P0, PT, R18, R6, P0 ;  /* 0x000000061200720b */ /* 0x000fda0000702000 */
[----:B------:R-:W-:Y:S05]  /*5c90*/  @P0 BRA P1, `(.L_x_462) ;  /* 0x0000000000700947 */ /* 0x000fea0000800000 */
[----:B------:R-:W-:Y:S02]  /*5ca0*/  FSETP.NEU.AND P0, PT, R9, R17, PT ;  /* 0x000000110900720b */ /* 0x000fe40003f0d000 */
[----:B------:R-:W-:Y:S02]  /*5cb0*/  FSETP.EQ.AND P1, PT, R12, R0, PT ;  /* 0x000000000c00720b */ /* 0x000fe40003f22000 */
[----:B------:R-:W-:-:S04]  /*5cc0*/  FSETP.EQ.AND P0, PT, R8, R16, !P0 ;  /* 0x000000100800720b */ /* 0x000fc80004702000 */
[----:B------:R-:W-:-:S13]  /*5cd0*/  FSETP.EQ.AND P0, PT, R10, R18, P0 ;  /* 0x000000120a00720b */ /* 0x000fda0000702000 */
[----:B------:R-:W-:Y:S05]  /*5ce0*/  @P0 BRA P1, `(.L_x_462) ;  /* 0x00000000005c0947 */ /* 0x000fea0000800000 */
        /* <DEDUP_REMOVED lines=8> */
[----:B0-----:R-:W-:-:S04]  /*5d70*/  LOP3.LUT R11, R11, UR5, RZ, 0xc0, !PT ;  /* 0x000000050b0b7c12 */ /* 0x001fc8000f8ec0ff */
[----:B------:R-:W0:Y:S01]  /*5d80*/  POPC R14, R11 ;  /* 0x0000000b000e7309 */ /* 0x000e220000000000 */
[----:B--2---:R-:W0:Y:S02]  /*5d90*/  SHFL.IDX PT, R7, R3, R0, 0x1f ;  /* 0x00001f0003077589 */ /* 0x004e2400000e0000 */
[----:B0-----:R-:W-:-:S05]  /*5da0*/  IMAD.IADD R7, R7, 0x1, R14 ;  /* 0x0000000107077824 */ /* 0x001fca00078e020e */
[----:B------:R-:W-:-:S13]  /*5db0*/  ISETP.GE.AND P0, PT, R7, UR4, PT ;  /* 0x0000000407007c0c */ /* 0x000fda000bf06270 */
[----:B------:R-:W-:Y:S05]  /*5dc0*/  @P0 BRA `(.L_x_462) ;  /* 0x0000000000240947 */ /* 0x000fea0003800000 */
[----:B------:R-:W0:Y:S01]  /*5dd0*/  LDC.64 R12, c[0x0][0x3b0] ;  /* 0x0000ec00ff0c7b82 */ /* 0x000e220000000a00 */
[C---:B------:R-:W-:Y:S02]  /*5de0*/  IMAD R3, R7.reuse, 0x3, RZ ;  /* 0x0000000307037824 */ /* 0x040fe400078e02ff */
[----:B------:R-:W-:-:S04]  /*5df0*/  IMAD.SHL.U32 R7, R7, 0x4, RZ ;  /* 0x0000000407077824 */ /* 0x000fc800078e00ff */
[C---:B------:R-:W-:Y:S02]  /*5e00*/  VIADD R11, R7.reuse, 0x1 ;  /* 0x00000001070b7836 */ /* 0x040fe40000000000 */
[----:B------:R-:W-:Y:S02]  /*5e10*/  VIADD R19, R7, 0x2 ;  /* 0x0000000207137836 */ /* 0x000fe40000000000 */
[----:B0-----:R-:W-:-:S05]  /*5e20*/  IMAD.WIDE R12, R3, 0x10, R12 ;  /* 0x00000010030c7825 */ /* 0x001fca00078e020c */
[----:B------:R0:W-:Y:S04]  /*5e30*/  STG.E.128 desc[UR6][R12.64], R4 ;  /* 0x000000040c007986 */ /* 0x0001e8000c101d06 */
[----:B------:R0:W-:Y:S04]  /*5e40*/  STG.E.128 desc[UR6][R12.64+0x10], R8 ;  /* 0x000010080c007986 */ /* 0x0001e8000c101d06 */
[----:B------:R0:W-:Y:S02]  /*5e50*/  STG.E.128 desc[UR6][R12.64+0x20], R16 ;  /* 0x000020100c007986 */ /* 0x0001e4000c101d06 */
.L_x_462:
[----:B------:R-:W-:Y:S05]  /*5e60*/  BSYNC.RECONVERGENT B0 ;  /* 0x0000000000007941 */ /* 0x000fea0003800200 */
.L_x_461:
[----:B------:R1:W2:Y:S02]  /*5e70*/  LDC.S8 R0, c[0x3][R2+0x3] ;  /* 0x00c000c002007b82 */ /* 0x0002a40000000200 */
[----:B-1----:R-:W-:Y:S01]  /*5e80*/  VIADD R2, R2, 0x3 ;  /* 0x0000000302027836 */ /* 0x002fe20000000000 */
[----:B--2---:R-:W-:-:S13]  /*5e90*/  ISETP.GT.AND P0, PT, R0, -0x1, PT ;  /* 0xffffffff0000780c */ /* 0x004fda0003f04270 */
[----:B------:R-:W-:Y:S05]  /*5ea0*/  @P0 BRA `(.L_x_463) ;  /* 0xfffffff400b40947 */ /* 0x000fea000383ffff */
[----:B------:R-:W-:Y:S05]  /*5eb0*/  EXIT ;  /* 0x000000000000794d */ /* 0x000fea0003800000 */
        .weak           $__internal_0_$__cuda_sm3x_div_rn_noftz_f32_slowpath
        .type           $__internal_0_$__cuda_sm3x_div_rn_noftz_f32_slowpath,@function
        .size           $__internal_0_$__cuda_sm3x_div_rn_noftz_f32_slowpath,(.L_x_477 - $__internal_0_$__cuda_sm3x_div_rn_noftz_f32_slowpath)
$__internal_0_$__cuda_sm3x_div_rn_noftz_f32_slowpath:
[----:B------:R-:W-:Y:S01]  /*5ec0*/  SHF.R.U32.HI R25, RZ, 0x17, R3 ;  /* 0x00000017ff197819 */ /* 0x000fe20000011603 */
[----:B------:R-:W-:Y:S01]  /*5ed0*/  BSSY.RECONVERGENT B1, `(.L_x_464) ;  /* 0x0000063000017945 */ /* 0x000fe20003800200 */
[----:B------:R-:W-:Y:S02]  /*5ee0*/  SHF.R.U32.HI R27, RZ, 0x17, R0 ;  /* 0x00000017ff1b7819 */ /* 0x000fe40000011600 */
[----:B------:R-:W-:Y:S02]  /*5ef0*/  LOP3.LUT R25, R25, 0xff, RZ, 0xc0, !PT ;  /* 0x000000ff19197812 */ /* 0x000fe400078ec0ff */
[----:B------:R-:W-:-:S03]  /*5f00*/  LOP3.LUT R27, R27, 0xff, RZ, 0xc0, !PT ;  /* 0x000000ff1b1b7812 */ /* 0x000fc600078ec0ff */
[----:B------:R-:W-:Y:S02]  /*5f10*/  VIADD R28, R25, 0xffffffff ;  /* 0xffffffff191c7836 */ /* 0x000fe40000000000 */
[----:B------:R-:W-:-:S03]  /*5f20*/  VIADD R26, R27, 0xffffffff ;  /* 0xffffffff1b1a7836 */ /* 0x000fc60000000000 */
[----:B------:R-:W-:-:S04]  /*5f30*/  ISETP.GT.U32.AND P0, PT, R28, 0xfd, PT ;  /* 0x000000fd1c00780c */ /* 0x000fc80003f04070 */
[----:B------:R-:W-:-:S13]  /*5f40*/  ISETP.GT.U32.OR P0, PT, R26, 0xfd, P0 ;  /* 0x000000fd1a00780c */ /* 0x000fda0000704470 */
[----:B------:R-:W-:Y:S01]  /*5f50*/  @!P0 IMAD.MOV.U32 R26, RZ, RZ, RZ ;  /* 0x000000ffff1a8224 */ /* 0x000fe200078e00ff */
[----:B------:R-:W-:Y:S06]  /*5f60*/  @!P0 BRA `(.L_x_465) ;  /* 0x0000000000608947 */ /* 0x000fec0003800000 */
[----:B------:R-:W-:Y:S02]  /*5f70*/  FSETP.GTU.FTZ.AND P0, PT, |R0|, +INF , PT ;  /* 0x7f8000000000780b */ /* 0x000fe40003f1c200 */
[----:B------:R-:W-:-:S04]  /*5f80*/  FSETP.GTU.FTZ.AND P1, PT, |R3|, +INF , PT ;  /* 0x7f8000000300780b */ /* 0x000fc80003f3c200 */
[----:B------:R-:W-:-:S13]  /*5f90*/  PLOP3.LUT P0, PT, P0, P1, PT, 0xf8, 0x8f ;  /* 0x00000000008f781c */ /* 0x000fda0000703f70 */
[----:B------:R-:W-:Y:S05]  /*5fa0*/  @P0 BRA `(.L_x_466) ;  /* 0x0000000400500947 */ /* 0x000fea0003800000 */
[----:B------:R-:W-:-:S13]  /*5fb0*/  LOP3.LUT P0, RZ, R3, 0x7fffffff, R0, 0xc8, !PT ;  /* 0x7fffffff03ff7812 */ /* 0x000fda000780c800 */
[----:B------:R-:W-:Y:S05]  /*5fc0*/  @!P0 BRA `(.L_x_467) ;  /* 0x0000000400408947 */ /* 0x000fea0003800000 */
[C---:B------:R-:W-:Y:S02]  /*5fd0*/  FSETP.NEU.FTZ.AND P1, PT, |R0|.reuse, +INF , PT ;  /* 0x7f8000000000780b */ /* 0x040fe40003f3d200 */
[----:B------:R-:W-:Y:S02]  /*5fe0*/  FSETP.NEU.FTZ.AND P2, PT, |R3|, +INF , PT ;  /* 0x7f8000000300780b */ /* 0x000fe40003f5d200 */
[----:B------:R-:W-:-:S11]  /*5ff0*/  FSETP.NEU.FTZ.AND P0, PT, |R0|, +INF , PT ;  /* 0x7f8000000000780b */ /* 0x000fd60003f1d200 */
[----:B------:R-:W-:Y:S05]  /*6000*/  @!P2 BRA !P1, `(.L_x_467) ;  /* 0x000000040030a947 */ /* 0x000fea0004800000 */
[----:B------:R-:W-:-:S04]  /*6010*/  LOP3.LUT P1, RZ, R0, 0x7fffffff, RZ, 0xc0, !PT ;  /* 0x7fffffff00ff7812 */ /* 0x000fc8000782c0ff */
[----:B------:R-:W-:-:S13]  /*6020*/  PLOP3.LUT P1, PT, P2, P1, PT, 0x2f, 0xf2 ;  /* 0x0000000000f2781c */ /* 0x000fda0001722577 */
[----:B------:R-:W-:Y:S05]  /*6030*/  @P1 BRA `(.L_x_468) ;  /* 0x00000004001c1947 */ /* 0x000fea0003800000 */
[----:B------:R-:W-:-:S04]  /*6040*/  LOP3.LUT P1, RZ, R3, 0x7fffffff, RZ, 0xc0, !PT ;  /* 0x7fffffff03ff7812 */ /* 0x000fc8000782c0ff */
[----:B------:R-:W-:-:S13]  /*6050*/  PLOP3.LUT P0, PT, P0, P1, PT, 0x2f, 0xf2 ;  /* 0x0000000000f2781c */ /* 0x000fda0000702577 */
[----:B------:R-:W-:Y:S05]  /*6060*/  @P0 BRA `(.L_x_469) ;  /* 0x0000000400040947 */ /* 0x000fea0003800000 */
[----:B------:R-:W-:Y:S01]  /*6070*/  VIADD R26, R27, 0xffffffff ;  /* 0xffffffff1b1a7836 */ /* 0x000fe20000000000 */
[----:B------:R-:W-:-:S04]  /*6080*/  ISETP.GE.AND P1, PT, R28, RZ, PT ;  /* 0x000000ff1c00720c */ /* 0x000fc80003f26270 */
[----:B------:R-:W-:-:S09]  /*6090*/  ISETP.GE.AND P0, PT, R26, RZ, PT ;  /* 0x000000ff1a00720c */ /* 0x000fd20003f06270 */
[----:B------:R-:W-:-:S04]  /*60a0*/  @!P1 FFMA R3, R3, 1.84467440737095516160e+19, RZ ;  /* 0x5f80000003039823 */ /* 0x000fc800000000ff */
[----:B------:R-:W-:Y:S02]  /*60b0*/  @P0 IMAD.MOV.U32 R26, RZ, RZ, RZ ;  /* 0x000000ffff1a0224 */ /* 0x000fe400078e00ff */
[----:B------:R-:W-:Y:S01]  /*60c0*/  @!P0 FFMA R0, R0, 1.84467440737095516160e+19, RZ ;  /* 0x5f80000000008823 */ /* 0x000fe200000000ff */
[----:B------:R-:W-:-:S04]  /*60d0*/  @!P0 IMAD.MOV.U32 R26, RZ, RZ, -0x40 ;  /* 0xffffffc0ff1a8424 */ /* 0x000fc800078e00ff */
[----:B------:R-:W-:-:S07]  /*60e0*/  @!P1 VIADD R26, R26, 0x40 ;  /* 0x000000401a1a9836 */ /* 0x000fce0000000000 */
.L_x_465:
[----:B------:R-:W-:Y:S01]  /*60f0*/  LEA R28, R25, 0xc0800000, 0x17 ;  /* 0xc0800000191c7811 */ /* 0x000fe200078eb8ff */
[----:B------:R-:W-:Y:S01]  /*6100*/  VIADD R27, R27, 0xffffff81 ;  /* 0xffffff811b1b7836 */ /* 0x000fe20000000000 */
[----:B------:R-:W-:Y:S03]  /*6110*/  BSSY.RECONVERGENT B2, `(.L_x_470) ;  /* 0x0000035000027945 */ /* 0x000fe60003800200 */
[----:B------:R-:W-:Y:S02]  /*6120*/  IMAD.IADD R30, R3, 0x1, -R28 ;  /* 0x00000001031e7824 */ /* 0x000fe400078e0a1c */
[C---:B------:R-:W-:Y:S01]  /*6130*/  IMAD R0, R27.reuse, -0x800000, R0 ;  /* 0xff8000001b007824 */ /* 0x040fe200078e0200 */
[----:B------:R-:W-:Y:S01]  /*6140*/  IADD3 R27, PT, PT, R27, 0x7f, -R25 ;  /* 0x0000007f1b1b7810 */ /* 0x000fe20007ffe819 */
[----:B------:R-:W0:Y:S01]  /*6150*/  MUFU.RCP R28, R30 ;  /* 0x0000001e001c7308 */ /* 0x000e220000001000 */
[----:B------:R-:W-:-:S03]  /*6160*/  FADD.FTZ R29, -R30, -RZ ;  /* 0x800000ff1e1d7221 */ /* 0x000fc60000010100 */
[----:B------:R-:W-:Y:S02]  /*6170*/  IMAD.IADD R27, R27, 0x1, R26 ;  /* 0x000000011b1b7824 */ /* 0x000fe400078e021a */
[----:B0-----:R-:W-:-:S04]  /*6180*/  FFMA R3, R28, R29, 1 ;  /* 0x3f8000001c037423 */ /* 0x001fc8000000001d */
[----:B------:R-:W-:-:S04]  /*6190*/  FFMA R3, R28, R3, R28 ;  /* 0x000000031c037223 */ /* 0x000fc8000000001c */
[----:B------:R-:W-:-:S04]  /*61a0*/  FFMA R28, R0, R3, RZ ;  /* 0x00000003001c7223 */ /* 0x000fc800000000ff */
[----:B------:R-:W-:-:S04]  /*61b0*/  FFMA R31, R29, R28, R0 ;  /* 0x0000001c1d1f7223 */ /* 0x000fc80000000000 */
[----:B------:R-:W-:-:S04]  /*61c0*/  FFMA R28, R3, R31, R28 ;  /* 0x0000001f031c7223 */ /* 0x000fc8000000001c */
[----:B------:R-:W-:-:S04]  /*61d0*/  FFMA R29, R29, R28, R0 ;  /* 0x0000001c1d1d7223 */ /* 0x000fc80000000000 */
[----:B------:R-:W-:-:S05]  /*61e0*/  FFMA R0, R3, R29, R28 ;  /* 0x0000001d03007223 */ /* 0x000fca000000001c */
[----:B------:R-:W-:-:S04]  /*61f0*/  SHF.R.U32.HI R25, RZ, 0x17, R0 ;  /* 0x00000017ff197819 */ /* 0x000fc80000011600 */
[----:B------:R-:W-:-:S05]  /*6200*/  LOP3.LUT R25, R25, 0xff, RZ, 0xc0, !PT ;  /* 0x000000ff19197812 */ /* 0x000fca00078ec0ff */
[----:B------:R-:W-:-:S04]  /*6210*/  IMAD.IADD R25, R25, 0x1, R27 ;  /* 0x0000000119197824 */ /* 0x000fc800078e021b */
[----:B------:R-:W-:-:S05]  /*6220*/  VIADD R26, R25, 0xffffffff ;  /* 0xffffffff191a7836 */ /* 0x000fca0000000000 */
[----:B------:R-:W-:-:S13]  /*6230*/  ISETP.GE.U32.AND P0, PT, R26, 0xfe, PT ;  /* 0x000000fe1a00780c */ /* 0x000fda0003f06070 */
[----:B------:R-:W-:Y:S05]  /*6240*/  @!P0 BRA `(.L_x_471) ;  /* 0x0000000000808947 */ /* 0x000fea0003800000 */
[----:B------:R-:W-:-:S13]  /*6250*/  ISETP.GT.AND P0, PT, R25, 0xfe, PT ;  /* 0x000000fe1900780c */ /* 0x000fda0003f04270 */
[----:B------:R-:W-:Y:S05]  /*6260*/  @P0 BRA `(.L_x_472) ;  /* 0x00000000006c0947 */ /* 0x000fea0003800000 */
[----:B------:R-:W-:-:S13]  /*6270*/  ISETP.GE.AND P0, PT, R25, 0x1, PT ;  /* 0x000000011900780c */ /* 0x000fda0003f06270 */
[----:B------:R-:W-:Y:S05]  /*6280*/  @P0 BRA `(.L_x_473) ;  /* 0x0000000000740947 */ /* 0x000fea0003800000 */
[----:B------:R-:W-:Y:S02]  /*6290*/  ISETP.GE.AND P0, PT, R25, -0x18, PT ;  /* 0xffffffe81900780c */ /* 0x000fe40003f06270 */
[----:B------:R-:W-:-:S11]  /*62a0*/  LOP3.LUT R0, R0, 0x80000000, RZ, 0xc0, !PT ;  /* 0x8000000000007812 */ /* 0x000fd600078ec0ff */
[----:B------:R-:W-:Y:S05]  /*62b0*/  @!P0 BRA `(.L_x_473) ;  /* 0x0000000000688947 */ /* 0x000fea0003800000 */
[-CC-:B------:R-:W-:Y:S01]  /*62c0*/  FFMA.RZ R26, R3, R29.reuse, R28.reuse ;  /* 0x0000001d031a7223 */ /* 0x180fe2000000c01c */
[C---:B------:R-:W-:Y:S02]  /*62d0*/  ISETP.NE.AND P2, PT, R25.reuse, RZ, PT ;  /* 0x000000ff1900720c */ /* 0x040fe40003f45270 */
[----:B------:R-:W-:Y:S02]  /*62e0*/  ISETP.NE.AND P1, PT, R25, RZ, PT ;  /* 0x000000ff1900720c */ /* 0x000fe40003f25270 */
[----:B------:R-:W-:Y:S01]  /*62f0*/  LOP3.LUT R27, R26, 0x7fffff, RZ, 0xc0, !PT ;  /* 0x007fffff1a1b7812 */ /* 0x000fe200078ec0ff */
[CCC-:B------:R-:W-:Y:S01]  /*6300*/  FFMA.RP R26, R3.reuse, R29.reuse, R28.reuse ;  /* 0x0000001d031a7223 */ /* 0x1c0fe2000000801c */
[----:B------:R-:W-:Y:S01]  /*6310*/  FFMA.RM R3, R3, R29, R28 ;  /* 0x0000001d03037223 */ /* 0x000fe2000000401c */
[----:B------:R-:W-:Y:S01]  /*6320*/  VIADD R28, R25, 0x20 ;  /* 0x00000020191c7836 */ /* 0x000fe20000000000 */
[----:B------:R-:W-:Y:S01]  /*6330*/  LOP3.LUT R27, R27, 0x800000, RZ, 0xfc, !PT ;  /* 0x008000001b1b7812 */ /* 0x000fe200078efcff */
[----:B------:R-:W-:-:S02]  /*6340*/  IMAD.MOV R25, RZ, RZ, -R25 ;  /* 0x000000ffff197224 */ /* 0x000fc400078e0a19 */
[----:B------:R-:W-:Y:S02]  /*6350*/  FSETP.NEU.FTZ.AND P0, PT, R26, R3, PT ;  /* 0x000000031a00720b */ /* 0x000fe40003f1d000 */
[----:B------:R-:W-:Y:S02]  /*6360*/  SHF.L.U32 R28, R27, R28, RZ ;  /* 0x0000001c1b1c7219 */ /* 0x000fe400000006ff */
[----:B------:R-:W-:Y:S02]  /*6370*/  SEL R26, R25, RZ, P2 ;  /* 0x000000ff191a7207 */ /* 0x000fe40001000000 */
[----:B------:R-:W-:Y:S02]  /*6380*/  ISETP.NE.AND P1, PT, R28, RZ, P1 ;  /* 0x000000ff1c00720c */ /* 0x000fe40000f25270 */
[----:B------:R-:W-:Y:S02]  /*6390*/  SHF.R.U32.HI R26, RZ, R26, R27 ;  /* 0x0000001aff1a7219 */ /* 0x000fe4000001161b */
[----:B------:R-:W-:-:S02]  /*63a0*/  PLOP3.LUT P0, PT, P0, P1, PT, 0xf8, 0x8f ;  /* 0x00000000008f781c */ /* 0x000fc40000703f70 */
[----:B------:R-:W-:Y:S02]  /*63b0*/  SHF.R.U32.HI R28, RZ, 0x1, R26 ;  /* 0x00000001ff1c7819 */ /* 0x000fe4000001161a */
[----:B------:R-:W-:-:S04]  /*63c0*/  SEL R3, RZ, 0x1, !P0 ;  /* 0x00000001ff037807 */ /* 0x000fc80004000000 */
[----:B------:R-:W-:-:S04]  /*63d0*/  LOP3.LUT R3, R3, 0x1, R28, 0xf8, !PT ;  /* 0x0000000103037812 */ /* 0x000fc800078ef81c */
[----:B------:R-:W-:-:S05]  /*63e0*/  LOP3.LUT R3, R3, R26, RZ, 0xc0, !PT ;  /* 0x0000001a03037212 */ /* 0x000fca00078ec0ff */
[----:B------:R-:W-:-:S05]  /*63f0*/  IMAD.IADD R3, R28, 0x1, R3 ;  /* 0x000000011c037824 */ /* 0x000fca00078e0203 */
[----:B------:R-:W-:Y:S01]  /*6400*/  LOP3.LUT R0, R3, R0, RZ, 0xfc, !PT ;  /* 0x0000000003007212 */ /* 0x000fe200078efcff */
[----:B------:R-:W-:Y:S06]  /*6410*/  BRA `(.L_x_473) ;  /* 0x0000000000107947 */ /* 0x000fec0003800000 */
.L_x_472:
[----:B------:R-:W-:-:S04]  /*6420*/  LOP3.LUT R0, R0, 0x80000000, RZ, 0xc0, !PT ;  /* 0x8000000000007812 */ /* 0x000fc800078ec0ff */
[----:B------:R-:W-:Y:S01]  /*6430*/  LOP3.LUT R0, R0, 0x7f800000, RZ, 0xfc, !PT ;  /* 0x7f80000000007812 */ /* 0x000fe200078efcff */
[----:B------:R-:W-:Y:S06]  /*6440*/  BRA `(.L_x_473) ;  /* 0x0000000000047947 */ /* 0x000fec0003800000 */
.L_x_471:
[----:B------:R-:W-:-:S07]  /*6450*/  IMAD R0, R27, 0x800000, R0 ;  /* 0x008000001b007824 */ /* 0x000fce00078e0200 */
.L_x_473:
[----:B------:R-:W-:Y:S05]  /*6460*/  BSYNC.RECONVERGENT B2 ;  /* 0x0000000000027941 */ /* 0x000fea0003800200 */
.L_x_470:
[----:B------:R-:W-:Y:S05]  /*6470*/  BRA `(.L_x_474) ;  /* 0x0000000000207947 */ /* 0x000fea0003800000 */
.L_x_469:
[----:B------:R-:W-:-:S04]  /*6480*/  LOP3.LUT R0, R3, 0x80000000, R0, 0x48, !PT ;  /* 0x8000000003007812 */ /* 0x000fc800078e4800 */
[----:B------:R-:W-:Y:S01]  /*6490*/  LOP3.LUT R0, R0, 0x7f800000, RZ, 0xfc, !PT ;  /* 0x7f80000000007812 */ /* 0x000fe200078efcff */
[----:B------:R-:W-:Y:S06]  /*64a0*/  BRA `(.L_x_474) ;  /* 0x0000000000147947 */ /* 0x000fec0003800000 */
.L_x_468:
[----:B------:R-:W-:Y:S01]  /*64b0*/  LOP3.LUT R0, R3, 0x80000000, R0, 0x48, !PT ;  /* 0x8000000003007812 */ /* 0x000fe200078e4800 */
[----:B------:R-:W-:Y:S06]  /*64c0*/  BRA `(.L_x_474) ;  /* 0x00000000000c7947 */ /* 0x000fec0003800000 */
.L_x_467:
[----:B------:R-:W0:Y:S01]  /*64d0*/  MUFU.RSQ R0, -QNAN ;  /* 0xffc0000000007908 */ /* 0x000e220000001400 */
[----:B------:R-:W-:Y:S05]  /*64e0*/  BRA `(.L_x_474) ;  /* 0x0000000000047947 */ /* 0x000fea0003800000 */
.L_x_466:
[----:B------:R-:W-:-:S07]  /*64f0*/  FADD.FTZ R0, R0, R3 ;  /* 0x0000000300007221 */ /* 0x000fce0000010000 */
.L_x_474:
[----:B------:R-:W-:Y:S05]  /*6500*/  BSYNC.RECONVERGENT B1 ;  /* 0x0000000000017941 */ /* 0x000fea0003800200 */
.L_x_464:
[----:B------:R-:W-:-:S04]  /*6510*/  IMAD.MOV.U32 R25, RZ, RZ, 0x0 ;  /* 0x00000000ff197424 */ /* 0x000fc800078e00ff */
[----:B0-----:R-:W-:Y:S05]  /*6520*/  RET.REL.NODEC R24 `(_Z16extractTrianglesPK6Morton5vec3iPK4CelliifP14TriangleVertexiPi) ;  /* 0xffffff9818b47950 */ /* 0x001fea0003c3ffff */
.L_x_475:
        /* <DEDUP_REMOVED lines=13> */
.L_x_477:


//--------------------- .text._Z16buildMortonArrayP6Morton5vec3iPK4Celli --------------------------
	.section	.text._Z16buildMortonArrayP6Morton5vec3iPK4Celli,"ax",@progbits
	.align	128
        .global         _Z16buildMortonArrayP6Morton5vec3iPK4Celli
        .type           _Z16buildMortonArrayP6Morton5vec3iPK4Celli,@function
        .size           _Z16buildMortonArrayP6Morton5vec3iPK4Celli,(.L_x_498 - _Z16buildMortonArrayP6Morton5vec3iPK4Celli)
        .other          _Z16buildMortonArrayP6Morton5vec3iPK4Celli,@"STO_CUDA_ENTRY STV_DEFAULT"
_Z16buildMortonArrayP6Morton5vec3iPK4Celli:
.text._Z16buildMortonArrayP6Morton5vec3iPK4Celli:
[----:B------:R-:W-:Y:S01]  /*0000*/  LDC R1, c[0x0][0x37c] ;  /* 0x0000df00ff017b82 */ /* 0x000fe20000000800 */
[----:B------:R-:W0:Y:S01]  /*0010*/  S2R R5, SR_CTAID.X ;  /* 0x0000000000057919 */ /* 0x000e220000002500 */
[----:B------:R-:W0:Y:S01]  /*0020*/  LDCU UR4, c[0x0][0x360] ;  /* 0x00006c00ff0477ac */ /* 0x000e220008000800 */
[----:B------:R-:W-:Y:S01]  /*0030*/  IMAD.MOV.U32 R3, RZ, RZ, RZ ;  /* 0x000000ffff037224 */ /* 0x000fe200078e00ff */
[----:B------:R-:W0:Y:S01]  /*0040*/  S2R R2, SR_TID.X ;  /* 0x0000000000027919 */ /* 0x000e220000002100 */
[----:B------:R-:W1:Y:S01]  /*0050*/  LDCU UR5, c[0x0][0x3a0] ;  /* 0x00007400ff0577ac */ /* 0x000e620008000800 */
[----:B0-----:R-:W-:Y:S01]  /*0060*/  IMAD.WIDE.U32 R2, R5, UR4, R2 ;  /* 0x0000000405027c25 */ /* 0x001fe2000f8e0002 */
[----:B-1----:R-:W-:Y:S02]  /*0070*/  USHF.R.S32.HI UR4, URZ, 0x1f, UR5 ;  /* 0x0000001fff047899 */ /* 0x002fe40008011405 */
[----:B------:R-:W-:-:S04]  /*0080*/  ISETP.GE.U32.AND P0, PT, R2, UR5, PT ;  /* 0x0000000502007c0c */ /* 0x000fc8000bf06070 */
[----:B------:R-:W-:-:S13]  /*0090*/  ISETP.GE.U32.AND.EX P0, PT, R3, UR4, PT, P0 ;  /* 0x0000000403007c0c */ /* 0x000fda000bf06100 */
[----:B------:R-:W-:Y:S05]  /*00a0*/  @P0 EXIT ;  /* 0x000000000000094d */ /* 0x000fea0003800000 */
[----:B------:R-:W0:Y:S01]  /*00b0*/  LDC.64 R4, c[0x0][0x398] ;  /* 0x0000e600ff047b82 */ /* 0x000e220000000a00 */
[----:B------:R-:W1:Y:S01]  /*00c0*/  LDCU.64 UR4, c[0x0][0x358] ;  /* 0x00006b00ff0477ac */ /* 0x000e620008000a00 */
[----:B------:R-:W-:Y:S01]  /*00d0*/  IMAD R7, R3, 0x14, RZ ;  /* 0x0000001403077824 */ /* 0x000fe200078e02ff */
[----:B------:R-:W2:Y:S01]  /*00e0*/  LDCU UR6, c[0x0][0x390] ;  /* 0x00007200ff0677ac */ /* 0x000ea20008000800 */
[----:B------:R-:W3:Y:S01]  /*00f0*/  LDCU.128 UR8, c[0x0][0x380] ;  /* 0x00007000ff0877ac */ /* 0x000ee20008000c00 */
[----:B0-----:R-:W-:-:S04]  /*0100*/  IMAD.WIDE.U32 R4, R2, 0x14, R4 ;  /* 0x0000001402047825 */ /* 0x001fc800078e0004 */
[----:B------:R-:W-:-:S05]  /*0110*/  IMAD.IADD R5, R5, 0x1, R7 ;  /* 0x0000000105057824 */ /* 0x000fca00078e0207 */
[----:B-1----:R-:W2:Y:S04]  /*0120*/  LDG.E.CONSTANT R7, desc[UR4][R4.64+0x8] ;  /* 0x0000080404077981 */ /* 0x002ea8000c1e9900 */
[----:B------:R-:W4:Y:S04]  /*0130*/  LDG.E.CONSTANT R6, desc[UR4][R4.64+0x4] ;  /* 0x0000040404067981 */ /* 0x000f28000c1e9900 */
[----:B------:R-:W3:Y:S01]  /*0140*/  LDG.E.CONSTANT R0, desc[UR4][R4.64] ;  /* 0x0000000404007981 */ /* 0x000ee2000c1e9900 */
[----:B--2---:R-:W-:-:S04]  /*0150*/  VIADD R7, R7, -UR6 ;  /* 0x8000000607077c36 */ /* 0x004fc80008000000 */
[C---:B------:R-:W-:Y:S01]  /*0160*/  IMAD.U32 R8, R7.reuse, 0x10000, RZ ;  /* 0x0001000007087824 */ /* 0x040fe200078e00ff */
[----:B------:R-:W-:Y:S01]  /*0170*/  LOP3.LUT R9, R7, 0x1f0000, RZ, 0xc0, !PT ;  /* 0x001f000007097812 */ /* 0x000fe200078ec0ff */
[----:B---3--:R-:W-:-:S03]  /*0180*/  VIADD R0, R0, -UR10 ;  /* 0x8000000a00007c36 */ /* 0x008fc60008000000 */
[----:B------:R-:W-:-:S04]  /*0190*/  LOP3.LUT R8, R8, 0xffff0000, RZ, 0xc0, !PT ;  /* 0xffff000008087812 */ /* 0x000fc800078ec0ff */
[----:B------:R-:W-:Y:S02]  /*01a0*/  LOP3.LUT R8, R8, 0xffff, R7, 0xf8, !PT ;  /* 0x0000ffff08087812 */ /* 0x000fe400078ef807 */
[----:B------:R-:W-:Y:S02]  /*01b0*/  LOP3.LUT R13, R0, 0x1f0000, RZ, 0xc0, !PT ;  /* 0x001f0000000d7812 */ /* 0x000fe400078ec0ff */
[C---:B------:R-:W-:Y:S01]  /*01c0*/  SHF.L.U64.HI R10, R8.reuse, 0x8, R9 ;  /* 0x00000008080a7819 */ /* 0x040fe20000010209 */
[----:B------:R-:W-:-:S03]  /*01d0*/  IMAD.SHL.U32 R17, R8, 0x100, RZ ;  /* 0x0000010008117824 */ /* 0x000fc600078e00ff */
[----:B------:R-:W-:Y:S02]  /*01e0*/  LOP3.LUT R10, R10, 0x1f0000ff, RZ, 0xc0, !PT ;  /* 0x1f0000ff0a0a7812 */ /* 0x000fe400078ec0ff */
[----:B------:R-:W-:Y:S02]  /*01f0*/  LOP3.LUT R17, R17, 0xff00, RZ, 0xc0, !PT ;  /* 0x0000ff0011117812 */ /* 0x000fe400078ec0ff */
[----:B------:R-:W-:Y:S01]  /*0200*/  LOP3.LUT R10, R10, 0x1f0000, R7, 0xf8, !PT ;  /* 0x001f00000a0a7812 */ /* 0x000fe200078ef807 */
[----:B----4-:R-:W-:Y:S01]  /*0210*/  VIADD R7, R6, -UR11 ;  /* 0x8000000b06077c36 */ /* 0x010fe20008000000 */
[----:B------:R-:W-:-:S03]  /*0220*/  LOP3.LUT R17, R17, 0xff0000ff, R8, 0xf8, !PT ;  /* 0xff0000ff11117812 */ /* 0x000fc600078ef808 */
[----:B------:R-:W-:Y:S01]  /*0230*/  IMAD.U32 R6, R7, 0x10000, RZ ;  /* 0x0001000007067824 */ /* 0x000fe200078e00ff */
[--C-:B------:R-:W-:Y:S02]  /*0240*/  SHF.L.U64.HI R9, R17, 0x4, R10.reuse ;  /* 0x0000000411097819 */ /* 0x100fe4000001020a */
[----:B------:R-:W-:Y:S02]  /*0250*/  LOP3.LUT R14, R7, 0x1f0000, RZ, 0xc0, !PT ;  /* 0x001f0000070e7812 */ /* 0x000fe400078ec0ff */
[----:B------:R-:W-:Y:S01]  /*0260*/  LOP3.LUT R8, R6, 0xffff0000, RZ, 0xc0, !PT ;  /* 0xffff000006087812 */ /* 0x000fe200078ec0ff */
[----:B------:R-:W-:Y:S01]  /*0270*/  IMAD.U32 R6, R0, 0x10000, RZ ;  /* 0x0001000000067824 */ /* 0x000fe200078e00ff */
[----:B------:R-:W-:Y:S02]  /*0280*/  LOP3.LUT R9, R9, 0xf00f00, RZ, 0xc0, !PT ;  /* 0x00f00f0009097812 */ /* 0x000fe400078ec0ff */
[----:B------:R-:W-:Y:S02]  /*0290*/  LOP3.LUT R15, R8, 0xffff, R7, 0xf8, !PT ;  /* 0x0000ffff080f7812 */ /* 0x000fe400078ef807 */
[----:B------:R-:W-:Y:S01]  /*02a0*/  LOP3.LUT R9, R9, 0x100f00f0, R10, 0xf8, !PT ;  /* 0x100f00f009097812 */ /* 0x000fe200078ef80a */
[----:B------:R-:W-:Y:S01]  /*02b0*/  IMAD.SHL.U32 R10, R17, 0x10, RZ ;  /* 0x00000010110a7824 */ /* 0x000fe200078e00ff */
[----:B------:R-:W-:Y:S01]  /*02c0*/  LOP3.LUT R11, R6, 0xffff0000, RZ, 0xc0, !PT ;  /* 0xffff0000060b7812 */ /* 0x000fe200078ec0ff */
[C---:B------:R-:W-:Y:S01]  /*02d0*/  IMAD.SHL.U32 R8, R15.reuse, 0x100, RZ ;  /* 0x000001000f087824 */ /* 0x040fe200078e00ff */
[----:B------:R-:W-:-:S02]  /*02e0*/  SHF.L.U64.HI R14, R15, 0x8, R14 ;  /* 0x000000080f0e7819 */ /* 0x000fc4000001020e */
[----:B------:R-:W-:Y:S02]  /*02f0*/  LOP3.LUT R6, R10, 0xf00f00f0, RZ, 0xc0, !PT ;  /* 0xf00f00f00a067812 */ /* 0x000fe400078ec0ff */
[----:B------:R-:W-:Y:S02]  /*0300*/  LOP3.LUT R10, R11, 0xffff, R0, 0xf8, !PT ;  /* 0x0000ffff0b0a7812 */ /* 0x000fe400078ef800 */
[----:B------:R-:W-:Y:S02]  /*0310*/  LOP3.LUT R14, R14, 0x1f0000ff, RZ, 0xc0, !PT ;  /* 0x1f0000ff0e0e7812 */ /* 0x000fe400078ec0ff */
[----:B------:R-:W-:Y:S01]  /*0320*/  LOP3.LUT R8, R8, 0xff00, RZ, 0xc0, !PT ;  /* 0x0000ff0008087812 */ /* 0x000fe200078ec0ff */
[----:B------:R-:W-:Y:S01]  /*0330*/  IMAD.SHL.U32 R11, R10, 0x100, RZ ;  /* 0x000001000a0b7824 */ /* 0x000fe200078e00ff */
[----:B------:R-:W-:Y:S02]  /*0340*/  LOP3.LUT R14, R14, 0x1f0000, R7, 0xf8, !PT ;  /* 0x001f00000e0e7812 */ /* 0x000fe400078ef807 */
[----:B------:R-:W-:-:S02]  /*0350*/  LOP3.LUT R7, R8, 0xff0000ff, R15, 0xf8, !PT ;  /* 0xff0000ff08077812 */ /* 0x000fc400078ef80f */
[----:B------:R-:W-:Y:S02]  /*0360*/  LOP3.LUT R6, R6, 0xf00f00f, R17, 0xf8, !PT ;  /* 0x0f00f00f06067812 */ /* 0x000fe400078ef811 */
[----:B------:R-:W-:Y:S02]  /*0370*/  SHF.L.U64.HI R12, R7, 0x4, R14 ;  /* 0x00000004070c7819 */ /* 0x000fe4000001020e */
[----:B------:R-:W-:Y:S02]  /*0380*/  SHF.L.U64.HI R13, R10, 0x8, R13 ;  /* 0x000000080a0d7819 */ /* 0x000fe4000001020d */
[----:B------:R-:W-:Y:S02]  /*0390*/  LOP3.LUT R11, R11, 0xff00, RZ, 0xc0, !PT ;  /* 0x0000ff000b0b7812 */ /* 0x000fe400078ec0ff */
[----:B------:R-:W-:Y:S02]  /*03a0*/  SHF.L.U64.HI R16, R6, 0x4, R9 ;  /* 0x0000000406107819 */ /* 0x000fe40000010209 */
[----:B------:R-:W-:-:S02]  /*03b0*/  LOP3.LUT R12, R12, 0xf00f00, RZ, 0xc0, !PT ;  /* 0x00f00f000c0c7812 */ /* 0x000fc400078ec0ff */
[----:B------:R-:W-:Y:S02]  /*03c0*/  LOP3.LUT R13, R13, 0x1f0000ff, RZ, 0xc0, !PT ;  /* 0x1f0000ff0d0d7812 */ /* 0x000fe400078ec0ff */
[----:B------:R-:W-:Y:S02]  /*03d0*/  LOP3.LUT R11, R11, 0xff0000ff, R10, 0xf8, !PT ;  /* 0xff0000ff0b0b7812 */ /* 0x000fe400078ef80a */
[----:B------:R-:W-:Y:S02]  /*03e0*/  SHF.L.U64.HI R9, R6, 0x2, R9 ;  /* 0x0000000206097819 */ /* 0x000fe40000010209 */
[----:B------:R-:W-:Y:S01]  /*03f0*/  LOP3.LUT R16, R16, 0x8208208, RZ, 0xc0, !PT ;  /* 0x0820820810107812 */ /* 0x000fe200078ec0ff */
[----:B------:R-:W-:Y:S01]  /*0400*/  IMAD.SHL.U32 R10, R11, 0x10, RZ ;  /* 0x000000100b0a7824 */ /* 0x000fe200078e00ff */
[----:B------:R-:W-:Y:S01]  /*0410*/  LOP3.LUT R12, R12, 0x100f00f0, R14, 0xf8, !PT ;  /* 0x100f00f00c0c7812 */ /* 0x000fe200078ef80e */
[----:B------:R-:W-:Y:S01]  /*0420*/  IMAD.SHL.U32 R14, R7, 0x10, RZ ;  /* 0x00000010070e7824 */ /* 0x000fe200078e00ff */
[----:B------:R-:W-:Y:S01]  /*0430*/  LOP3.LUT R8, R13, 0x1f0000, R0, 0xf8, !PT ;  /* 0x001f00000d087812 */ /* 0x000fe200078ef800 */
[----:B------:R-:W-:Y:S01]  /*0440*/  IMAD.SHL.U32 R13, R6, 0x10, RZ ;  /* 0x00000010060d7824 */ /* 0x000fe200078e00ff */
[----:B------:R-:W-:Y:S01]  /*0450*/  LOP3.LUT R0, R16, 0x41041041, R9, 0xf8, !PT ;  /* 0x4104104110007812 */ /* 0x000fe200078ef809 */
[----:B------:R-:W-:Y:S01]  /*0460*/  IMAD.SHL.U32 R6, R6, 0x4, RZ ;  /* 0x0000000406067824 */ /* 0x000fe200078e00ff */
[----:B------:R-:W-:-:S02]  /*0470*/  SHF.L.U64.HI R9, R11, 0x4, R8 ;  /* 0x000000040b097819 */ /* 0x000fc40000010208 */
[----:B------:R-:W-:Y:S02]  /*0480*/  LOP3.LUT R14, R14, 0xf00f00f0, RZ, 0xc0, !PT ;  /* 0xf00f00f00e0e7812 */ /* 0x000fe400078ec0ff */
[----:B------:R-:W-:Y:S02]  /*0490*/  LOP3.LUT R10, R10, 0xf00f00f0, RZ, 0xc0, !PT ;  /* 0xf00f00f00a0a7812 */ /* 0x000fe400078ec0ff */
[----:B------:R-:W-:Y:S02]  /*04a0*/  LOP3.LUT R13, R13, 0x20820820, RZ, 0xc0, !PT ;  /* 0x208208200d0d7812 */ /* 0x000fe400078ec0ff */
[----:B------:R-:W-:Y:S02]  /*04b0*/  LOP3.LUT R9, R9, 0xf00f00, RZ, 0xc0, !PT ;  /* 0x00f00f0009097812 */ /* 0x000fe400078ec0ff */
[----:B------:R-:W-:Y:S02]  /*04c0*/  LOP3.LUT R7, R14, 0xf00f00f, R7, 0xf8, !PT ;  /* 0x0f00f00f0e077812 */ /* 0x000fe400078ef807 */
[----:B------:R-:W-:-:S02]  /*04d0*/  LOP3.LUT R10, R10, 0xf00f00f, R11, 0xf8, !PT ;  /* 0x0f00f00f0a0a7812 */ /* 0x000fc400078ef80b */
[----:B------:R-:W-:Y:S01]  /*04e0*/  LOP3.LUT R6, R13, 0x4104104, R6, 0xf8, !PT ;  /* 0x041041040d067812 */ /* 0x000fe200078ef806 */
[----:B------:R-:W-:Y:S01]  /*04f0*/  IMAD.SHL.U32 R15, R7, 0x8, RZ ;  /* 0x00000008070f7824 */ /* 0x000fe200078e00ff */
[----:B------:R-:W-:Y:S02]  /*0500*/  LOP3.LUT R9, R9, 0x100f00f0, R8, 0xf8, !PT ;  /* 0x100f00f009097812 */ /* 0x000fe400078ef808 */
[C-C-:B------:R-:W-:Y:S02]  /*0510*/  SHF.L.U64.HI R8, R7.reuse, 0x3, R12.reuse ;  /* 0x0000000307087819 */ /* 0x140fe4000001020c */
[C---:B------:R-:W-:Y:S01]  /*0520*/  SHF.L.U64.HI R13, R7.reuse, 0x1, R12 ;  /* 0x00000001070d7819 */ /* 0x040fe2000001020c */
[----:B------:R-:W-:Y:S01]  /*0530*/  IMAD.SHL.U32 R12, R7, 0x2, RZ ;  /* 0x00000002070c7824 */ /* 0x000fe200078e00ff */
[C---:B------:R-:W-:Y:S01]  /*0540*/  SHF.L.U64.HI R11, R10.reuse, 0x2, R9 ;  /* 0x000000020a0b7819 */ /* 0x040fe20000010209 */
[----:B------:R-:W-:Y:S01]  /*0550*/  IMAD.SHL.U32 R7, R10, 0x4, RZ ;  /* 0x000000040a077824 */ /* 0x000fe200078e00ff */
[----:B------:R-:W-:-:S02]  /*0560*/  LOP3.LUT R8, R8, 0x4104104, RZ, 0xc0, !PT ;  /* 0x0410410408087812 */ /* 0x000fc400078ec0ff */
[----:B------:R-:W-:Y:S02]  /*0570*/  LOP3.LUT R15, R15, 0x10410410, RZ, 0xc0, !PT ;  /* 0x104104100f0f7812 */ /* 0x000fe400078ec0ff */
[----:B------:R-:W-:Y:S02]  /*0580*/  LOP3.LUT R11, R11, 0x2082082, RZ, 0xc0, !PT ;  /* 0x020820820b0b7812 */ /* 0x000fe400078ec0ff */
[----:B------:R-:W-:Y:S02]  /*0590*/  LOP3.LUT R7, R7, 0x8208208, RZ, 0xc0, !PT ;  /* 0x0820820807077812 */ /* 0x000fe400078ec0ff */
[----:B------:R-:W-:Y:S02]  /*05a0*/  LOP3.LUT R13, R8, 0x20820820, R13, 0xf8, !PT ;  /* 0x20820820080d7812 */ /* 0x000fe400078ef80d */
[----:B------:R-:W-:Y:S02]  /*05b0*/  LEA R8, P0, R2, UR8, 0x4 ;  /* 0x0000000802087c11 */ /* 0x000fe4000f8020ff */
[----:B------:R-:W-:-:S02]  /*05c0*/  LOP3.LUT R12, R15, 0x82082082, R12, 0xf8, !PT ;  /* 0x820820820f0c7812 */ /* 0x000fc400078ef80c */
[----:B------:R-:W-:Y:S02]  /*05d0*/  LOP3.LUT R11, R11, 0x10410410, R9, 0xf8, !PT ;  /* 0x104104100b0b7812 */ /* 0x000fe400078ef809 */
[----:B------:R-:W-:Y:S02]  /*05e0*/  LOP3.LUT R7, R7, 0x41041041, R10, 0xf8, !PT ;  /* 0x4104104107077812 */ /* 0x000fe400078ef80a */
[----:B------:R-:W-:Y:S02]  /*05f0*/  LEA.HI.X R9, R2, UR9, R3, 0x4, P0 ;  /* 0x0000000902097c11 */ /* 0x000fe400080f2403 */
[----:B------:R-:W-:Y:S02]  /*0600*/  LOP3.LUT R3, R0, R13, R11, 0xfe, !PT ;  /* 0x0000000d00037212 */ /* 0x000fe400078efe0b */
[----:B------:R-:W-:Y:S01]  /*0610*/  LOP3.LUT R2, R6, R12, R7, 0xfe, !PT ;  /* 0x0000000c06027212 */ /* 0x000fe200078efe07 */
[----:B------:R-:W-:Y:S04]  /*0620*/  STG.E.64 desc[UR4][R8.64+0x8], R4 ;  /* 0x0000080408007986 */ /* 0x000fe8000c101b04 */
[----:B------:R-:W-:Y:S01]  /*0630*/  STG.E.64 desc[UR4][R8.64], R2 ;  /* 0x0000000208007986 */ /* 0x000fe2000c101b04 */
[----:B------:R-:W-:Y:S05]  /*0640*/  EXIT ;  /* 0x000000000000794d */ /* 0x000fea0003800000 */
.L_x_476:
        /* <DEDUP_REMOVED lines=11> */
.L_x_498:


//--------------------- .nv.shared._ZN3cub18CUB_300001_SM_10006detail10merge_sort26DeviceMergeSortMergeKernelINS2_10policy_hubIN6thrust24THRUST_300001_SM_1000_NS6detail15normal_iteratorINS6_10device_ptrI14TriangleVertexEEEEE9Policy600ESC_PNS0_8NullTypeESC_SG_m15CompareVerticesSA_SF_EEvbT2_T3_T4_PT6_PT7_T5_PSK_SK_NS1_7vsmem_tE --------------------------
	.section	.nv.shared._ZN3cub18CUB_300001_SM_10006detail10merge_sort26DeviceMergeSortMergeKernelINS2_10policy_hubIN6thrust24THRUST_300001_SM_1000_NS6detail15normal_iteratorINS6_10device_ptrI14TriangleVertexEEEEE9Policy600ESC_PNS0_8NullTypeESC_SG_m15CompareVerticesSA_SF_EEvbT2_T3_T4_PT6_PT7_T5_PSK_SK_NS1_7vsmem_tE,"aw",@nobits
	.sectionflags	@""
	.align	16
.nv.shared._ZN3cub18CUB_300001_SM_10006detail10merge_sort26DeviceMergeSortMergeKernelINS2_10policy_hubIN6thrust24THRUST_300001_SM_1000_NS6detail15normal_iteratorINS6_10device_ptrI14TriangleVertexEEEEE9Policy600ESC_PNS0_8NullTypeESC_SG_m15CompareVerticesSA_SF_EEvbT2_T3_T4_PT6_PT7_T5_PSK_SK_NS1_7vsmem_tE:
	.zero		17424


//--------------------- .nv.shared.reserved.0     --------------------------
	.section	.nv.shared.reserved.0,"aw",@nobits
	.weak		__nv_reservedSMEM_offset_0_alias
	.size		__nv_reservedSMEM_offset_0_alias, 0, 64
	.other		__nv_reservedSMEM_offset_0_alias,@"STO_CUDA_RESERVED_SHARED STV_DEFAULT"
__nv_reservedSMEM_offset_0_alias:
	.zero		0
	.zero		64


//--------------------- .nv.global                --------------------------
	.section	.nv.global,"aw",@nobits
.nv.global:
	.type		_ZN34_INTERNAL_1b97749d_4_k_cu_8f279e9b6thrust24THRUST_300001_SM_1000_NS12placeholders2_8E,@object
	.size		_ZN34_INTERNAL_1b97749d_4_k_cu_8f279e9b6thrust24THRUST_300001_SM_1000_NS12placeholders2_8E,(_ZN34_INTERNAL_1b97749d_4_k_cu_8f279e9b4cuda3std3__436_GLOBAL__N__1b97749d_4_k_cu_8f279e9b6ignoreE - _ZN34_INTERNAL_1b97749d_4_k_cu_8f279e9b6thrust24THRUST_300001_SM_1000_NS12placeholders2_8E)
_ZN34_INTERNAL_1b97749d_4_k_cu_8f279e9b6thrust24THRUST_300001_SM_1000_NS12placeholders2_8E:
	.zero		1
	.type		_ZN34_INTERNAL_1b97749d_4_k_cu_8f279e9b4cuda3std3__436_GLOBAL__N__1b97749d_4_k_cu_8f279e9b6ignoreE,@object
	.size		_ZN34_INTERNAL_1b97749d_4_k_cu_8f279e9b4cuda3std3__436_GLOBAL__N__1b97749d_4_k_cu_8f279e9b6ignoreE,(_ZN34_INTERNAL_1b97749d_4_k_cu_8f279e9b4cuda3std6ranges3__45__cpo4dataE - _ZN34_INTERNAL_1b97749d_4_k_cu_8f279e9b4cuda3std3__436_GLOBAL__N__1b97749d_4_k_cu_8f279e9b6ignoreE)
_ZN34_INTERNAL_1b97749d_4_k_cu_8f279e9b4cuda3std3__436_GLOBAL__N__1b97749d_4_k_cu_8f279e9b6ignoreE:
	.zero		1
	.type		_ZN34_INTERNAL_1b97749d_4_k_cu_8f279e9b4cuda3std6ranges3__45__cpo4dataE,@object
	.size		_ZN34_INTERNAL_1b97749d_4_k_cu_8f279e9b4cuda3std6ranges3__45__cpo4dataE,(_ZN34_INTERNAL_1b97749d_4_k_cu_8f279e9b6thrust24THRUST_300001_SM_1000_NS6system3cpp3parE - _ZN34_INTERNAL_1b97749d_4_k_cu_8f279e9b4cuda3std6ranges3__45__cpo4dataE)
_ZN34_INTERNAL_1b97749d_4_k_cu_8f279e9b4cuda3std6ranges3__45__cpo4dataE:
	.zero		1
	.type		_ZN34_INTERNAL_1b97749d_4_k_cu_8f279e9b6thrust24THRUST_300001_SM_1000_NS6system3cpp3parE,@object
	.size		_ZN34_INTERNAL_1b97749d_4_k_cu_8f279e9b6thrust24THRUST_300001_SM_1000_NS6system3cpp3parE,(_ZN34_INTERNAL_1b97749d_4_k_cu_8f279e9b4cuda3std3__45__cpo5beginE - _ZN34_INTERNAL_1b97749d_4_k_cu_8f279e9b6thrust24THRUST_300001_SM_1000_NS6system3cpp3parE)
_ZN34_INTERNAL_1b97749d_4_k_cu_8f279e9b6thrust24THRUST_300001_SM_1000_NS6system3cpp3parE:
	.zero		1
	.type		_ZN34_INTERNAL_1b97749d_4_k_cu_8f279e9b4cuda3std3__45__cpo5beginE,@object
	.size		_ZN34_INTERNAL_1b97749d_4_k_cu_8f279e9b4cuda3std3__45__cpo5beginE,(_ZN34_INTERNAL_1b97749d_4_k_cu_8f279e9b4cuda3std6ranges3__45__cpo5beginE - _ZN34_INTERNAL_1b97749d_4_k_cu_8f279e9b4cuda3std3__45__cpo5beginE)
_ZN34_INTERNAL_1b97749d_4_k_cu_8f279e9b4cuda3std3__45__cpo5beginE:
	.zero		1
	.type		_ZN34_INTERNAL_1b97749d_4_k_cu_8f279e9b4cuda3std6ranges3__45__cpo5beginE,@object
	.size		_ZN34_INTERNAL_1b97749d_4_k_cu_8f279e9b4cuda3std6ranges3__45__cpo5beginE,(_ZN34_INTERNAL_1b97749d_4_k_cu_8f279e9b6thrust24THRUST_300001_SM_1000_NS6deviceE - _ZN34_INTERNAL_1b97749d_4_k_cu_8f279e9b4cuda3std6ranges3__45__cpo5beginE)
_ZN34_INTERNAL_1b97749d_4_k_cu_8f279e9b4cuda3std6ranges3__45__cpo5beginE:
	.zero		1
	.type		_ZN34_INTERNAL_1b97749d_4_k_cu_8f279e9b6thrust24THRUST_300001_SM_1000_NS6deviceE,@object
	.size		_ZN34_INTERNAL_1b97749d_4_k_cu_8f279e9b6thrust24THRUST_300001_SM_1000_NS6deviceE,(_ZN34_INTERNAL_1b97749d_4_k_cu_8f279e9b4cuda3std3__47nulloptE - _ZN34_INTERNAL_1b97749d_4_k_cu_8f279e9b6thrust24THRUST_300001_SM_1000_NS6deviceE)
_ZN34_INTERNAL_1b97749d_4_k_cu_8f279e9b6thrust24THRUST_300001_SM_1000_NS6deviceE:
	.zero		1
	.type		_ZN34_INTERNAL_1b97749d_4_k_cu_8f279e9b4cuda3std3__47nulloptE,@object
	.size		_ZN34_INTERNAL_1b97749d_4_k_cu_8f279e9b4cuda3std3__47nulloptE,(_ZN34_INTERNAL_1b97749d_4_k_cu_8f279e9b4cuda3std6ranges3__45__cpo8distanceE - _ZN34_INTERNAL_1b97749d_4_k_cu_8f279e9b4cuda3std3__47nulloptE)
_ZN34_INTERNAL_1b97749d_4_k_cu_8f279e9b4cuda3std3__47nulloptE:
	.zero		1
	.type		_ZN34_INTERNAL_1b97749d_4_k_cu_8f279e9b4cuda3std6ranges3__45__cpo8distanceE,@object
	.size		_ZN34_INTERNAL_1b97749d_4_k_cu_8f279e9b4cuda3std6ranges3__45__cpo8distanceE,(_ZN34_INTERNAL_1b97749d_4_k_cu_8f279e9b6thrust24THRUST_300001_SM_1000_NS12placeholders2_4E - _ZN34_INTERNAL_1b97749d_4_k_cu_8f279e9b4cuda3std6ranges3__45__cpo8distanceE)
_ZN34_INTERNAL_1b97749d_4_k_cu_8f279e9b4cuda3std6ranges3__45__cpo8distanceE:
	.zero		1
	.type		_ZN34_INTERNAL_1b97749d_4_k_cu_8f279e9b6thrust24THRUST_300001_SM_1000_NS12placeholders2_4E,@object
	.size		_ZN34_INTERNAL_1b97749d_4_k_cu_8f279e9b6thrust24THRUST_300001_SM_1000_NS12placeholders2_4E,(_ZN34_INTERNAL_1b97749d_4_k_cu_8f279e9b4cuda3std3__45__cpo6rbeginE - _ZN34_INTERNAL_1b97749d_4_k_cu_8f279e9b6thrust24THRUST_300001_SM_1000_NS12placeholders2_4E)
_ZN34_INTERNAL_1b97749d_4_k_cu_8f279e9b6thrust24THRUST_300001_SM_1000_NS12placeholders2_4E:
	.zero		1
	.type		_ZN34_INTERNAL_1b97749d_4_k_cu_8f279e9b4cuda3std3__45__cpo6rbeginE,@object
	.size		_ZN34_INTERNAL_1b97749d_4_k_cu_8f279e9b4cuda3std3__45__cpo6rbeginE,(_ZN34_INTERNAL_1b97749d_4_k_cu_8f279e9b4cuda3std6ranges3__45__cpo7advanceE - _ZN34_INTERNAL_1b97749d_4_k_cu_8f279e9b4cuda3std3__45__cpo6rbeginE)
_ZN34_INTERNAL_1b97749d_4_k_cu_8f279e9b4cuda3std3__45__cpo6rbeginE:
	.zero		1
	.type		_ZN34_INTERNAL_1b97749d_4_k_cu_8f279e9b4cuda3std6ranges3__45__cpo7advanceE,@object
	.size		_ZN34_INTERNAL_1b97749d_4_k_cu_8f279e9b4cuda3std6ranges3__45__cpo7advanceE,(_ZN34_INTERNAL_1b97749d_4_k_cu_8f279e9b6thrust24THRUST_300001_SM_1000_NS12placeholders3_10E - _ZN34_INTERNAL_1b97749d_4_k_cu_8f279e9b4cuda3std6ranges3__45__cpo7advanceE)
_ZN34_INTERNAL_1b97749d_4_k_cu_8f279e9b4cuda3std6ranges3__45__cpo7advanceE:
	.zero		1
	.type		_ZN34_INTERNAL_1b97749d_4_k_cu_8f279e9b6thrust24THRUST_300001_SM_1000_NS12placeholders3_10E,@object
	.size		_ZN34_INTERNAL_1b97749d_4_k_cu_8f279e9b6thrust24THRUST_300001_SM_1000_NS12placeholders3_10E,(_ZN34_INTERNAL_1b97749d_4_k_cu_8f279e9b4cuda3std3__48in_placeE - _ZN34_INTERNAL_1b97749d_4_k_cu_8f279e9b6thrust24THRUST_300001_SM_1000_NS12placeholders3_10E)
_ZN34_INTERNAL_1b97749d_4_k_cu_8f279e9b6thrust24THRUST_300001_SM_1000_NS12placeholders3_10E:
	.zero		1
	.type		_ZN34_INTERNAL_1b97749d_4_k_cu_8f279e9b4cuda3std3__48in_placeE,@object
	.size		_ZN34_INTERNAL_1b97749d_4_k_cu_8f279e9b4cuda3std3__48in_placeE,(_ZN34_INTERNAL_1b97749d_4_k_cu_8f279e9b4cuda3std6ranges3__45__cpo4sizeE - _ZN34_INTERNAL_1b97749d_4_k_cu_8f279e9b4cuda3std3__48in_placeE)
_ZN34_INTERNAL_1b97749d_4_k_cu_8f279e9b4cuda3std3__48in_placeE:
	.zero		1
	.type		_ZN34_INTERNAL_1b97749d_4_k_cu_8f279e9b4cuda3std6ranges3__45__cpo4sizeE,@object
	.size		_ZN34_INTERNAL_1b97749d_4_k_cu_8f279e9b4cuda3std6ranges3__45__cpo4sizeE,(_ZN34_INTERNAL_1b97749d_4_k_cu_8f279e9b6thrust24THRUST_300001_SM_1000_NS12placeholders2_2E - _ZN34_INTERNAL_1b97749d_4_k_cu_8f279e9b4cuda3std6ranges3__45__cpo4sizeE)
_ZN34_INTERNAL_1b97749d_4_k_cu_8f279e9b4cuda3std6ranges3__45__cpo4sizeE:
	.zero		1
	.type		_ZN34_INTERNAL_1b97749d_4_k_cu_8f279e9b6thrust24THRUST_300001_SM_1000_NS12placeholders2_2E,@object
	.size		_ZN34_INTERNAL_1b97749d_4_k_cu_8f279e9b6thrust24THRUST_300001_SM_1000_NS12placeholders2_2E,(_ZN34_INTERNAL_1b97749d_4_k_cu_8f279e9b4cuda3std3__45__cpo6cbeginE - _ZN34_INTERNAL_1b97749d_4_k_cu_8f279e9b6thrust24THRUST_300001_SM_1000_NS12placeholders2_2E)
_ZN34_INTERNAL_1b97749d_4_k_cu_8f279e9b6thrust24THRUST_300001_SM_1000_NS12placeholders2_2E:
	.zero		1
	.type		_ZN34_INTERNAL_1b97749d_4_k_cu_8f279e9b4cuda3std3__45__cpo6cbeginE,@object
	.size		_ZN34_INTERNAL_1b97749d_4_k_cu_8f279e9b4cuda3std3__45__cpo6cbeginE,(_ZN34_INTERNAL_1b97749d_4_k_cu_8f279e9b4cuda3std6ranges3__45__cpo6cbeginE - _ZN34_INTERNAL_1b97749d_4_k_cu_8f279e9b4cuda3std3__45__cpo6cbeginE)
_ZN34_INTERNAL_1b97749d_4_k_cu_8f279e9b4cuda3std3__45__cpo6cbeginE:
	.zero		1
	.type		_ZN34_INTERNAL_1b97749d_4_k_cu_8f279e9b4cuda3std6ranges3__45__cpo6cbeginE,@object
	.size		_ZN34_INTERNAL_1b97749d_4_k_cu_8f279e9b4cuda3std6ranges3__45__cpo6cbeginE,(_ZN34_INTERNAL_1b97749d_4_k_cu_8f279e9b6thrust24THRUST_300001_SM_1000_NS12placeholders2_6E - _ZN34_INTERNAL_1b97749d_4_k_cu_8f279e9b4cuda3std6ranges3__45__cpo6cbeginE)
_ZN34_INTERNAL_1b97749d_4_k_cu_8f279e9b4cuda3std6ranges3__45__cpo6cbeginE:
	.zero		1
	.type		_ZN34_INTERNAL_1b97749d_4_k_cu_8f279e9b6thrust24THRUST_300001_SM_1000_NS12placeholders2_6E,@object
	.size		_ZN34_INTERNAL_1b97749d_4_k_cu_8f279e9b6thrust24THRUST_300001_SM_1000_NS12placeholders2_6E,(_ZN34_INTERNAL_1b97749d_4_k_cu_8f279e9b4cuda3std3__45__cpo7crbeginE - _ZN34_INTERNAL_1b97749d_4_k_cu_8f279e9b6thrust24THRUST_300001_SM_1000_NS12placeholders2_6E)
_ZN34_INTERNAL_1b97749d_4_k_cu_8f279e9b6thrust24THRUST_300001_SM_1000_NS12placeholders2_6E:
	.zero		1
	.type		_ZN34_INTERNAL_1b97749d_4_k_cu_8f279e9b4cuda3std3__45__cpo7crbeginE,@object
	.size		_ZN34_INTERNAL_1b97749d_4_k_cu_8f279e9b4cuda3std3__45__cpo7crbeginE,(_ZN34_INTERNAL_1b97749d_4_k_cu_8f279e9b4cuda3std6ranges3__45__cpo4nextE - _ZN34_INTERNAL_1b97749d_4_k_cu_8f279e9b4cuda3std3__45__cpo7crbeginE)
_ZN34_INTERNAL_1b97749d_4_k_cu_8f279e9b4cuda3std3__45__cpo7crbeginE:
	.zero		1
	.type		_ZN34_INTERNAL_1b97749d_4_k_cu_8f279e9b4cuda3std6ranges3__45__cpo4nextE,@object
	.size		_ZN34_INTERNAL_1b97749d_4_k_cu_8f279e9b4cuda3std6ranges3__45__cpo4nextE,(_ZN34_INTERNAL_1b97749d_4_k_cu_8f279e9b4cuda3std6ranges3__45__cpo4swapE - _ZN34_INTERNAL_1b97749d_4_k_cu_8f279e9b4cuda3std6ranges3__45__cpo4nextE)
_ZN34_INTERNAL_1b97749d_4_k_cu_8f279e9b4cuda3std6ranges3__45__cpo4nextE:
	.zero		1
	.type		_ZN34_INTERNAL_1b97749d_4_k_cu_8f279e9b4cuda3std6ranges3__45__cpo4swapE,@object
	.size		_ZN34_INTERNAL_1b97749d_4_k_cu_8f279e9b4cuda3std6ranges3__45__cpo4swapE,(_ZN34_INTERNAL_1b97749d_4_k_cu_8f279e9b6thrust24THRUST_300001_SM_1000_NS8cuda_cub10par_nosyncE - _ZN34_INTERNAL_1b97749d_4_k_cu_8f279e9b4cuda3std6ranges3__45__cpo4swapE)
_ZN34_INTERNAL_1b97749d_4_k_cu_8f279e9b4cuda3std6ranges3__45__cpo4swapE:
	.zero		1
	.type		_ZN34_INTERNAL_1b97749d_4_k_cu_8f279e9b6thrust24THRUST_300001_SM_1000_NS8cuda_cub10par_nosyncE,@object
	.size		_ZN34_INTERNAL_1b97749d_4_k_cu_8f279e9b6thrust24THRUST_300001_SM_1000_NS8cuda_cub10par_nosyncE,(_ZN34_INTERNAL_1b97749d_4_k_cu_8f279e9b6thrust24THRUST_300001_SM_1000_NS3seqE - _ZN34_INTERNAL_1b97749d_4_k_cu_8f279e9b6thrust24THRUST_300001_SM_1000_NS8cuda_cub10par_nosyncE)
_ZN34_INTERNAL_1b97749d_4_k_cu_8f279e9b6thrust24THRUST_300001_SM_1000_NS8cuda_cub10par_nosyncE:
	.zero		1
	.type		_ZN34_INTERNAL_1b97749d_4_k_cu_8f279e9b6thrust24THRUST_300001_SM_1000_NS3seqE,@object
	.size		_ZN34_INTERNAL_1b97749d_4_k_cu_8f279e9b6thrust24THRUST_300001_SM_1000_NS3seqE,(_ZN34_INTERNAL_1b97749d_4_k_cu_8f279e9b4cuda3std3__420unreachable_sentinelE - _ZN34_INTERNAL_1b97749d_4_k_cu_8f279e9b6thrust24THRUST_300001_SM_1000_NS3seqE)
_ZN34_INTERNAL_1b97749d_4_k_cu_8f279e9b6thrust24THRUST_300001_SM_1000_NS3seqE:
	.zero		1
	.type		_ZN34_INTERNAL_1b97749d_4_k_cu_8f279e9b4cuda3std3__420unreachable_sentinelE,@object
	.size		_ZN34_INTERNAL_1b97749d_4_k_cu_8f279e9b4cuda3std3__420unreachable_sentinelE,(_ZN34_INTERNAL_1b97749d_4_k_cu_8f279e9b4cuda3std6ranges3__45__cpo5ssizeE - _ZN34_INTERNAL_1b97749d_4_k_cu_8f279e9b4cuda3std3__420unreachable_sentinelE)
_ZN34_INTERNAL_1b97749d_4_k_cu_8f279e9b4cuda3std3__420unreachable_sentinelE:
	.zero		1
	.type		_ZN34_INTERNAL_1b97749d_4_k_cu_8f279e9b4cuda3std6ranges3__45__cpo5ssizeE,@object
	.size		_ZN34_INTERNAL_1b97749d_4_k_cu_8f279e9b4cuda3std6ranges3__45__cpo5ssizeE,(_ZN34_INTERNAL_1b97749d_4_k_cu_8f279e9b6thrust24THRUST_300001_SM_1000_NS12placeholders2_3E - _ZN34_INTERNAL_1b97749d_4_k_cu_8f279e9b4cuda3std6ranges3__45__cpo5ssizeE)
_ZN34_INTERNAL_1b97749d_4_k_cu_8f279e9b4cuda3std6ranges3__45__cpo5ssizeE:
	.zero		1
	.type		_ZN34_INTERNAL_1b97749d_4_k_cu_8f279e9b6thrust24THRUST_300001_SM_1000_NS12placeholders2_3E,@object
	.size		_ZN34_INTERNAL_1b97749d_4_k_cu_8f279e9b6thrust24THRUST_300001_SM_1000_NS12placeholders2_3E,(_ZN34_INTERNAL_1b97749d_4_k_cu_8f279e9b4cuda3std3__45__cpo4cendE - _ZN34_INTERNAL_1b97749d_4_k_cu_8f279e9b6thrust24THRUST_300001_SM_1000_NS12placeholders2_3E)
_ZN34_INTERNAL_1b97749d_4_k_cu_8f279e9b6thrust24THRUST_300001_SM_1000_NS12placeholders2_3E:
	.zero		1
	.type		_ZN34_INTERNAL_1b97749d_4_k_cu_8f279e9b4cuda3std3__45__cpo4cendE,@object
	.size		_ZN34_INTERNAL_1b97749d_4_k_cu_8f279e9b4cuda3std3__45__cpo4cendE,(_ZN34_INTERNAL_1b97749d_4_k_cu_8f279e9b4cuda3std6ranges3__45__cpo4cendE - _ZN34_INTERNAL_1b97749d_4_k_cu_8f279e9b4cuda3std3__45__cpo4cendE)
_ZN34_INTERNAL_1b97749d_4_k_cu_8f279e9b4cuda3std3__45__cpo4cendE:
	.zero		1
	.type		_ZN34_INTERNAL_1b97749d_4_k_cu_8f279e9b4cuda3std6ranges3__45__cpo4cendE,@object
	.size		_ZN34_INTERNAL_1b97749d_4_k_cu_8f279e9b4cuda3std6ranges3__45__cpo4cendE,(_ZN34_INTERNAL_1b97749d_4_k_cu_8f279e9b6thrust24THRUST_300001_SM_1000_NS12placeholders2_7E - _ZN34_INTERNAL_1b97749d_4_k_cu_8f279e9b4cuda3std6ranges3__45__cpo4cendE)
_ZN34_INTERNAL_1b97749d_4_k_cu_8f279e9b4cuda3std6ranges3__45__cpo4cendE:
	.zero		1
	.type		_ZN34_INTERNAL_1b97749d_4_k_cu_8f279e9b6thrust24THRUST_300001_SM_1000_NS12placeholders2_7E,@object
	.size		_ZN34_INTERNAL_1b97749d_4_k_cu_8f279e9b6thrust24THRUST_300001_SM_1000_NS12placeholders2_7E,(_ZN34_INTERNAL_1b97749d_4_k_cu_8f279e9b4cuda3std3__45__cpo5crendE - _ZN34_INTERNAL_1b97749d_4_k_cu_8f279e9b6thrust24THRUST_300001_SM_1000_NS12placeholders2_7E)
_ZN34_INTERNAL_1b97749d_4_k_cu_8f279e9b6thrust24THRUST_300001_SM_1000_NS12placeholders2_7E:
	.zero		1
	.type		_ZN34_INTERNAL_1b97749d_4_k_cu_8f279e9b4cuda3std3__45__cpo5crendE,@object
	.size		_ZN34_INTERNAL_1b97749d_4_k_cu_8f279e9b4cuda3std3__45__cpo5crendE,(_ZN34_INTERNAL_1b97749d_4_k_cu_8f279e9b4cuda3std6ranges3__45__cpo4prevE - _ZN34_INTERNAL_1b97749d_4_k_cu_8f279e9b4cuda3std3__45__cpo5crendE)
_ZN34_INTERNAL_1b97749d_4_k_cu_8f279e9b4cuda3std3__45__cpo5crendE:
	.zero		1
	.type		_ZN34_INTERNAL_1b97749d_4_k_cu_8f279e9b4cuda3std6ranges3__45__cpo4prevE,@object
	.size		_ZN34_INTERNAL_1b97749d_4_k_cu_8f279e9b4cuda3std6ranges3__45__cpo4prevE,(_ZN34_INTERNAL_1b97749d_4_k_cu_8f279e9b4cuda3std6ranges3__45__cpo9iter_moveE - _ZN34_INTERNAL_1b97749d_4_k_cu_8f279e9b4cuda3std6ranges3__45__cpo4prevE)
_ZN34_INTERNAL_1b97749d_4_k_cu_8f279e9b4cuda3std6ranges3__45__cpo4prevE:
	.zero		1
	.type		_ZN34_INTERNAL_1b97749d_4_k_cu_8f279e9b4cuda3std6ranges3__45__cpo9iter_moveE,@object
	.size		_ZN34_INTERNAL_1b97749d_4_k_cu_8f279e9b4cuda3std6ranges3__45__cpo9iter_moveE,(_ZN34_INTERNAL_1b97749d_4_k_cu_8f279e9b6thrust24THRUST_300001_SM_1000_NS6system6detail10sequential3seqE - _ZN34_INTERNAL_1b97749d_4_k_cu_8f279e9b4cuda3std6ranges3__45__cpo9iter_moveE)
_ZN34_INTERNAL_1b97749d_4_k_cu_8f279e9b4cuda3std6ranges3__45__cpo9iter_moveE:
	.zero		1
	.type		_ZN34_INTERNAL_1b97749d_4_k_cu_8f279e9b6thrust24THRUST_300001_SM_1000_NS6system6detail10sequential3seqE,@object
	.size		_ZN34_INTERNAL_1b97749d_4_k_cu_8f279e9b6thrust24THRUST_300001_SM_1000_NS6system6detail10sequential3seqE,(_ZN34_INTERNAL_1b97749d_4_k_cu_8f279e9b6thrust24THRUST_300001_SM_1000_NS12placeholders2_9E - _ZN34_INTERNAL_1b97749d_4_k_cu_8f279e9b6thrust24THRUST_300001_SM_1000_NS6system6detail10sequential3seqE)
_ZN34_INTERNAL_1b97749d_4_k_cu_8f279e9b6thrust24THRUST_300001_SM_1000_NS6system6detail10sequential3seqE:
	.zero		1
	.type		_ZN34_INTERNAL_1b97749d_4_k_cu_8f279e9b6thrust24THRUST_300001_SM_1000_NS12placeholders2_9E,@object
	.size		_ZN34_INTERNAL_1b97749d_4_k_cu_8f279e9b6thrust24THRUST_300001_SM_1000_NS12placeholders2_9E,(_ZN34_INTERNAL_1b97749d_4_k_cu_8f279e9b4cuda3std3__419piecewise_constructE - _ZN34_INTERNAL_1b97749d_4_k_cu_8f279e9b6thrust24THRUST_300001_SM_1000_NS12placeholders2_9E)
_ZN34_INTERNAL_1b97749d_4_k_cu_8f279e9b6thrust24THRUST_300001_SM_1000_NS12placeholders2_9E:
	.zero		1
	.type		_ZN34_INTERNAL_1b97749d_4_k_cu_8f279e9b4cuda3std3__419piecewise_constructE,@object
	.size		_ZN34_INTERNAL_1b97749d_4_k_cu_8f279e9b4cuda3std3__419piecewise_constructE,(_ZN34_INTERNAL_1b97749d_4_k_cu_8f279e9b4cuda3std6ranges3__45__cpo5cdataE - _ZN34_INTERNAL_1b97749d_4_k_cu_8f279e9b4cuda3std3__419piecewise_constructE)
_ZN34_INTERNAL_1b97749d_4_k_cu_8f279e9b4cuda3std3__419piecewise_constructE:
	.zero		1
	.type		_ZN34_INTERNAL_1b97749d_4_k_cu_8f279e9b4cuda3std6ranges3__45__cpo5cdataE,@object
	.size		_ZN34_INTERNAL_1b97749d_4_k_cu_8f279e9b4cuda3std6ranges3__45__cpo5cdataE,(_ZN34_INTERNAL_1b97749d_4_k_cu_8f279e9b6thrust24THRUST_300001_SM_1000_NS12placeholders2_1E - _ZN34_INTERNAL_1b97749d_4_k_cu_8f279e9b4cuda3std6ranges3__45__cpo5cdataE)
_ZN34_INTERNAL_1b97749d_4_k_cu_8f279e9b4cuda3std6ranges3__45__cpo5cdataE:
	.zero		1
	.type		_ZN34_INTERNAL_1b97749d_4_k_cu_8f279e9b6thrust24THRUST_300001_SM_1000_NS12placeholders2_1E,@object
	.size		_ZN34_INTERNAL_1b97749d_4_k_cu_8f279e9b6thrust24THRUST_300001_SM_1000_NS12placeholders2_1E,(_ZN34_INTERNAL_1b97749d_4_k_cu_8f279e9b4cuda3std3__45__cpo3endE - _ZN34_INTERNAL_1b97749d_4_k_cu_8f279e9b6thrust24THRUST_300001_SM_1000_NS12placeholders2_1E)
_ZN34_INTERNAL_1b97749d_4_k_cu_8f279e9b6thrust24THRUST_300001_SM_1000_NS12placeholders2_1E:
	.zero		1
	.type		_ZN34_INTERNAL_1b97749d_4_k_cu_8f279e9b4cuda3std3__45__cpo3endE,@object
	.size		_ZN34_INTERNAL_1b97749d_4_k_cu_8f279e9b4cuda3std3__45__cpo3endE,(_ZN34_INTERNAL_1b97749d_4_k_cu_8f279e9b4cuda3std6ranges3__45__cpo3endE - _ZN34_INTERNAL_1b97749d_4_k_cu_8f279e9b4cuda3std3__45__cpo3endE)
_ZN34_INTERNAL_1b97749d_4_k_cu_8f279e9b4cuda3std3__45__cpo3endE:
	.zero		1
	.type		_ZN34_INTERNAL_1b97749d_4_k_cu_8f279e9b4cuda3std6ranges3__45__cpo3endE,@object
	.size		_ZN34_INTERNAL_1b97749d_4_k_cu_8f279e9b4cuda3std6ranges3__45__cpo3endE,(_ZN34_INTERNAL_1b97749d_4_k_cu_8f279e9b6thrust24THRUST_300001_SM_1000_NS12placeholders2_5E - _ZN34_INTERNAL_1b97749d_4_k_cu_8f279e9b4cuda3std6ranges3__45__cpo3endE)
_ZN34_INTERNAL_1b97749d_4_k_cu_8f279e9b4cuda3std6ranges3__45__cpo3endE:
	.zero		1
	.type		_ZN34_INTERNAL_1b97749d_4_k_cu_8f279e9b6thrust24THRUST_300001_SM_1000_NS12placeholders2_5E,@object
	.size		_ZN34_INTERNAL_1b97749d_4_k_cu_8f279e9b6thrust24THRUST_300001_SM_1000_NS12placeholders2_5E,(_ZN34_INTERNAL_1b97749d_4_k_cu_8f279e9b4cuda3std3__45__cpo4rendE - _ZN34_INTERNAL_1b97749d_4_k_cu_8f279e9b6thrust24THRUST_300001_SM_1000_NS12placeholders2_5E)
_ZN34_INTERNAL_1b97749d_4_k_cu_8f279e9b6thrust24THRUST_300001_SM_1000_NS12placeholders2_5E:
	.zero		1
	.type		_ZN34_INTERNAL_1b97749d_4_k_cu_8f279e9b4cuda3std3__45__cpo4rendE,@object
	.size		_ZN34_INTERNAL_1b97749d_4_k_cu_8f279e9b4cuda3std3__45__cpo4rendE,(_ZN34_INTERNAL_1b97749d_4_k_cu_8f279e9b4cuda3std6ranges3__45__cpo9iter_swapE - _ZN34_INTERNAL_1b97749d_4_k_cu_8f279e9b4cuda3std3__45__cpo4rendE)
_ZN34_INTERNAL_1b97749d_4_k_cu_8f279e9b4cuda3std3__45__cpo4rendE:
	.zero		1
	.type		_ZN34_INTERNAL_1b97749d_4_k_cu_8f279e9b4cuda3std6ranges3__45__cpo9iter_swapE,@object
	.size		_ZN34_INTERNAL_1b97749d_4_k_cu_8f279e9b4cuda3std6ranges3__45__cpo9iter_swapE,(_ZN34_INTERNAL_1b97749d_4_k_cu_8f279e9b4cuda3std3__48unexpectE - _ZN34_INTERNAL_1b97749d_4_k_cu_8f279e9b4cuda3std6ranges3__45__cpo9iter_swapE)
_ZN34_INTERNAL_1b97749d_4_k_cu_8f279e9b4cuda3std6ranges3__45__cpo9iter_swapE:
	.zero		1
	.type		_ZN34_INTERNAL_1b97749d_4_k_cu_8f279e9b4cuda3std3__48unexpectE,@object
	.size		_ZN34_INTERNAL_1b97749d_4_k_cu_8f279e9b4cuda3std3__48unexpectE,(_ZN34_INTERNAL_1b97749d_4_k_cu_8f279e9b6thrust24THRUST_300001_SM_1000_NS8cuda_cub3parE - _ZN34_INTERNAL_1b97749d_4_k_cu_8f279e9b4cuda3std3__48unexpectE)
_ZN34_INTERNAL_1b97749d_4_k_cu_8f279e9b4cuda3std3__48unexpectE:
	.zero		1
	.type		_ZN34_INTERNAL_1b97749d_4_k_cu_8f279e9b6thrust24THRUST_300001_SM_1000_NS8cuda_cub3parE,@object
	.size		_ZN34_INTERNAL_1b97749d_4_k_cu_8f279e9b6thrust24THRUST_300001_SM_1000_NS8cuda_cub3parE,(.L_31 - _ZN34_INTERNAL_1b97749d_4_k_cu_8f279e9b6thrust24THRUST_300001_SM_1000_NS8cuda_cub3parE)
_ZN34_INTERNAL_1b97749d_4_k_cu_8f279e9b6thrust24THRUST_300001_SM_1000_NS8cuda_cub3parE:
	.zero		1
.L_31:


//--------------------- .nv.shared._ZN3cub18CUB_300001_SM_10006detail10merge_sort30DeviceMergeSortBlockSortKernelINS2_10policy_hubIN6thrust24THRUST_300001_SM_1000_NS6detail15normal_iteratorINS6_10device_ptrI14TriangleVertexEEEEE9Policy600ESC_PNS0_8NullTypeESC_SG_m15CompareVerticesSA_SF_EEvbT0_T1_T2_T3_T4_PT6_PT7_T5_NS1_7vsmem_tE --------------------------
	.section	.nv.shared._ZN3cub18CUB_300001_SM_10006detail10merge_sort30DeviceMergeSortBlockSortKernelINS2_10policy_hubIN6thrust24THRUST_300001_SM_1000_NS6detail15normal_iteratorINS6_10device_ptrI14TriangleVertexEEEEE9Policy600ESC_PNS0_8NullTypeESC_SG_m15CompareVerticesSA_SF_EEvbT0_T1_T2_T3_T4_PT6_PT7_T5_NS1_7vsmem_tE,"aw",@nobits
	.sectionflags	@""
	.align	16
.nv.shared._ZN3cub18CUB_300001_SM_10006detail10merge_sort30DeviceMergeSortBlockSortKernelINS2_10policy_hubIN6thrust24THRUST_300001_SM_1000_NS6detail15normal_iteratorINS6_10device_ptrI14TriangleVertexEEEEE9Policy600ESC_PNS0_8NullTypeESC_SG_m15CompareVerticesSA_SF_EEvbT0_T1_T2_T3_T4_PT6_PT7_T5_NS1_7vsmem_tE:
	.zero		17424


//--------------------- .nv.shared._ZN3cub18CUB_300001_SM_10006detail10merge_sort26DeviceMergeSortMergeKernelINS2_10policy_hubIN6thrust24THRUST_300001_SM_1000_NS6detail15normal_iteratorINS6_10device_ptrI14TriangleVertexEEEEE9Policy600ESC_PNS0_8NullTypeESC_SG_j15CompareVerticesSA_SF_EEvbT2_T3_T4_PT6_PT7_T5_PSK_SK_NS1_7vsmem_tE --------------------------
	.section	.nv.shared._ZN3cub18CUB_300001_SM_10006detail10merge_sort26DeviceMergeSortMergeKernelINS2_10policy_hubIN6thrust24THRUST_300001_SM_1000_NS6detail15normal_iteratorINS6_10device_ptrI14TriangleVertexEEEEE9Policy600ESC_PNS0_8NullTypeESC_SG_j15CompareVerticesSA_SF_EEvbT2_T3_T4_PT6_PT7_T5_PSK_SK_NS1_7vsmem_tE,"aw",@nobits
	.sectionflags	@""
	.align	16
.nv.shared._ZN3cub18CUB_300001_SM_10006detail10merge_sort26DeviceMergeSortMergeKernelINS2_10policy_hubIN6thrust24THRUST_300001_SM_1000_NS6detail15normal_iteratorINS6_10device_ptrI14TriangleVertexEEEEE9Policy600ESC_PNS0_8NullTypeESC_SG_j15CompareVerticesSA_SF_EEvbT2_T3_T4_PT6_PT7_T5_PSK_SK_NS1_7vsmem_tE:
	.zero		17424


//--------------------- .nv.shared._ZN3cub18CUB_300001_SM_10006detail10merge_sort30DeviceMergeSortBlockSortKernelINS2_10policy_hubIN6thrust24THRUST_300001_SM_1000_NS6detail15normal_iteratorINS6_10device_ptrI14TriangleVertexEEEEE9Policy600ESC_PNS0_8NullTypeESC_SG_j15CompareVerticesSA_SF_EEvbT0_T1_T2_T3_T4_PT6_PT7_T5_NS1_7vsmem_tE --------------------------
	.section	.nv.shared._ZN3cub18CUB_300001_SM_10006detail10merge_sort30DeviceMergeSortBlockSortKernelINS2_10policy_hubIN6thrust24THRUST_300001_SM_1000_NS6detail15normal_iteratorINS6_10device_ptrI14TriangleVertexEEEEE9Policy600ESC_PNS0_8NullTypeESC_SG_j15CompareVerticesSA_SF_EEvbT0_T1_T2_T3_T4_PT6_PT7_T5_NS1_7vsmem_tE,"aw",@nobits
	.sectionflags	@""
	.align	16
.nv.shared._ZN3cub18CUB_300001_SM_10006detail10merge_sort30DeviceMergeSortBlockSortKernelINS2_10policy_hubIN6thrust24THRUST_300001_SM_1000_NS6detail15normal_iteratorINS6_10device_ptrI14TriangleVertexEEEEE9Policy600ESC_PNS0_8NullTypeESC_SG_j15CompareVerticesSA_SF_EEvbT0_T1_T2_T3_T4_PT6_PT7_T5_NS1_7vsmem_tE:
	.zero		17424


//--------------------- .nv.shared._ZN3cub18CUB_300001_SM_10006detail10merge_sort26DeviceMergeSortMergeKernelINS2_10policy_hubIN6thrust24THRUST_300001_SM_1000_NS6detail15normal_iteratorINS6_10device_ptrI6MortonEEEEE9Policy600ESC_PNS0_8NullTypeESC_SG_m13CompareMortonSA_SF_EEvbT2_T3_T4_PT6_PT7_T5_PSK_SK_NS1_7vsmem_tE --------------------------
	.section	.nv.shared._ZN3cub18CUB_300001_SM_10006detail10merge_sort26DeviceMergeSortMergeKernelINS2_10policy_hubIN6thrust24THRUST_300001_SM_1000_NS6detail15normal_iteratorINS6_10device_ptrI6MortonEEEEE9Policy600ESC_PNS0_8NullTypeESC_SG_m13CompareMortonSA_SF_EEvbT2_T3_T4_PT6_PT7_T5_PSK_SK_NS1_7vsmem_tE,"aw",@nobits
	.sectionflags	@""
	.align	16
.nv.shared._ZN3cub18CUB_300001_SM_10006detail10merge_sort26DeviceMergeSortMergeKernelINS2_10policy_hubIN6thrust24THRUST_300001_SM_1000_NS6detail15normal_iteratorINS6_10device_ptrI6MortonEEEEE9Policy600ESC_PNS0_8NullTypeESC_SG_m13CompareMortonSA_SF_EEvbT2_T3_T4_PT6_PT7_T5_PSK_SK_NS1_7vsmem_tE:
	.zero		17424


//--------------------- .nv.shared._ZN3cub18CUB_300001_SM_10006detail10merge_sort30DeviceMergeSortBlockSortKernelINS2_10policy_hubIN6thrust24THRUST_300001_SM_1000_NS6detail15normal_iteratorINS6_10device_ptrI6MortonEEEEE9Policy600ESC_PNS0_8NullTypeESC_SG_m13CompareMortonSA_SF_EEvbT0_T1_T2_T3_T4_PT6_PT7_T5_NS1_7vsmem_tE --------------------------
	.section	.nv.shared._ZN3cub18CUB_300001_SM_10006detail10merge_sort30DeviceMergeSortBlockSortKernelINS2_10policy_hubIN6thrust24THRUST_300001_SM_1000_NS6detail15normal_iteratorINS6_10device_ptrI6MortonEEEEE9Policy600ESC_PNS0_8NullTypeESC_SG_m13CompareMortonSA_SF_EEvbT0_T1_T2_T3_T4_PT6_PT7_T5_NS1_7vsmem_tE,"aw",@nobits
	.sectionflags	@""
	.align	16
.nv.shared._ZN3cub18CUB_300001_SM_10006detail10merge_sort30DeviceMergeSortBlockSortKernelINS2_10policy_hubIN6thrust24THRUST_300001_SM_1000_NS6detail15normal_iteratorINS6_10device_ptrI6MortonEEEEE9Policy600ESC_PNS0_8NullTypeESC_SG_m13CompareMortonSA_SF_EEvbT0_T1_T2_T3_T4_PT6_PT7_T5_NS1_7vsmem_tE:
	.zero		17424


//--------------------- .nv.shared._ZN3cub18CUB_300001_SM_10006detail10merge_sort26DeviceMergeSortMergeKernelINS2_10policy_hubIN6thrust24THRUST_300001_SM_1000_NS6detail15normal_iteratorINS6_10device_ptrI6MortonEEEEE9Policy600ESC_PNS0_8NullTypeESC_SG_j13CompareMortonSA_SF_EEvbT2_T3_T4_PT6_PT7_T5_PSK_SK_NS1_7vsmem_tE --------------------------
	.section	.nv.shared._ZN3cub18CUB_300001_SM_10006detail10merge_sort26DeviceMergeSortMergeKernelINS2_10policy_hubIN6thrust24THRUST_300001_SM_1000_NS6detail15normal_iteratorINS6_10device_ptrI6MortonEEEEE9Policy600ESC_PNS0_8NullTypeESC_SG_j13CompareMortonSA_SF_EEvbT2_T3_T4_PT6_PT7_T5_PSK_SK_NS1_7vsmem_tE,"aw",@nobits
	.sectionflags	@""
	.align	16
.nv.shared._ZN3cub18CUB_300001_SM_10006detail10merge_sort26DeviceMergeSortMergeKernelINS2_10policy_hubIN6thrust24THRUST_300001_SM_1000_NS6detail15normal_iteratorINS6_10device_ptrI6MortonEEEEE9Policy600ESC_PNS0_8NullTypeESC_SG_j13CompareMortonSA_SF_EEvbT2_T3_T4_PT6_PT7_T5_PSK_SK_NS1_7vsmem_tE:
	.zero		17424


//--------------------- .nv.shared._ZN3cub18CUB_300001_SM_10006detail10merge_sort30DeviceMergeSortBlockSortKernelINS2_10policy_hubIN6thrust24THRUST_300001_SM_1000_NS6detail15normal_iteratorINS6_10device_ptrI6MortonEEEEE9Policy600ESC_PNS0_8NullTypeESC_SG_j13CompareMortonSA_SF_EEvbT0_T1_T2_T3_T4_PT6_PT7_T5_NS1_7vsmem_tE --------------------------
	.section	.nv.shared._ZN3cub18CUB_300001_SM_10006detail10merge_sort30DeviceMergeSortBlockSortKernelINS2_10policy_hubIN6thrust24THRUST_300001_SM_1000_NS6detail15normal_iteratorINS6_10device_ptrI6MortonEEEEE9Policy600ESC_PNS0_8NullTypeESC_SG_j13CompareMortonSA_SF_EEvbT0_T1_T2_T3_T4_PT6_PT7_T5_NS1_7vsmem_tE,"aw",@nobits
	.sectionflags	@""
	.align	16
.nv.shared._ZN3cub18CUB_300001_SM_10006detail10merge_sort30DeviceMergeSortBlockSortKernelINS2_10policy_hubIN6thrust24THRUST_300001_SM_1000_NS6detail15normal_iteratorINS6_10device_ptrI6MortonEEEEE9Policy600ESC_PNS0_8NullTypeESC_SG_j13CompareMortonSA_SF_EEvbT0_T1_T2_T3_T4_PT6_PT7_T5_NS1_7vsmem_tE:
	.zero		17424


//--------------------- .nv.constant0._ZN3cub18CUB_300001_SM_10006detail10merge_sort26DeviceMergeSortMergeKernelINS2_10policy_hubIN6thrust24THRUST_300001_SM_1000_NS6detail15normal_iteratorINS6_10device_ptrI14TriangleVertexEEEEE9Policy600ESC_PNS0_8NullTypeESC_SG_m15CompareVerticesSA_SF_EEvbT2_T3_T4_PT6_PT7_T5_PSK_SK_NS1_7vsmem_tE --------------------------
	.section	.nv.constant0._ZN3cub18CUB_300001_SM_10006detail10merge_sort26DeviceMergeSortMergeKernelINS2_10policy_hubIN6thrust24THRUST_300001_SM_1000_NS6detail15normal_iteratorINS6_10device_ptrI14TriangleVertexEEEEE9Policy600ESC_PNS0_8NullTypeESC_SG_m15CompareVerticesSA_SF_EEvbT2_T3_T4_PT6_PT7_T5_PSK_SK_NS1_7vsmem_tE,"a",@progbits
	.sectionflags	@""
	.align	4
.nv.constant0._ZN3cub18CUB_300001_SM_10006detail10merge_sort26DeviceMergeSortMergeKernelINS2_10policy_hubIN6thrust24THRUST_300001_SM_1000_NS6detail15normal_iteratorINS6_10device_ptrI14TriangleVertexEEEEE9Policy600ESC_PNS0_8NullTypeESC_SG_m15CompareVerticesSA_SF_EEvbT2_T3_T4_PT6_PT7_T5_PSK_SK_NS1_7vsmem_tE:
	.zero		976


//--------------------- .nv.constant0._ZN3cub18CUB_300001_SM_10006detail10merge_sort30DeviceMergeSortPartitionKernelIN6thrust24THRUST_300001_SM_1000_NS6detail15normal_iteratorINS5_10device_ptrI14TriangleVertexEEEEm15CompareVerticesS9_EEvbT_PT2_T0_SG_PSG_T1_SG_i --------------------------
	.section	.nv.constant0._ZN3cub18CUB_300001_SM_10006detail10merge_sort30DeviceMergeSortPartitionKernelIN6thrust24THRUST_300001_SM_1000_NS6detail15normal_iteratorINS5_10device_ptrI14TriangleVertexEEEEm15CompareVerticesS9_EEvbT_PT2_T0_SG_PSG_T1_SG_i,"a",@progbits
	.sectionflags	@""
	.align	4
.nv.constant0._ZN3cub18CUB_300001_SM_10006detail10merge_sort30DeviceMergeSortPartitionKernelIN6thrust24THRUST_300001_SM_1000_NS6detail15normal_iteratorINS5_10device_ptrI14TriangleVertexEEEEm15CompareVerticesS9_EEvbT_PT2_T0_SG_PSG_T1_SG_i:
	.zero		964


//--------------------- .nv.constant0._ZN3cub18CUB_300001_SM_10006detail10merge_sort30DeviceMergeSortBlockSortKernelINS2_10policy_hubIN6thrust24THRUST_300001_SM_1000_NS6detail15normal_iteratorINS6_10device_ptrI14TriangleVertexEEEEE9Policy600ESC_PNS0_8NullTypeESC_SG_m15CompareVerticesSA_SF_EEvbT0_T1_T2_T3_T4_PT6_PT7_T5_NS1_7vsmem_tE --------------------------
	.section	.nv.constant0._ZN3cub18CUB_300001_SM_10006detail10merge_sort30DeviceMergeSortBlockSortKernelINS2_10policy_hubIN6thrust24THRUST_300001_SM_1000_NS6detail15normal_iteratorINS6_10device_ptrI14TriangleVertexEEEEE9Policy600ESC_PNS0_8NullTypeESC_SG_m15CompareVerticesSA_SF_EEvbT0_T1_T2_T3_T4_PT6_PT7_T5_NS1_7vsmem_tE,"a",@progbits
	.sectionflags	@""
	.align	4
.nv.constant0._ZN3cub18CUB_300001_SM_10006detail10merge_sort30DeviceMergeSortBlockSortKernelINS2_10policy_hubIN6thrust24THRUST_300001_SM_1000_NS6detail15normal_iteratorINS6_10device_ptrI14TriangleVertexEEEEE9Policy600ESC_PNS0_8NullTypeESC_SG_m15CompareVerticesSA_SF_EEvbT0_T1_T2_T3_T4_PT6_PT7_T5_NS1_7vsmem_tE:
	.zero		976


//--------------------- .nv.constant0._ZN3cub18CUB_300001_SM_10006detail10merge_sort26DeviceMergeSortMergeKernelINS2_10policy_hubIN6thrust24THRUST_300001_SM_1000_NS6detail15normal_iteratorINS6_10device_ptrI14TriangleVertexEEEEE9Policy600ESC_PNS0_8NullTypeESC_SG_j15CompareVerticesSA_SF_EEvbT2_T3_T4_PT6_PT7_T5_PSK_SK_NS1_7vsmem_tE --------------------------
	.section	.nv.constant0._ZN3cub18CUB_300001_SM_10006detail10merge_sort26DeviceMergeSortMergeKernelINS2_10policy_hubIN6thrust24THRUST_300001_SM_1000_NS6detail15normal_iteratorINS6_10device_ptrI14TriangleVertexEEEEE9Policy600ESC_PNS0_8NullTypeESC_SG_j15CompareVerticesSA_SF_EEvbT2_T3_T4_PT6_PT7_T5_PSK_SK_NS1_7vsmem_tE,"a",@progbits
	.sectionflags	@""
	.align	4
.nv.constant0._ZN3cub18CUB_300001_SM_10006detail10merge_sort26DeviceMergeSortMergeKernelINS2_10policy_hubIN6thrust24THRUST_300001_SM_1000_NS6detail15normal_iteratorINS6_10device_ptrI14TriangleVertexEEEEE9Policy600ESC_PNS0_8NullTypeESC_SG_j15CompareVerticesSA_SF_EEvbT2_T3_T4_PT6_PT7_T5_PSK_SK_NS1_7vsmem_tE:
	.zero		976


//--------------------- .nv.constant0._ZN3cub18CUB_300001_SM_10006detail10merge_sort30DeviceMergeSortPartitionKernelIN6thrust24THRUST_300001_SM_1000_NS6detail15normal_iteratorINS5_10device_ptrI14TriangleVertexEEEEj15CompareVerticesS9_EEvbT_PT2_T0_SG_PSG_T1_SG_i --------------------------
	.section	.nv.constant0._ZN3cub18CUB_300001_SM_10006detail10merge_sort30DeviceMergeSortPartitionKernelIN6thrust24THRUST_300001_SM_1000_NS6detail15normal_iteratorINS5_10device_ptrI14TriangleVertexEEEEj15CompareVerticesS9_EEvbT_PT2_T0_SG_PSG_T1_SG_i,"a",@progbits
	.sectionflags	@""
	.align	4
.nv.constant0._ZN3cub18CUB_300001_SM_10006detail10merge_sort30DeviceMergeSortPartitionKernelIN6thrust24THRUST_300001_SM_1000_NS6detail15normal_iteratorINS5_10device_ptrI14TriangleVertexEEEEj15CompareVerticesS9_EEvbT_PT2_T0_SG_PSG_T1_SG_i:
	.zero		948


//--------------------- .nv.constant0._ZN3cub18CUB_300001_SM_10006detail10merge_sort30DeviceMergeSortBlockSortKernelINS2_10policy_hubIN6thrust24THRUST_300001_SM_1000_NS6detail15normal_iteratorINS6_10device_ptrI14TriangleVertexEEEEE9Policy600ESC_PNS0_8NullTypeESC_SG_j15CompareVerticesSA_SF_EEvbT0_T1_T2_T3_T4_PT6_PT7_T5_NS1_7vsmem_tE --------------------------
	.section	.nv.constant0._ZN3cub18CUB_300001_SM_10006detail10merge_sort30DeviceMergeSortBlockSortKernelINS2_10policy_hubIN6thrust24THRUST_300001_SM_1000_NS6detail15normal_iteratorINS6_10device_ptrI14TriangleVertexEEEEE9Policy600ESC_PNS0_8NullTypeESC_SG_j15CompareVerticesSA_SF_EEvbT0_T1_T2_T3_T4_PT6_PT7_T5_NS1_7vsmem_tE,"a",@progbits
	.sectionflags	@""
	.align	4
.nv.constant0._ZN3cub18CUB_300001_SM_10006detail10merge_sort30DeviceMergeSortBlockSortKernelINS2_10policy_hubIN6thrust24THRUST_300001_SM_1000_NS6detail15normal_iteratorINS6_10device_ptrI14TriangleVertexEEEEE9Policy600ESC_PNS0_8NullTypeESC_SG_j15CompareVerticesSA_SF_EEvbT0_T1_T2_T3_T4_PT6_PT7_T5_NS1_7vsmem_tE:
	.zero		976


//--------------------- .nv.constant0._ZN3cub18CUB_300001_SM_10006detail10merge_sort26DeviceMergeSortMergeKernelINS2_10policy_hubIN6thrust24THRUST_300001_SM_1000_NS6detail15normal_iteratorINS6_10device_ptrI6MortonEEEEE9Policy600ESC_PNS0_8NullTypeESC_SG_m13CompareMortonSA_SF_EEvbT2_T3_T4_PT6_PT7_T5_PSK_SK_NS1_7vsmem_tE --------------------------
	.section	.nv.constant0._ZN3cub18CUB_300001_SM_10006detail10merge_sort26DeviceMergeSortMergeKernelINS2_10policy_hubIN6thrust24THRUST_300001_SM_1000_NS6detail15normal_iteratorINS6_10device_ptrI6MortonEEEEE9Policy600ESC_PNS0_8NullTypeESC_SG_m13CompareMortonSA_SF_EEvbT2_T3_T4_PT6_PT7_T5_PSK_SK_NS1_7vsmem_tE,"a",@progbits
	.sectionflags	@""
	.align	4
.nv.constant0._ZN3cub18CUB_300001_SM_10006detail10merge_sort26DeviceMergeSortMergeKernelINS2_10policy_hubIN6thrust24THRUST_300001_SM_1000_NS6detail15normal_iteratorINS6_10device_ptrI6MortonEEEEE9Policy600ESC_PNS0_8NullTypeESC_SG_m13CompareMortonSA_SF_EEvbT2_T3_T4_PT6_PT7_T5_PSK_SK_NS1_7vsmem_tE:
	.zero		976


//--------------------- .nv.constant0._ZN3cub18CUB_300001_SM_10006detail10merge_sort30DeviceMergeSortPartitionKernelIN6thrust24THRUST_300001_SM_1000_NS6detail15normal_iteratorINS5_10device_ptrI6MortonEEEEm13CompareMortonS9_EEvbT_PT2_T0_SG_PSG_T1_SG_i --------------------------
	.section	.nv.constant0._ZN3cub18CUB_300001_SM_10006detail10merge_sort30DeviceMergeSortPartitionKernelIN6thrust24THRUST_300001_SM_1000_NS6detail15normal_iteratorINS5_10device_ptrI6MortonEEEEm13CompareMortonS9_EEvbT_PT2_T0_SG_PSG_T1_SG_i,"a",@progbits
	.sectionflags	@""
	.align	4
.nv.constant0._ZN3cub18CUB_300001_SM_10006detail10merge_sort30DeviceMergeSortPartitionKernelIN6thrust24THRUST_300001_SM_1000_NS6detail15normal_iteratorINS5_10device_ptrI6MortonEEEEm13CompareMortonS9_EEvbT_PT2_T0_SG_PSG_T1_SG_i:
	.zero		964


//--------------------- .nv.constant0._ZN3cub18CUB_300001_SM_10006detail10merge_sort30DeviceMergeSortBlockSortKernelINS2_10policy_hubIN6thrust24THRUST_300001_SM_1000_NS6detail15normal_iteratorINS6_10device_ptrI6MortonEEEEE9Policy600ESC_PNS0_8NullTypeESC_SG_m13CompareMortonSA_SF_EEvbT0_T1_T2_T3_T4_PT6_PT7_T5_NS1_7vsmem_tE --------------------------
	.section	.nv.constant0._ZN3cub18CUB_300001_SM_10006detail10merge_sort30DeviceMergeSortBlockSortKernelINS2_10policy_hubIN6thrust24THRUST_300001_SM_1000_NS6detail15normal_iteratorINS6_10device_ptrI6MortonEEEEE9Policy600ESC_PNS0_8NullTypeESC_SG_m13CompareMortonSA_SF_EEvbT0_T1_T2_T3_T4_PT6_PT7_T5_NS1_7vsmem_tE,"a",@progbits
	.sectionflags	@""
	.align	4
.nv.constant0._ZN3cub18CUB_300001_SM_10006detail10merge_sort30DeviceMergeSortBlockSortKernelINS2_10policy_hubIN6thrust24THRUST_300001_SM_1000_NS6detail15normal_iteratorINS6_10device_ptrI6MortonEEEEE9Policy600ESC_PNS0_8NullTypeESC_SG_m13CompareMortonSA_SF_EEvbT0_T1_T2_T3_T4_PT6_PT7_T5_NS1_7vsmem_tE:
	.zero		976


//--------------------- .nv.constant0._ZN3cub18CUB_300001_SM_10006detail10merge_sort26DeviceMergeSortMergeKernelINS2_10policy_hubIN6thrust24THRUST_300001_SM_1000_NS6detail15normal_iteratorINS6_10device_ptrI6MortonEEEEE9Policy600ESC_PNS0_8NullTypeESC_SG_j13CompareMortonSA_SF_EEvbT2_T3_T4_PT6_PT7_T5_PSK_SK_NS1_7vsmem_tE --------------------------
	.section	.nv.constant0._ZN3cub18CUB_300001_SM_10006detail10merge_sort26DeviceMergeSortMergeKernelINS2_10policy_hubIN6thrust24THRUST_300001_SM_1000_NS6detail15normal_iteratorINS6_10device_ptrI6MortonEEEEE9Policy600ESC_PNS0_8NullTypeESC_SG_j13CompareMortonSA_SF_EEvbT2_T3_T4_PT6_PT7_T5_PSK_SK_NS1_7vsmem_tE,"a",@progbits
	.sectionflags	@""
	.align	4
.nv.constant0._ZN3cub18CUB_300001_SM_10006detail10merge_sort26DeviceMergeSortMergeKernelINS2_10policy_hubIN6thrust24THRUST_300001_SM_1000_NS6detail15normal_iteratorINS6_10device_ptrI6MortonEEEEE9Policy600ESC_PNS0_8NullTypeESC_SG_j13CompareMortonSA_SF_EEvbT2_T3_T4_PT6_PT7_T5_PSK_SK_NS1_7vsmem_tE:
	.zero		976


//--------------------- .nv.constant0._ZN3cub18CUB_300001_SM_10006detail10merge_sort30DeviceMergeSortPartitionKernelIN6thrust24THRUST_300001_SM_1000_NS6detail15normal_iteratorINS5_10device_ptrI6MortonEEEEj13CompareMortonS9_EEvbT_PT2_T0_SG_PSG_T1_SG_i --------------------------
	.section	.nv.constant0._ZN3cub18CUB_300001_SM_10006detail10merge_sort30DeviceMergeSortPartitionKernelIN6thrust24THRUST_300001_SM_1000_NS6detail15normal_iteratorINS5_10device_ptrI6MortonEEEEj13CompareMortonS9_EEvbT_PT2_T0_SG_PSG_T1_SG_i,"a",@progbits
	.sectionflags	@""
	.align	4
.nv.constant0._ZN3cub18CUB_300001_SM_10006detail10merge_sort30DeviceMergeSortPartitionKernelIN6thrust24THRUST_300001_SM_1000_NS6detail15normal_iteratorINS5_10device_ptrI6MortonEEEEj13CompareMortonS9_EEvbT_PT2_T0_SG_PSG_T1_SG_i:
	.zero		948


//--------------------- .nv.constant0._ZN3cub18CUB_300001_SM_10006detail10merge_sort30DeviceMergeSortBlockSortKernelINS2_10policy_hubIN6thrust24THRUST_300001_SM_1000_NS6detail15normal_iteratorINS6_10device_ptrI6MortonEEEEE9Policy600ESC_PNS0_8NullTypeESC_SG_j13CompareMortonSA_SF_EEvbT0_T1_T2_T3_T4_PT6_PT7_T5_NS1_7vsmem_tE --------------------------
	.section	.nv.constant0._ZN3cub18CUB_300001_SM_10006detail10merge_sort30DeviceMergeSortBlockSortKernelINS2_10policy_hubIN6thrust24THRUST_300001_SM_1000_NS6detail15normal_iteratorINS6_10device_ptrI6MortonEEEEE9Policy600ESC_PNS0_8NullTypeESC_SG_j13CompareMortonSA_SF_EEvbT0_T1_T2_T3_T4_PT6_PT7_T5_NS1_7vsmem_tE,"a",@progbits
	.sectionflags	@""
	.align	4
.nv.constant0._ZN3cub18CUB_300001_SM_10006detail10merge_sort30DeviceMergeSortBlockSortKernelINS2_10policy_hubIN6thrust24THRUST_300001_SM_1000_NS6detail15normal_iteratorINS6_10device_ptrI6MortonEEEEE9Policy600ESC_PNS0_8NullTypeESC_SG_j13CompareMortonSA_SF_EEvbT0_T1_T2_T3_T4_PT6_PT7_T5_NS1_7vsmem_tE:
	.zero		976


//--------------------- .nv.constant0._ZN3cub18CUB_300001_SM_10006detail8for_each13static_kernelINS2_12policy_hub_t12policy_500_tEmN6thrust24THRUST_300001_SM_1000_NS8cuda_cub20__uninitialized_fill7functorINS7_10device_ptrI4int3EESC_EEEEvT0_T1_ --------------------------
	.section	.nv.constant0._ZN3cub18CUB_300001_SM_10006detail8for_each13static_kernelINS2_12policy_hub_t12policy_500_tEmN6thrust24THRUST_300001_SM_1000_NS8cuda_cub20__uninitialized_fill7functorINS7_10device_ptrI4int3EESC_EEEEvT0_T1_,"a",@progbits
	.sectionflags	@""
	.align	4
.nv.constant0._ZN3cub18CUB_300001_SM_10006detail8for_each13static_kernelINS2_12policy_hub_t12policy_500_tEmN6thrust24THRUST_300001_SM_1000_NS8cuda_cub20__uninitialized_fill7functorINS7_10device_ptrI4int3EESC_EEEEvT0_T1_:
	.zero		928


//--------------------- .nv.constant0._ZN3cub18CUB_300001_SM_10006detail8for_each13static_kernelINS2_12policy_hub_t12policy_500_tEmN6thrust24THRUST_300001_SM_1000_NS8cuda_cub20__uninitialized_fill7functorINS7_10device_ptrI6float3EESC_EEEEvT0_T1_ --------------------------
	.section	.nv.constant0._ZN3cub18CUB_300001_SM_10006detail8for_each13static_kernelINS2_12policy_hub_t12policy_500_tEmN6thrust24THRUST_300001_SM_1000_NS8cuda_cub20__uninitialized_fill7functorINS7_10device_ptrI6float3EESC_EEEEvT0_T1_,"a",@progbits
	.sectionflags	@""
	.align	4
.nv.constant0._ZN3cub18CUB_300001_SM_10006detail8for_each13static_kernelINS2_12policy_hub_t12policy_500_tEmN6thrust24THRUST_300001_SM_1000_NS8cuda_cub20__uninitialized_fill7functorINS7_10device_ptrI6float3EESC_EEEEvT0_T1_:
	.zero		928


//--------------------- .nv.constant0._ZN3cub18CUB_300001_SM_10006detail8for_each13static_kernelINS2_12policy_hub_t12policy_500_tEmNS2_12op_wrapper_tImN6thrust24THRUST_300001_SM_1000_NS6detail23allocator_traits_detail24construct1_via_allocatorINS8_16device_allocatorI14TriangleVertexEEEENS8_10device_ptrISD_EEEEEEvT0_T1_ --------------------------
	.section	.nv.constant0._ZN3cub18CUB_300001_SM_10006detail8for_each13static_kernelINS2_12policy_hub_t12policy_500_tEmNS2_12op_wrapper_tImN6thrust24THRUST_300001_SM_1000_NS6detail23allocator_traits_detail24construct1_via_allocatorINS8_16device_allocatorI14TriangleVertexEEEENS8_10device_ptrISD_EEEEEEvT0_T1_,"a",@progbits
	.sectionflags	@""
	.align	4
.nv.constant0._ZN3cub18CUB_300001_SM_10006detail8for_each13static_kernelINS2_12policy_hub_t12policy_500_tEmNS2_12op_wrapper_tImN6thrust24THRUST_300001_SM_1000_NS6detail23allocator_traits_detail24construct1_via_allocatorINS8_16device_allocatorI14TriangleVertexEEEENS8_10device_ptrISD_EEEEEEvT0_T1_:
	.zero		920


//--------------------- .nv.constant0._ZN3cub18CUB_300001_SM_10006detail8for_each13static_kernelINS2_12policy_hub_t12policy_500_tEmN6thrust24THRUST_300001_SM_1000_NS8cuda_cub20__uninitialized_fill7functorINS7_10device_ptrIiEEiEEEEvT0_T1_ --------------------------
	.section	.nv.constant0._ZN3cub18CUB_300001_SM_10006detail8for_each13static_kernelINS2_12policy_hub_t12policy_500_tEmN6thrust24THRUST_300001_SM_1000_NS8cuda_cub20__uninitialized_fill7functorINS7_10device_ptrIiEEiEEEEvT0_T1_,"a",@progbits
	.sectionflags	@""
	.align	4
.nv.constant0._ZN3cub18CUB_300001_SM_10006detail8for_each13static_kernelINS2_12policy_hub_t12policy_500_tEmN6thrust24THRUST_300001_SM_1000_NS8cuda_cub20__uninitialized_fill7functorINS7_10device_ptrIiEEiEEEEvT0_T1_:
	.zero		920


//--------------------- .nv.constant0._ZN3cub18CUB_300001_SM_10006detail8for_each13static_kernelINS2_12policy_hub_t12policy_500_tEmN6thrust24THRUST_300001_SM_1000_NS8cuda_cub20__uninitialized_fill7functorINS7_10device_ptrI6MortonEESC_EEEEvT0_T1_ --------------------------
	.section	.nv.constant0._ZN3cub18CUB_300001_SM_10006detail8for_each13static_kernelINS2_12policy_hub_t12policy_500_tEmN6thrust24THRUST_300001_SM_1000_NS8cuda_cub20__uninitialized_fill7functorINS7_10device_ptrI6MortonEESC_EEEEvT0_T1_,"a",@progbits
	.sectionflags	@""
	.align	4
.nv.constant0._ZN3cub18CUB_300001_SM_10006detail8for_each13static_kernelINS2_12policy_hub_t12policy_500_tEmN6thrust24THRUST_300001_SM_1000_NS8cuda_cub20__uninitialized_fill7functorINS7_10device_ptrI6MortonEESC_EEEEvT0_T1_:
	.zero		928


//--------------------- .nv.constant0._ZN3cub18CUB_300001_SM_10006detail11EmptyKernelIvEEvv --------------------------
	.section	.nv.constant0._ZN3cub18CUB_300001_SM_10006detail11EmptyKernelIvEEvv,"a",@progbits
	.sectionflags	@""
	.align	4
.nv.constant0._ZN3cub18CUB_300001_SM_10006detail11EmptyKernelIvEEvv:
	.zero		896


//--------------------- .nv.constant0._Z17createVertexArrayPiPK14TriangleVertexiP6float3iP4int3 --------------------------
	.section	.nv.constant0._Z17createVertexArrayPiPK14TriangleVertexiP6float3iP4int3,"a",@progbits
	.sectionflags	@""
	.align	4
.nv.constant0._Z17createVertexArrayPiPK14TriangleVertexiP6float3iP4int3:
	.zero		944


//--------------------- .nv.constant0._Z16extractTrianglesPK6Morton5vec3iPK4CelliifP14TriangleVertexiPi --------------------------
	.section	.nv.constant0._Z16extractTrianglesPK6Morton5vec3iPK4CelliifP14TriangleVertexiPi,"a",@progbits
	.sectionflags	@""
	.align	4
.nv.constant0._Z16extractTrianglesPK6Morton5vec3iPK4CelliifP14TriangleVertexiPi:
	.zero		968


//--------------------- .nv.constant0._Z16buildMortonArrayP6Morton5vec3iPK4Celli --------------------------
	.section	.nv.constant0._Z16buildMortonArrayP6Morton5vec3iPK4Celli,"a",@progbits
	.sectionflags	@""
	.align	4
.nv.constant0._Z16buildMortonArrayP6Morton5vec3iPK4Celli:
	.zero		932


//--------------------- SYMBOLS --------------------------

	.type		.nv.reservedSmem.offset0,@object
	.size		.nv.reservedSmem.offset0,0x4
	.type		.nv.reservedSmem.cap,@object
	.size		.nv.reservedSmem.cap,0x4
